	.target	sm_100a

	.elftype	@"ET_EXEC"


//--------------------- .note.nv.tkinfo           --------------------------
	.section	.note.nv.tkinfo,"",@"SHT_NOTE"
	.sectionflags	@"SHF_NOTE_NV_TKINFO"
	.tkinfo
        /*0018*/ 	.word	0x00000002
        /*0030*/ 	.string	""
        /*0030*/ 	.string	"ptxas"
        /*0030*/ 	.string	"Cuda compilation tools, release 13.0, V13.0.88"
        /*0030*/ 	.string	"Build cuda_13.0.r13.0/compiler.36424714_0"
        /*0030*/ 	.string	"-arch sm_100a -m 64 "



//--------------------- .note.nv.cuinfo           --------------------------
	.section	.note.nv.cuinfo,"",@"SHT_NOTE"
	.sectionflags	@"SHF_NOTE_NV_CUINFO"
        /*0018*/ 	.short	0x0002
        /*001a*/ 	.short	0x0064
        /*001c*/ 	.short	0x0082
	.zero		2


//--------------------- .nv.info                  --------------------------
	.section	.nv.info,"",@"SHT_CUDA_INFO"
	.align	4


	//----- nvinfo : EIATTR_REGCOUNT
	.align		4
        /*0000*/ 	.byte	0x04, 0x2f
        /*0002*/ 	.short	(.L_34 - .L_33)
	.align		4
.L_33:
        /*0004*/ 	.word	index@(_ZN7cutlass13device_kernelINS_4fmha6kernel36Sm100FmhaFwdKernelTmaWarpspecializedIN4cute5tupleIJiiiNS5_IJNS5_IJiiEEEiEEEEEENS1_10collective38Sm100FmhaFwdMainloopTmaWarpspecializedINS_6half_tEffNS5_IJNS4_1CILi256EEENSC_ILi64EEESD_EEENS5_IJiNSC_ILi1EEES7_EEENS5_IJiSG_NS5_IJNS5_IJNSC_ILi0EEEiEEEiEEEEEESL_NS9_6NoMaskENS5_IJNSC_ILi2EEESG_SG_EEENSC_ILb0EEEEENS9_38Sm100FmhaFwdEpilogueTmaWarpspecializedISB_fNS5_IJNSC_ILi128EEESD_SE_EEESH_NS5_IJSG_S7_EEESP_EENS2_23IndividualTileSchedulerENS2_41Sm100FmhaCtxKernelWarpspecializedScheduleEEEEEvNT_6ParamsE)
        /*0008*/ 	.word	0x00000080


	//----- nvinfo : EIATTR_FRAME_SIZE
	.align		4
.L_34:
        /*000c*/ 	.byte	0x04, 0x11
        /*000e*/ 	.short	(.L_36 - .L_35)
	.align		4
.L_35:
        /*0010*/ 	.word	index@($__internal_3_$__cuda_sm3x_div_rn_noftz_f32_slowpath)
        /*0014*/ 	.word	0x000000c0


	//----- nvinfo : EIATTR_FRAME_SIZE
	.align		4
.L_36:
        /*0018*/ 	.byte	0x04, 0x11
        /*001a*/ 	.short	(.L_38 - .L_37)
	.align		4
.L_37:
        /*001c*/ 	.word	index@($__internal_2_$__cuda_sm10x_tcgen05_guardrail_trap_unallocated_columns_being_dealloced)
        /*0020*/ 	.word	0x000000c0


	//----- nvinfo : EIATTR_FRAME_SIZE
	.align		4
.L_38:
        /*0024*/ 	.byte	0x04, 0x11
        /*0026*/ 	.short	(.L_40 - .L_39)
	.align		4
.L_39:
        /*0028*/ 	.word	index@($__internal_1_$__cuda_sm10x_tcgen05_guardrail_trap_phase_invalid_during_alloc)
        /*002c*/ 	.word	0x000000c0


	//----- nvinfo : EIATTR_FRAME_SIZE
	.align		4
.L_40:
        /*0030*/ 	.byte	0x04, 0x11
        /*0032*/ 	.short	(.L_42 - .L_41)
	.align		4
.L_41:
        /*0034*/ 	.word	index@($__internal_0_$__cuda_sm10x_tcgen05_guardrail_trap_col_being_dealloced_not_returned_by_alloc)
        /*0038*/ 	.word	0x000000c0


	//----- nvinfo : EIATTR_FRAME_SIZE
	.align		4
.L_42:
        /*003c*/ 	.byte	0x04, 0x11
        /*003e*/ 	.short	(.L_44 - .L_43)
	.align		4
.L_43:
        /*0040*/ 	.word	index@(_ZN7cutlass13device_kernelINS_4fmha6kernel36Sm100FmhaFwdKernelTmaWarpspecializedIN4cute5tupleIJiiiNS5_IJNS5_IJiiEEEiEEEEEENS1_10collective38Sm100FmhaFwdMainloopTmaWarpspecializedINS_6half_tEffNS5_IJNS4_1CILi256EEENSC_ILi64EEESD_EEENS5_IJiNSC_ILi1EEES7_EEENS5_IJiSG_NS5_IJNS5_IJNSC_ILi0EEEiEEEiEEEEEESL_NS9_6NoMaskENS5_IJNSC_ILi2EEESG_SG_EEENSC_ILb0EEEEENS9_38Sm100FmhaFwdEpilogueTmaWarpspecializedISB_fNS5_IJNSC_ILi128EEESD_SE_EEESH_NS5_IJSG_S7_EEESP_EENS2_23IndividualTileSchedulerENS2_41Sm100FmhaCtxKernelWarpspecializedScheduleEEEEEvNT_6ParamsE)
        /*0044*/ 	.word	0x000000c0


	//----- nvinfo : EIATTR_MIN_STACK_SIZE
	.align		4
.L_44:
        /*0048*/ 	.byte	0x04, 0x12
        /*004a*/ 	.short	(.L_46 - .L_45)
	.align		4
.L_45:
        /*004c*/ 	.word	index@(_ZN7cutlass13device_kernelINS_4fmha6kernel36Sm100FmhaFwdKernelTmaWarpspecializedIN4cute5tupleIJiiiNS5_IJNS5_IJiiEEEiEEEEEENS1_10collective38Sm100FmhaFwdMainloopTmaWarpspecializedINS_6half_tEffNS5_IJNS4_1CILi256EEENSC_ILi64EEESD_EEENS5_IJiNSC_ILi1EEES7_EEENS5_IJiSG_NS5_IJNS5_IJNSC_ILi0EEEiEEEiEEEEEESL_NS9_6NoMaskENS5_IJNSC_ILi2EEESG_SG_EEENSC_ILb0EEEEENS9_38Sm100FmhaFwdEpilogueTmaWarpspecializedISB_fNS5_IJNSC_ILi128EEESD_SE_EEESH_NS5_IJSG_S7_EEESP_EENS2_23IndividualTileSchedulerENS2_41Sm100FmhaCtxKernelWarpspecializedScheduleEEEEEvNT_6ParamsE)
        /*0050*/ 	.word	0x000000c0
.L_46:


//--------------------- .nv.compat                --------------------------
	.section	.nv.compat,"",@"SHT_CUDA_COMPAT_INFO"
	.align	4
        /*0000*/ 	.byte	0x02, 0x09, 0x01, 0x00, 0x02, 0x02, 0x02, 0x00, 0x02, 0x05, 0x05, 0x00, 0x03, 0x07, 0x01, 0x01
        /*0010*/ 	.byte	0x02, 0x03, 0x01, 0x00, 0x02, 0x06, 0x01, 0x00, 0x04, 0x0b, 0x08, 0x00, 0x01, 0x00, 0x00, 0x00
        /*0020*/ 	.byte	0x00, 0x00, 0x00, 0x00


//--------------------- .nv.info._ZN7cutlass13device_kernelINS_4fmha6kernel36Sm100FmhaFwdKernelTmaWarpspecializedIN4cute5tupleIJiiiNS5_IJNS5_IJiiEEEiEEEEEENS1_10collective38Sm100FmhaFwdMainloopTmaWarpspecializedINS_6half_tEffNS5_IJNS4_1CILi256EEENSC_ILi64EEESD_EEENS5_IJiNSC_ILi1EEES7_EEENS5_IJiSG_NS5_IJNS5_IJNSC_ILi0EEEiEEEiEEEEEESL_NS9_6NoMaskENS5_IJNSC_ILi2EEESG_SG_EEENSC_ILb0EEEEENS9_38Sm100FmhaFwdEpilogueTmaWarpspecializedISB_fNS5_IJNSC_ILi128EEESD_SE_EEESH_NS5_IJSG_S7_EEESP_EENS2_23IndividualTileSchedulerENS2_41Sm100FmhaCtxKernelWarpspecializedScheduleEEEEEvNT_6ParamsE --------------------------
	.section	.nv.info._ZN7cutlass13device_kernelINS_4fmha6kernel36Sm100FmhaFwdKernelTmaWarpspecializedIN4cute5tupleIJiiiNS5_IJNS5_IJiiEEEiEEEEEENS1_10collective38Sm100FmhaFwdMainloopTmaWarpspecializedINS_6half_tEffNS5_IJNS4_1CILi256EEENSC_ILi64EEESD_EEENS5_IJiNSC_ILi1EEES7_EEENS5_IJiSG_NS5_IJNS5_IJNSC_ILi0EEEiEEEiEEEEEESL_NS9_6NoMaskENS5_IJNSC_ILi2EEESG_SG_EEENSC_ILb0EEEEENS9_38Sm100FmhaFwdEpilogueTmaWarpspecializedISB_fNS5_IJNSC_ILi128EEESD_SE_EEESH_NS5_IJSG_S7_EEESP_EENS2_23IndividualTileSchedulerENS2_41Sm100FmhaCtxKernelWarpspecializedScheduleEEEEEvNT_6ParamsE,"",@"SHT_CUDA_INFO"
	.sectionflags	@""
	.align	4


	//----- nvinfo : EIATTR_CUDA_API_VERSION
	.align		4
        /*0000*/ 	.byte	0x04, 0x37
        /*0002*/ 	.short	(.L_48 - .L_47)
.L_47:
        /*0004*/ 	.word	0x00000082


	//----- nvinfo : EIATTR_KPARAM_INFO
	.align		4
.L_48:
        /*0008*/ 	.byte	0x04, 0x17
        /*000a*/ 	.short	(.L_50 - .L_49)
.L_49:
        /*000c*/ 	.word	0x00000000
        /*0010*/ 	.short	0x0000
        /*0012*/ 	.short	0x0000
        /*0014*/ 	.byte	0x00, 0xf0, 0x01, 0x18


	//----- nvinfo : EIATTR_AT_ENTRY_FRAGMENTS
	.align		4
.L_50:
        /*0018*/ 	.byte	0x04, 0x4f
        /*001a*/ 	.short	(.L_52 - .L_51)


	//   ....[0]....
.L_51:
        /*001c*/ 	.word	0x00000006


	//----- nvinfo : EIATTR_RESERVED_SMEM_USED
	.align		4
.L_52:
        /*0020*/ 	.byte	0x01, 0x41
	.zero		2


	//----- nvinfo : EIATTR_SPARSE_MMA_MASK
	.align		4
        /*0024*/ 	.byte	0x03, 0x50
        /*0026*/ 	.short	0x0000


	//----- nvinfo : EIATTR_TCGEN05_1CTA_USED
	.align		4
        /*0028*/ 	.byte	0x01, 0x51
	.zero		2


	//----- nvinfo : EIATTR_MAXREG_COUNT
	.align		4
        /*002c*/ 	.byte	0x03, 0x1b
        /*002e*/ 	.short	0x0080


	//----- nvinfo : EIATTR_NUM_BARRIERS
	.align		4
        /*0030*/ 	.byte	0x02, 0x4c
        /*0032*/ 	.byte	0x01
	.zero		1


	//----- nvinfo : EIATTR_EXTERNS
	.align		4
        /*0034*/ 	.byte	0x04, 0x0f
        /*0036*/ 	.short	(.L_54 - .L_53)


	//   ....[0]....
	.align		4
.L_53:
        /*0038*/ 	.word	index@(vprintf)


	//   ....[1]....
	.align		4
        /*003c*/ 	.word	index@(__assertfail)


	//----- nvinfo : EIATTR_ANNOTATIONS
	.align		4
.L_54:
        /*0040*/ 	.byte	0x04, 0x55
        /*0042*/ 	.short	(.L_56 - .L_55)


	//   ....[0]....
.L_55:
        /*0044*/ 	.word	0x00000001
        /*0048*/ 	.byte	0xd0, 0x9f, 0x00, 0x00, 0x01, 0x00, 0x00, 0x00, 0x60, 0xbc, 0x00, 0x00, 0x01, 0x00, 0x00, 0x00
        /* <DEDUP_REMOVED lines=33> */
        /*0268*/ 	.byte	0xf0, 0x18, 0x02, 0x00


	//----- nvinfo : EIATTR_MERCURY_ISA_VERSION
	.align		4
.L_56:
        /*026c*/ 	.byte	0x03, 0x5f
        /*026e*/ 	.short	0x0101


	//----- nvinfo : EIATTR_INT_WARP_WIDE_INSTR_OFFSETS
	.align		4
        /*0270*/ 	.byte	0x04, 0x31
        /*0272*/ 	.short	(.L_58 - .L_57)


	//   ....[0]....
.L_57:
        /*0274*/ 	.word	0x00022aa0


	//   ....[1]....
        /*0278*/ 	.word	0x00022ac0


	//   ....[2]....
        /*027c*/ 	.word	0x00022af0


	//----- nvinfo : EIATTR_COOP_GROUP_MASK_REGIDS
	.align		4
.L_58:
        /*0280*/ 	.byte	0x04, 0x29
        /*0282*/ 	.short	(.L_60 - .L_59)


	//   ....[0]....
.L_59:
        /*0284*/ 	.word	0xffffffff


	//   ....[1]....
        /*0288*/ 	.word	0xffffffff


	//   ....[2]....
        /*028c*/ 	.word	0xffffffff


	//   ....[3]....
        /*0290*/ 	.word	0xffffffff


	//   ....[4]....
        /*0294*/ 	.word	0xffffffff


	//   ....[5]....
        /*0298*/ 	.word	0xffffffff


	//   ....[6]....
        /*029c*/ 	.word	0xffffffff


	//   ....[7]....
        /*02a0*/ 	.word	0xffffffff


	//   ....[8]....
        /*02a4*/ 	.word	0xffffffff


	//   ....[9]....
        /*02a8*/ 	.word	0xffffffff


	//   ....[10]....
        /*02ac*/ 	.word	0xffffffff


	//   ....[11]....
        /*02b0*/ 	.word	0xffffffff


	//   ....[12]....
        /*02b4*/ 	.word	0xffffffff


	//   ....[13]....
        /*02b8*/ 	.word	0xffffffff


	//   ....[14]....
        /*02bc*/ 	.word	0xffffffff


	//   ....[15]....
        /*02c0*/ 	.word	0xffffffff


	//   ....[16]....
        /*02c4*/ 	.word	0xffffffff


	//   ....[17]....
        /*02c8*/ 	.word	0xffffffff


	//----- nvinfo : EIATTR_COOP_GROUP_INSTR_OFFSETS
	.align		4
.L_60:
        /*02cc*/ 	.byte	0x04, 0x28
        /*02ce*/ 	.short	(.L_62 - .L_61)


	//   ....[0]....
.L_61:
        /*02d0*/ 	.word	0x00000110


	//   ....[1]....
        /*02d4*/ 	.word	0x000008d0


	//   ....[2]....
        /*02d8*/ 	.word	0x00000b00


	//   ....[3]....
        /*02dc*/ 	.word	0x00000c30


	//   ....[4]....
        /*02e0*/ 	.word	0x00000d70


	//   ....[5]....
        /*02e4*/ 	.word	0x00001040


	//   ....[6]....
        /*02e8*/ 	.word	0x00001230


	//   ....[7]....
        /*02ec*/ 	.word	0x00001320


	//   ....[8]....
        /*02f0*/ 	.word	0x00001480


	//   ....[9]....
        /*02f4*/ 	.word	0x000015e0


	//   ....[10]....
        /*02f8*/ 	.word	0x000017f0


	//   ....[11]....
        /*02fc*/ 	.word	0x00001a00


	//   ....[12]....
        /*0300*/ 	.word	0x00001a30


	//   ....[13]....
        /*0304*/ 	.word	0x0000d560


	//   ....[14]....
        /*0308*/ 	.word	0x000107b0


	//   ....[15]....
        /*030c*/ 	.word	0x0001aee0


	//   ....[16]....
        /*0310*/ 	.word	0x000229a0


	//   ....[17]....
        /*0314*/ 	.word	0x00022bc0


	//----- nvinfo : EIATTR_REG_RECONFIG
	.align		4
.L_62:
        /*0318*/ 	.byte	0x01, 0x54
	.zero		2


	//----- nvinfo : EIATTR_VRC_CTA_INIT_COUNT
	.align		4
        /*031c*/ 	.byte	0x02, 0x4a
        /*031e*/ 	.byte	0x80
	.zero		1


	//----- nvinfo : EIATTR_SYSCALL_OFFSETS
	.align		4
        /*0320*/ 	.byte	0x04, 0x46
        /*0322*/ 	.short	(.L_64 - .L_63)


	//   ....[0]....
.L_63:
        /*0324*/ 	.word	0x00005220


	//   ....[1]....
        /*0328*/ 	.word	0x000052e0


	//   ....[2]....
        /*032c*/ 	.word	0x00005350


	//   ....[3]....
        /*0330*/ 	.word	0x000053c0


	//   ....[4]....
        /*0334*/ 	.word	0x00005430


	//   ....[5]....
        /*0338*/ 	.word	0x000054d0


	//   ....[6]....
        /*033c*/ 	.word	0x00005590


	//   ....[7]....
        /*0340*/ 	.word	0x00005630


	//   ....[8]....
        /*0344*/ 	.word	0x000056d0


	//   ....[9]....
        /*0348*/ 	.word	0x00005770


	//   ....[10]....
        /*034c*/ 	.word	0x000057e0


	//   ....[11]....
        /*0350*/ 	.word	0x00005880


	//   ....[12]....
        /*0354*/ 	.word	0x00005920


	//   ....[13]....
        /*0358*/ 	.word	0x00005990


	//   ....[14]....
        /*035c*/ 	.word	0x00005a30


	//   ....[15]....
        /*0360*/ 	.word	0x00005ad0


	//   ....[16]....
        /*0364*/ 	.word	0x00005b70


	//   ....[17]....
        /*0368*/ 	.word	0x00005c10


	//   ....[18]....
        /*036c*/ 	.word	0x00005c80


	//   ....[19]....
        /*0370*/ 	.word	0x00005d20


	//   ....[20]....
        /*0374*/ 	.word	0x00005dc0


	//   ....[21]....
        /*0378*/ 	.word	0x00005e30


	//   ....[22]....
        /*037c*/ 	.word	0x00005ed0


	//   ....[23]....
        /*0380*/ 	.word	0x00005f70


	//   ....[24]....
        /*0384*/ 	.word	0x00006010


	//   ....[25]....
        /*0388*/ 	.word	0x000060b0


	//   ....[26]....
        /*038c*/ 	.word	0x00006120


	//   ....[27]....
        /*0390*/ 	.word	0x000061c0


	//   ....[28]....
        /*0394*/ 	.word	0x00006260


	//   ....[29]....
        /*0398*/ 	.word	0x000062d0


	//   ....[30]....
        /*039c*/ 	.word	0x00006370


	//   ....[31]....
        /*03a0*/ 	.word	0x00006410


	//   ....[32]....
        /*03a4*/ 	.word	0x000064b0


	//   ....[33]....
        /*03a8*/ 	.word	0x00006550


	//   ....[34]....
        /*03ac*/ 	.word	0x000065f0


	//   ....[35]....
        /*03b0*/ 	.word	0x00006690


	//   ....[36]....
        /*03b4*/ 	.word	0x00006700


	//   ....[37]....
        /*03b8*/ 	.word	0x000067a0


	//   ....[38]....
        /*03bc*/ 	.word	0x00006840


	//   ....[39]....
        /*03c0*/ 	.word	0x000068b0


	//   ....[40]....
        /*03c4*/ 	.word	0x00006950


	//   ....[41]....
        /*03c8*/ 	.word	0x000069f0


	//   ....[42]....
        /*03cc*/ 	.word	0x00006a90


	//   ....[43]....
        /*03d0*/ 	.word	0x00006b30


	//   ....[44]....
        /*03d4*/ 	.word	0x00006ba0


	//   ....[45]....
        /*03d8*/ 	.word	0x00006c40


	//   ....[46]....
        /*03dc*/ 	.word	0x00006ce0


	//   ....[47]....
        /*03e0*/ 	.word	0x00006d50


	//   ....[48]....
        /*03e4*/ 	.word	0x00006df0


	//   ....[49]....
        /*03e8*/ 	.word	0x00006e90


	//   ....[50]....
        /*03ec*/ 	.word	0x00006f30


	//   ....[51]....
        /*03f0*/ 	.word	0x00006fd0


	//   ....[52]....
        /*03f4*/ 	.word	0x00007040


	//   ....[53]....
        /*03f8*/ 	.word	0x000070d0


	//   ....[54]....
        /*03fc*/ 	.word	0x00007170


	//   ....[55]....
        /*0400*/ 	.word	0x000071e0


	//   ....[56]....
        /*0404*/ 	.word	0x00007280


	//   ....[57]....
        /*0408*/ 	.word	0x00007320


	//   ....[58]....
        /*040c*/ 	.word	0x000073c0


	//   ....[59]....
        /*0410*/ 	.word	0x00007460


	//   ....[60]....
        /*0414*/ 	.word	0x0000d6a0


	//   ....[61]....
        /*0418*/ 	.word	0x0000d800


	//   ....[62]....
        /*041c*/ 	.word	0x0000d9e0


	//   ....[63]....
        /*0420*/ 	.word	0x0000db40


	//   ....[64]....
        /*0424*/ 	.word	0x0000dd20


	//   ....[65]....
        /*0428*/ 	.word	0x0000de80


	//   ....[66]....
        /*042c*/ 	.word	0x0000e060


	//   ....[67]....
        /*0430*/ 	.word	0x0000e1c0


	//   ....[68]....
        /*0434*/ 	.word	0x0000e3a0


	//   ....[69]....
        /*0438*/ 	.word	0x0000e500


	//   ....[70]....
        /*043c*/ 	.word	0x0000e6e0


	//   ....[71]....
        /*0440*/ 	.word	0x0000e840


	//   ....[72]....
        /*0444*/ 	.word	0x0000ea20


	//   ....[73]....
        /*0448*/ 	.word	0x0000eb80


	//   ....[74]....
        /*044c*/ 	.word	0x0000ed60


	//   ....[75]....
        /*0450*/ 	.word	0x0000eec0


	//   ....[76]....
        /*0454*/ 	.word	0x0000f080


	//   ....[77]....
        /*0458*/ 	.word	0x0000f1d0


	//   ....[78]....
        /*045c*/ 	.word	0x0000f300


	//   ....[79]....
        /*0460*/ 	.word	0x0000f450


	//   ....[80]....
        /*0464*/ 	.word	0x0000f580


	//   ....[81]....
        /*0468*/ 	.word	0x0000f6d0


	//   ....[82]....
        /*046c*/ 	.word	0x0000f800


	//   ....[83]....
        /*0470*/ 	.word	0x0000f960


	//   ....[84]....
        /*0474*/ 	.word	0x0000fa90


	//   ....[85]....
        /*0478*/ 	.word	0x0000fbe0


	//   ....[86]....
        /*047c*/ 	.word	0x0000fd10


	//   ....[87]....
        /*0480*/ 	.word	0x0000fe60


	//   ....[88]....
        /*0484*/ 	.word	0x0000ff90


	//   ....[89]....
        /*0488*/ 	.word	0x000100e0


	//   ....[90]....
        /*048c*/ 	.word	0x00010210


	//   ....[91]....
        /*0490*/ 	.word	0x00010360


	//   ....[92]....
        /*0494*/ 	.word	0x00010630


	//   ....[93]....
        /*0498*/ 	.word	0x000108f0


	//   ....[94]....
        /*049c*/ 	.word	0x00010a40


	//   ....[95]....
        /*04a0*/ 	.word	0x00010c20


	//   ....[96]....
        /*04a4*/ 	.word	0x00010d70


	//   ....[97]....
        /*04a8*/ 	.word	0x00010f50


	//   ....[98]....
        /*04ac*/ 	.word	0x000110a0


	//   ....[99]....
        /*04b0*/ 	.word	0x00011280


	//   ....[100]....
        /*04b4*/ 	.word	0x000113e0


	//   ....[101]....
        /*04b8*/ 	.word	0x000115c0


	//   ....[102]....
        /*04bc*/ 	.word	0x00011710


	//   ....[103]....
        /*04c0*/ 	.word	0x000118f0


	//   ....[104]....
        /*04c4*/ 	.word	0x00011a40


	//   ....[105]....
        /*04c8*/ 	.word	0x00011c20


	//   ....[106]....
        /*04cc*/ 	.word	0x00011d70


	//   ....[107]....
        /*04d0*/ 	.word	0x00011f50


	//   ....[108]....
        /*04d4*/ 	.word	0x000120b0


	//   ....[109]....
        /*04d8*/ 	.word	0x00012270


	//   ....[110]....
        /*04dc*/ 	.word	0x000123d0


	//   ....[111]....
        /*04e0*/ 	.word	0x00012500


	//   ....[112]....
        /*04e4*/ 	.word	0x00012660


	//   ....[113]....
        /*04e8*/ 	.word	0x00012790


	//   ....[114]....
        /*04ec*/ 	.word	0x000128f0


	//   ....[115]....
        /*04f0*/ 	.word	0x00012a20


	//   ....[116]....
        /*04f4*/ 	.word	0x00012b80


	//   ....[117]....
        /*04f8*/ 	.word	0x00012cb0


	//   ....[118]....
        /*04fc*/ 	.word	0x00012e10


	//   ....[119]....
        /*0500*/ 	.word	0x00012f40


	//   ....[120]....
        /*0504*/ 	.word	0x000130a0


	//   ....[121]....
        /*0508*/ 	.word	0x000131d0


	//   ....[122]....
        /*050c*/ 	.word	0x00013330


	//   ....[123]....
        /*0510*/ 	.word	0x00013460


	//   ....[124]....
        /*0514*/ 	.word	0x000135b0


	//   ....[125]....
        /*0518*/ 	.word	0x00013bf0


	//   ....[126]....
        /*051c*/ 	.word	0x00013f30


	//   ....[127]....
        /*0520*/ 	.word	0x00014240


	//   ....[128]....
        /*0524*/ 	.word	0x00014550


	//   ....[129]....
        /*0528*/ 	.word	0x00014860


	//   ....[130]....
        /*052c*/ 	.word	0x00014b70


	//   ....[131]....
        /*0530*/ 	.word	0x00014e80


	//   ....[132]....
        /*0534*/ 	.word	0x00015190


	//   ....[133]....
        /*0538*/ 	.word	0x000154a0


	//   ....[134]....
        /*053c*/ 	.word	0x000157b0


	//   ....[135]....
        /*0540*/ 	.word	0x00015ac0


	//   ....[136]....
        /*0544*/ 	.word	0x00015dd0


	//   ....[137]....
        /*0548*/ 	.word	0x000160e0


	//   ....[138]....
        /*054c*/ 	.word	0x000163f0


	//   ....[139]....
        /*0550*/ 	.word	0x00016700


	//   ....[140]....
        /*0554*/ 	.word	0x00016a10


	//   ....[141]....
        /*0558*/ 	.word	0x00017320


	//   ....[142]....
        /*055c*/ 	.word	0x00017680


	//   ....[143]....
        /*0560*/ 	.word	0x00017970


	//   ....[144]....
        /*0564*/ 	.word	0x00017c60


	//   ....[145]....
        /*0568*/ 	.word	0x00017f50


	//   ....[146]....
        /*056c*/ 	.word	0x00018240


	//   ....[147]....
        /*0570*/ 	.word	0x00018530


	//   ....[148]....
        /*0574*/ 	.word	0x00018820


	//   ....[149]....
        /*0578*/ 	.word	0x00018b10


	//   ....[150]....
        /*057c*/ 	.word	0x00018e20


	//   ....[151]....
        /*0580*/ 	.word	0x00019130


	//   ....[152]....
        /*0584*/ 	.word	0x00019440


	//   ....[153]....
        /*0588*/ 	.word	0x00019750


	//   ....[154]....
        /*058c*/ 	.word	0x00019a60


	//   ....[155]....
        /*0590*/ 	.word	0x00019d70


	//   ....[156]....
        /*0594*/ 	.word	0x0001a080


	//   ....[157]....
        /*0598*/ 	.word	0x0001a390


	//   ....[158]....
        /*059c*/ 	.word	0x0001b080


	//   ....[159]....
        /*05a0*/ 	.word	0x0001b1d0


	//   ....[160]....
        /*05a4*/ 	.word	0x0001b560


	//   ....[161]....
        /*05a8*/ 	.word	0x0001cbf0


	//   ....[162]....
        /*05ac*/ 	.word	0x0001d1f0


	//----- nvinfo : EIATTR_MBARRIER_INSTR_OFFSETS
	.align		4
.L_64:
        /*05b0*/ 	.byte	0x04, 0x39
        /*05b2*/ 	.short	(.L_66 - .L_65)


	//   ....[0]....
.L_65:
        /*05b4*/ 	.word	0x000009b0
        /*05b8*/ 	.word	0x000000ff
        /*05bc*/ 	.word	0x00038000
        /*05c0*/ 	.short	0x0100
        /*05c2*/ 	.byte	0x04
	.zero		1


	//   ....[1]....
        /*05c4*/ 	.word	0x000009c0
        /*05c8*/ 	.word	0x000000ff
        /*05cc*/ 	.word	0x00038010
        /*05d0*/ 	.short	0x0100
        /*05d2*/ 	.byte	0x04
	.zero		1


	//   ....[2]....
        /*05d4*/ 	.word	0x000009d0
        /*05d8*/ 	.word	0x000000ff
        /*05dc*/ 	.word	0x00038008
        /*05e0*/ 	.short	0x0100
        /*05e2*/ 	.byte	0x04
	.zero		1


	//   ....[3]....
        /*05e4*/ 	.word	0x000009e0
        /*05e8*/ 	.word	0x000000ff
        /*05ec*/ 	.word	0x00038018
        /*05f0*/ 	.short	0x0100
        /*05f2*/ 	.byte	0x04
	.zero		1


	//   ....[4]....
        /*05f4*/ 	.word	0x00000bc0
        /*05f8*/ 	.word	0x000000ff
        /*05fc*/ 	.word	0x00038020
        /*0600*/ 	.short	0x0100
        /*0602*/ 	.byte	0x04
	.zero		1


	//   ....[5]....
        /*0604*/ 	.word	0x00000bd0
        /*0608*/ 	.word	0x000000ff
        /*060c*/ 	.word	0x00038038
        /*0610*/ 	.short	0x0100
        /*0612*/ 	.byte	0x04
	.zero		1


	//   ....[6]....
        /*0614*/ 	.word	0x00000be0
        /*0618*/ 	.word	0x000000ff
        /*061c*/ 	.word	0x00038028
        /*0620*/ 	.short	0x0100
        /*0622*/ 	.byte	0x04
	.zero		1


	//   ....[7]....
        /*0624*/ 	.word	0x00000bf0
        /*0628*/ 	.word	0x000000ff
        /*062c*/ 	.word	0x00038040
        /*0630*/ 	.short	0x0100
        /*0632*/ 	.byte	0x04
	.zero		1


	//   ....[8]....
        /*0634*/ 	.word	0x00000c00
        /*0638*/ 	.word	0x000000ff
        /*063c*/ 	.word	0x00038030
        /*0640*/ 	.short	0x0100
        /*0642*/ 	.byte	0x04
	.zero		1


	//   ....[9]....
        /*0644*/ 	.word	0x00000c10
        /*0648*/ 	.word	0x000000ff
        /*064c*/ 	.word	0x00038048
        /*0650*/ 	.short	0x0100
        /*0652*/ 	.byte	0x04
	.zero		1


	//   ....[10]....
        /*0654*/ 	.word	0x00000d40
        /*0658*/ 	.word	0x000000ff
        /*065c*/ 	.word	0x00038050
        /*0660*/ 	.short	0x0100
        /*0662*/ 	.byte	0x04
	.zero		1


	//   ....[11]....
        /*0664*/ 	.word	0x00000d50
        /*0668*/ 	.word	0x000000ff
        /*066c*/ 	.word	0x00038058
        /*0670*/ 	.short	0x0100
        /*0672*/ 	.byte	0x04
	.zero		1


	//   ....[12]....
        /*0674*/ 	.word	0x00000f10
        /*0678*/ 	.word	0x000000ff
        /*067c*/ 	.word	0x00038060
        /*0680*/ 	.short	0x0100
        /*0682*/ 	.byte	0x04
	.zero		1


	//   ....[13]....
        /*0684*/ 	.word	0x00000f20
        /*0688*/ 	.word	0x000000ff
        /*068c*/ 	.word	0x00038068
        /*0690*/ 	.short	0x0100
        /*0692*/ 	.byte	0x04
	.zero		1


	//   ....[14]....
        /*0694*/ 	.word	0x00001100
        /*0698*/ 	.word	0x000000ff
        /*069c*/ 	.word	0x00038070
        /*06a0*/ 	.short	0x0100
        /*06a2*/ 	.byte	0x06
	.zero		1


	//   ....[15]....
        /*06a4*/ 	.word	0x00001110
        /*06a8*/ 	.word	0x000000ff
        /*06ac*/ 	.word	0x00038078
        /*06b0*/ 	.short	0x0100
        /*06b2*/ 	.byte	0x06
	.zero		1


	//   ....[16]....
        /*06b4*/ 	.word	0x000012f0
        /*06b8*/ 	.word	0x000000ff
        /*06bc*/ 	.word	0x00038080
        /*06c0*/ 	.short	0x0100
        /*06c2*/ 	.byte	0x06
	.zero		1


	//   ....[17]....
        /*06c4*/ 	.word	0x00001300
        /*06c8*/ 	.word	0x000000ff
        /*06cc*/ 	.word	0x00038088
        /*06d0*/ 	.short	0x0100
        /*06d2*/ 	.byte	0x06
	.zero		1


	//   ....[18]....
        /*06d4*/ 	.word	0x00001430
        /*06d8*/ 	.word	0x000000ff
        /*06dc*/ 	.word	0x00038090
        /*06e0*/ 	.short	0x0100
        /*06e2*/ 	.byte	0x04
	.zero		1


	//   ....[19]....
        /*06e4*/ 	.word	0x00001440
        /*06e8*/ 	.word	0x000000ff
        /*06ec*/ 	.word	0x000380a0
        /*06f0*/ 	.short	0x0100
        /*06f2*/ 	.byte	0x04
	.zero		1


	//   ....[20]....
        /*06f4*/ 	.word	0x00001450
        /*06f8*/ 	.word	0x000000ff
        /*06fc*/ 	.word	0x00038098
        /*0700*/ 	.short	0x0100
        /*0702*/ 	.byte	0x04
	.zero		1


	//   ....[21]....
        /*0704*/ 	.word	0x00001460
        /*0708*/ 	.word	0x000000ff
        /*070c*/ 	.word	0x000380a8
        /*0710*/ 	.short	0x0100
        /*0712*/ 	.byte	0x04
	.zero		1


	//   ....[22]....
        /*0714*/ 	.word	0x00001590
        /*0718*/ 	.word	0x000000ff
        /*071c*/ 	.word	0x000380b0
        /*0720*/ 	.short	0x0100
        /*0722*/ 	.byte	0x04
	.zero		1


	//   ....[23]....
        /*0724*/ 	.word	0x000015a0
        /*0728*/ 	.word	0x000000ff
        /*072c*/ 	.word	0x000380c0
        /*0730*/ 	.short	0x0100
        /*0732*/ 	.byte	0x04
	.zero		1


	//   ....[24]....
        /*0734*/ 	.word	0x000015b0
        /*0738*/ 	.word	0x000000ff
        /*073c*/ 	.word	0x000380b8
        /*0740*/ 	.short	0x0100
        /*0742*/ 	.byte	0x04
	.zero		1


	//   ....[25]....
        /*0744*/ 	.word	0x000015c0
        /*0748*/ 	.word	0x000000ff
        /*074c*/ 	.word	0x000380c8
        /*0750*/ 	.short	0x0100
        /*0752*/ 	.byte	0x04
	.zero		1


	//   ....[26]....
        /*0754*/ 	.word	0x000016b0
        /*0758*/ 	.word	0x000000ff
        /*075c*/ 	.word	0x000380d0
        /*0760*/ 	.short	0x0100
        /*0762*/ 	.byte	0x06
	.zero		1


	//   ....[27]....
        /*0764*/ 	.word	0x000016c0
        /*0768*/ 	.word	0x000000ff
        /*076c*/ 	.word	0x000380d8
        /*0770*/ 	.short	0x0100
        /*0772*/ 	.byte	0x06
	.zero		1


	//   ....[28]....
        /*0774*/ 	.word	0x00001b30
        /*0778*/ 	.word	0x000000ff
        /*077c*/ 	.word	0x00038000
        /*0780*/ 	.short	0x010a
        /*0782*/ 	.byte	0x12
	.zero		1


	//   ....[29]....
        /*0784*/ 	.word	0x00001b70
        /*0788*/ 	.word	0x000000ff
        /*078c*/ 	.word	0x00038020
        /*0790*/ 	.short	0x010a
        /*0792*/ 	.byte	0x12
	.zero		1


	//   ....[30]....
        /*0794*/ 	.word	0x00001c30
        /*0798*/ 	.word	0x000000ff
        /*079c*/ 	.word	0x00038058
        /*07a0*/ 	.short	0x010a
        /*07a2*/ 	.byte	0x12
	.zero		1


	//   ....[31]....
        /*07a4*/ 	.word	0x000023c0
        /*07a8*/ 	.word	0x000000ff
        /*07ac*/ 	.word	0x00038008
        /*07b0*/ 	.short	0x010a
        /*07b2*/ 	.byte	0x12
	.zero		1


	//   ....[32]....
        /*07b4*/ 	.word	0x00002450
        /*07b8*/ 	.word	0x000000ff
        /*07bc*/ 	.word	0x00038068
        /*07c0*/ 	.short	0x010a
        /*07c2*/ 	.byte	0x12
	.zero		1


	//   ....[33]....
        /*07c4*/ 	.word	0x00002be0
        /*07c8*/ 	.word	0x000000ff
        /*07cc*/ 	.word	0x00038028
        /*07d0*/ 	.short	0x010a
        /*07d2*/ 	.byte	0x12
	.zero		1


	//   ....[34]....
        /*07d4*/ 	.word	0x00002c20
        /*07d8*/ 	.word	0x000000ff
        /*07dc*/ 	.word	0x000380a0
        /*07e0*/ 	.short	0x010a
        /*07e2*/ 	.byte	0x12
	.zero		1


	//   ....[35]....
        /*07e4*/ 	.word	0x00002c60
        /*07e8*/ 	.word	0x000000ff
        /*07ec*/ 	.word	0x00038058
        /*07f0*/ 	.short	0x010a
        /*07f2*/ 	.byte	0x12
	.zero		1


	//   ....[36]....
        /*07f4*/ 	.word	0x000030c0
        /*07f8*/ 	.word	0x000000ff
        /*07fc*/ 	.word	0x00038020
        /*0800*/ 	.short	0x010a
        /*0802*/ 	.byte	0x05
	.zero		1


	//   ....[37]....
        /*0804*/ 	.word	0x00003990
        /*0808*/ 	.word	0x000000ff
        /*080c*/ 	.word	0x000380a8
        /*0810*/ 	.short	0x010a
        /*0812*/ 	.byte	0x26
	.zero		1


	//   ....[38]....
        /*0814*/ 	.word	0x00003a10
        /*0818*/ 	.word	0x000000ff
        /*081c*/ 	.word	0x00038068
        /*0820*/ 	.short	0x010a
        /*0822*/ 	.byte	0x26
	.zero		1


	//   ....[39]....
        /*0824*/ 	.word	0x00004580
        /*0828*/ 	.word	0x000000ff
        /*082c*/ 	.word	0x00038020
        /*0830*/ 	.short	0x010a
        /*0832*/ 	.byte	0x04
	.zero		1


	//   ....[40]....
        /*0834*/ 	.word	0x000045d0
        /*0838*/ 	.word	0x000000ff
        /*083c*/ 	.word	0x000380a0
        /*0840*/ 	.short	0x010a
        /*0842*/ 	.byte	0x26
	.zero		1


	//   ....[41]....
        /*0844*/ 	.word	0x00004640
        /*0848*/ 	.word	0x000000ff
        /*084c*/ 	.word	0x00038058
        /*0850*/ 	.short	0x010a
        /*0852*/ 	.byte	0x26
	.zero		1


	//   ....[42]....
        /*0854*/ 	.word	0x00004b30
        /*0858*/ 	.word	0x000000ff
        /*085c*/ 	.word	0x000380a8
        /*0860*/ 	.short	0x010a
        /*0862*/ 	.byte	0x0c
	.zero		1


	//   ....[43]....
        /*0864*/ 	.word	0x00004ba0
        /*0868*/ 	.word	0x000000ff
        /*086c*/ 	.word	0x00038068
        /*0870*/ 	.short	0x010a
        /*0872*/ 	.byte	0x0c
	.zero		1


	//   ....[44]....
        /*0874*/ 	.word	0x00005080
        /*0878*/ 	.word	0x00000010
        /*087c*/ 	.word	0x000380c0
        /*0880*/ 	.short	0x010a
        /*0882*/ 	.byte	0xff
	.zero		1


	//   ....[45]....
        /*0884*/ 	.word	0x00009fb0
        /*0888*/ 	.word	0x00000010
        /*088c*/ 	.word	0x000380b0
        /*0890*/ 	.short	0x0101
        /*0892*/ 	.byte	0xff
	.zero		1


	//   ....[46]....
        /*0894*/ 	.word	0x0000cc10
        /*0898*/ 	.word	0x00000010
        /*089c*/ 	.word	0x000380c8
        /*08a0*/ 	.short	0x010a
        /*08a2*/ 	.byte	0xff
	.zero		1


	//   ....[47]....
        /*08a4*/ 	.word	0x0000cf10
        /*08a8*/ 	.word	0x00000010
        /*08ac*/ 	.word	0x000380b8
        /*08b0*/ 	.short	0x0101
        /*08b2*/ 	.byte	0xff
	.zero		1


	//   ....[48]....
        /*08b4*/ 	.word	0x0000cfc0
        /*08b8*/ 	.word	0x000000ff
        /*08bc*/ 	.word	0x00038070
        /*08c0*/ 	.short	0x010a
        /*08c2*/ 	.byte	0x24
	.zero		1


	//   ....[49]....
        /*08c4*/ 	.word	0x0000d040
        /*08c8*/ 	.word	0x000000ff
        /*08cc*/ 	.word	0x00000000
        /*08d0*/ 	.short	0x0101
        /*08d2*/ 	.byte	0x05
	.zero		1


	//   ....[50]....
        /*08d4*/ 	.word	0x0000d070
        /*08d8*/ 	.word	0x000000ff
        /*08dc*/ 	.word	0x00038080
        /*08e0*/ 	.short	0x010a
        /*08e2*/ 	.byte	0x24
	.zero		1


	//   ....[51]....
        /*08e4*/ 	.word	0x0000d3e0
        /*08e8*/ 	.word	0x000000ff
        /*08ec*/ 	.word	0x00038070
        /*08f0*/ 	.short	0x010a
        /*08f2*/ 	.byte	0x24
	.zero		1


	//   ....[52]....
        /*08f4*/ 	.word	0x0000d540
        /*08f8*/ 	.word	0x000000ff
        /*08fc*/ 	.word	0x00038090
        /*0900*/ 	.short	0x010a
        /*0902*/ 	.byte	0x24
	.zero		1


	//   ....[53]....
        /*0904*/ 	.word	0x00010410
        /*0908*/ 	.word	0x000000ff
        /*090c*/ 	.word	0x00000000
        /*0910*/ 	.short	0x0101
        /*0912*/ 	.byte	0x04
	.zero		1


	//   ....[54]....
        /*0914*/ 	.word	0x00010490
        /*0918*/ 	.word	0x000000ff
        /*091c*/ 	.word	0x00000000
        /*0920*/ 	.short	0x0101
        /*0922*/ 	.byte	0x04
	.zero		1


	//   ....[55]....
        /*0924*/ 	.word	0x00010500
        /*0928*/ 	.word	0x000000ff
        /*092c*/ 	.word	0x00038080
        /*0930*/ 	.short	0x010a
        /*0932*/ 	.byte	0x24
	.zero		1


	//   ....[56]....
        /*0934*/ 	.word	0x00010790
        /*0938*/ 	.word	0x000000ff
        /*093c*/ 	.word	0x00038098
        /*0940*/ 	.short	0x010a
        /*0942*/ 	.byte	0x24
	.zero		1


	//   ....[57]....
        /*0944*/ 	.word	0x00013640
        /*0948*/ 	.word	0x000000ff
        /*094c*/ 	.word	0x00000000
        /*0950*/ 	.short	0x0101
        /*0952*/ 	.byte	0x05
	.zero		1


	//   ....[58]....
        /*0954*/ 	.word	0x000136e0
        /*0958*/ 	.word	0x000000ff
        /*095c*/ 	.word	0x00000000
        /*0960*/ 	.short	0x0101
        /*0962*/ 	.byte	0x04
	.zero		1


	//   ....[59]....
        /*0964*/ 	.word	0x00013790
        /*0968*/ 	.word	0x000000ff
        /*096c*/ 	.word	0x00000000
        /*0970*/ 	.short	0x0101
        /*0972*/ 	.byte	0x04
	.zero		1


	//   ....[60]....
        /*0974*/ 	.word	0x000137e0
        /*0978*/ 	.word	0x000000ff
        /*097c*/ 	.word	0x00038070
        /*0980*/ 	.short	0x010a
        /*0982*/ 	.byte	0x24
	.zero		1


	//   ....[61]....
        /*0984*/ 	.word	0x00013850
        /*0988*/ 	.word	0x000000ff
        /*098c*/ 	.word	0x00000000
        /*0990*/ 	.short	0x0101
        /*0992*/ 	.byte	0x05
	.zero		1


	//   ....[62]....
        /*0994*/ 	.word	0x000138b0
        /*0998*/ 	.word	0x000000ff
        /*099c*/ 	.word	0x00038090
        /*09a0*/ 	.short	0x010a
        /*09a2*/ 	.byte	0x24
	.zero		1


	//   ....[63]....
        /*09a4*/ 	.word	0x00013930
        /*09a8*/ 	.word	0x000000ff
        /*09ac*/ 	.word	0x000380c0
        /*09b0*/ 	.short	0x010a
        /*09b2*/ 	.byte	0x24
	.zero		1


	//   ....[64]....
        /*09b4*/ 	.word	0x00017140
        /*09b8*/ 	.word	0x000000ff
        /*09bc*/ 	.word	0x00000000
        /*09c0*/ 	.short	0x0101
        /*09c2*/ 	.byte	0x04
	.zero		1


	//   ....[65]....
        /*09c4*/ 	.word	0x00017170
        /*09c8*/ 	.word	0x000000ff
        /*09cc*/ 	.word	0x000380b0
        /*09d0*/ 	.short	0x0101
        /*09d2*/ 	.byte	0x24
	.zero		1


	//   ....[66]....
        /*09d4*/ 	.word	0x000171f0
        /*09d8*/ 	.word	0x000000ff
        /*09dc*/ 	.word	0x00038080
        /*09e0*/ 	.short	0x010a
        /*09e2*/ 	.byte	0x24
	.zero		1


	//   ....[67]....
        /*09e4*/ 	.word	0x000173b0
        /*09e8*/ 	.word	0x000000ff
        /*09ec*/ 	.word	0x00000000
        /*09f0*/ 	.short	0x0101
        /*09f2*/ 	.byte	0x04
	.zero		1


	//   ....[68]....
        /*09f4*/ 	.word	0x00017400
        /*09f8*/ 	.word	0x000000ff
        /*09fc*/ 	.word	0x00038098
        /*0a00*/ 	.short	0x010a
        /*0a02*/ 	.byte	0x24
	.zero		1


	//   ....[69]....
        /*0a04*/ 	.word	0x00017480
        /*0a08*/ 	.word	0x000000ff
        /*0a0c*/ 	.word	0x000380c8
        /*0a10*/ 	.short	0x010a
        /*0a12*/ 	.byte	0x24
	.zero		1


	//   ....[70]....
        /*0a14*/ 	.word	0x0001aaa0
        /*0a18*/ 	.word	0x000000ff
        /*0a1c*/ 	.word	0x00000000
        /*0a20*/ 	.short	0x0101
        /*0a22*/ 	.byte	0x04
	.zero		1


	//   ....[71]....
        /*0a24*/ 	.word	0x0001aad0
        /*0a28*/ 	.word	0x000000ff
        /*0a2c*/ 	.word	0x000380b8
        /*0a30*/ 	.short	0x0101
        /*0a32*/ 	.byte	0x24
	.zero		1


	//   ....[72]....
        /*0a34*/ 	.word	0x0001ac70
        /*0a38*/ 	.word	0x000000ff
        /*0a3c*/ 	.word	0x00000000
        /*0a40*/ 	.short	0x010a
        /*0a42*/ 	.byte	0x33
	.zero		1


	//   ....[73]....
        /*0a44*/ 	.word	0x0001af60
        /*0a48*/ 	.word	0x000000ff
        /*0a4c*/ 	.word	0x00000000
        /*0a50*/ 	.short	0x010a
        /*0a52*/ 	.byte	0x32
	.zero		1


	//   ....[74]....
        /*0a54*/ 	.word	0x0001b6b0
        /*0a58*/ 	.word	0x000000ff
        /*0a5c*/ 	.word	0x00000000
        /*0a60*/ 	.short	0x0101
        /*0a62*/ 	.byte	0x04
	.zero		1


	//   ....[75]....
        /*0a64*/ 	.word	0x0001b720
        /*0a68*/ 	.word	0x000000ff
        /*0a6c*/ 	.word	0x00000000
        /*0a70*/ 	.short	0x010a
        /*0a72*/ 	.byte	0x34
	.zero		1


	//   ....[76]....
        /*0a74*/ 	.word	0x0001b880
        /*0a78*/ 	.word	0x000000ff
        /*0a7c*/ 	.word	0x00000000
        /*0a80*/ 	.short	0x0101
        /*0a82*/ 	.byte	0x35
	.zero		1


	//   ....[77]....
        /*0a84*/ 	.word	0x0001cce0
        /*0a88*/ 	.word	0x000000ff
        /*0a8c*/ 	.word	0x00000000
        /*0a90*/ 	.short	0x0101
        /*0a92*/ 	.byte	0x04
	.zero		1


	//   ....[78]....
        /*0a94*/ 	.word	0x0001cd80
        /*0a98*/ 	.word	0x000000ff
        /*0a9c*/ 	.word	0x00000000
        /*0aa0*/ 	.short	0x010a
        /*0aa2*/ 	.byte	0x33
	.zero		1


	//   ....[79]....
        /*0aa4*/ 	.word	0x0001d0d0
        /*0aa8*/ 	.word	0x000000ff
        /*0aac*/ 	.word	0x00000000
        /*0ab0*/ 	.short	0x010a
        /*0ab2*/ 	.byte	0x32
	.zero		1


	//   ....[80]....
        /*0ab4*/ 	.word	0x0001d330
        /*0ab8*/ 	.word	0x000000ff
        /*0abc*/ 	.word	0x00000000
        /*0ac0*/ 	.short	0x0101
        /*0ac2*/ 	.byte	0x04
	.zero		1


	//   ....[81]....
        /*0ac4*/ 	.word	0x0001d3a0
        /*0ac8*/ 	.word	0x000000ff
        /*0acc*/ 	.word	0x00000000
        /*0ad0*/ 	.short	0x010a
        /*0ad2*/ 	.byte	0x33
	.zero		1


	//   ....[82]....
        /*0ad4*/ 	.word	0x0001d470
        /*0ad8*/ 	.word	0x000000ff
        /*0adc*/ 	.word	0x00000000
        /*0ae0*/ 	.short	0x0101
        /*0ae2*/ 	.byte	0x04
	.zero		1


	//   ....[83]....
        /*0ae4*/ 	.word	0x0001d800
        /*0ae8*/ 	.word	0x000000ff
        /*0aec*/ 	.word	0x00038010
        /*0af0*/ 	.short	0x010a
        /*0af2*/ 	.byte	0x08
	.zero		1


	//   ....[84]....
        /*0af4*/ 	.word	0x0001db20
        /*0af8*/ 	.word	0x000000ff
        /*0afc*/ 	.word	0x00038038
        /*0b00*/ 	.short	0x010a
        /*0b02*/ 	.byte	0x08
	.zero		1


	//   ....[85]....
        /*0b04*/ 	.word	0x0001de20
        /*0b08*/ 	.word	0x000000ff
        /*0b0c*/ 	.word	0x00038018
        /*0b10*/ 	.short	0x010a
        /*0b12*/ 	.byte	0x08
	.zero		1


	//   ....[86]....
        /*0b14*/ 	.word	0x0001e160
        /*0b18*/ 	.word	0x000000ff
        /*0b1c*/ 	.word	0x00038040
        /*0b20*/ 	.short	0x010a
        /*0b22*/ 	.byte	0x08
	.zero		1


	//   ....[87]....
        /*0b24*/ 	.word	0x0001e5e0
        /*0b28*/ 	.word	0x000000ff
        /*0b2c*/ 	.word	0x00038038
        /*0b30*/ 	.short	0x010a
        /*0b32*/ 	.byte	0x31
	.zero		1


	//   ....[88]....
        /*0b34*/ 	.word	0x0001e910
        /*0b38*/ 	.word	0x000000ff
        /*0b3c*/ 	.word	0x00038038
        /*0b40*/ 	.short	0x010a
        /*0b42*/ 	.byte	0x31
	.zero		1


	//   ....[89]....
        /*0b44*/ 	.word	0x0001ec40
        /*0b48*/ 	.word	0x000000ff
        /*0b4c*/ 	.word	0x00038038
        /*0b50*/ 	.short	0x010a
        /*0b52*/ 	.byte	0x29
	.zero		1


	//   ....[90]....
        /*0b54*/ 	.word	0x0001ef80
        /*0b58*/ 	.word	0x000000ff
        /*0b5c*/ 	.word	0x00038038
        /*0b60*/ 	.short	0x010a
        /*0b62*/ 	.byte	0x29
	.zero		1


	//   ....[91]....
        /*0b64*/ 	.word	0x0001f350
        /*0b68*/ 	.word	0x000000ff
        /*0b6c*/ 	.word	0x00038038
        /*0b70*/ 	.short	0x010a
        /*0b72*/ 	.byte	0x29
	.zero		1


	//   ....[92]....
        /*0b74*/ 	.word	0x0001f690
        /*0b78*/ 	.word	0x000000ff
        /*0b7c*/ 	.word	0x00038038
        /*0b80*/ 	.short	0x010a
        /*0b82*/ 	.byte	0x21
	.zero		1


	//   ....[93]....
        /*0b84*/ 	.word	0x0001fbe0
        /*0b88*/ 	.word	0x000000ff
        /*0b8c*/ 	.word	0x000380b0
        /*0b90*/ 	.short	0x010a
        /*0b92*/ 	.byte	0x28
	.zero		1


	//   ....[94]....
        /*0b94*/ 	.word	0x00020ec0
        /*0b98*/ 	.word	0x000000ff
        /*0b9c*/ 	.word	0x000380b8
        /*0ba0*/ 	.short	0x010a
        /*0ba2*/ 	.byte	0x28
	.zero		1


	//   ....[95]....
        /*0ba4*/ 	.word	0x000228e0
        /*0ba8*/ 	.word	0x000000ff
        /*0bac*/ 	.word	0x00000000
        /*0bb0*/ 	.short	0x0101
        /*0bb2*/ 	.byte	0x04
	.zero		1


	//   ....[96]....
        /*0bb4*/ 	.word	0x00022960
        /*0bb8*/ 	.word	0x000000ff
        /*0bbc*/ 	.word	0x00000000
        /*0bc0*/ 	.short	0x0101
        /*0bc2*/ 	.byte	0x04
	.zero		1


	//   ....[97]....
        /*0bc4*/ 	.word	0x00022bf0
        /*0bc8*/ 	.word	0x00000000
        /*0bcc*/ 	.word	0x00038000
        /*0bd0*/ 	.short	0x010a
        /*0bd2*/ 	.byte	0xff
	.zero		1


	//   ....[98]....
        /*0bd4*/ 	.word	0x00022c50
        /*0bd8*/ 	.word	0x00000002
        /*0bdc*/ 	.word	0x00038020
        /*0be0*/ 	.short	0x010a
        /*0be2*/ 	.byte	0xff
	.zero		1


	//   ....[99]....
        /*0be4*/ 	.word	0x00022cb0
        /*0be8*/ 	.word	0x00000007
        /*0bec*/ 	.word	0x00038058
        /*0bf0*/ 	.short	0x010a
        /*0bf2*/ 	.byte	0xff
	.zero		1


	//   ....[100]....
        /*0bf4*/ 	.word	0x00022d10
        /*0bf8*/ 	.word	0x00000004
        /*0bfc*/ 	.word	0x00038008
        /*0c00*/ 	.short	0x010a
        /*0c02*/ 	.byte	0xff
	.zero		1


	//   ....[101]....
        /*0c04*/ 	.word	0x00022d70
        /*0c08*/ 	.word	0x00000007
        /*0c0c*/ 	.word	0x00038068
        /*0c10*/ 	.short	0x010a
        /*0c12*/ 	.byte	0xff
	.zero		1


	//   ....[102]....
        /*0c14*/ 	.word	0x00022dd0
        /*0c18*/ 	.word	0x00000004
        /*0c1c*/ 	.word	0x00038028
        /*0c20*/ 	.short	0x010a
        /*0c22*/ 	.byte	0xff
	.zero		1


	//   ....[103]....
        /*0c24*/ 	.word	0x00022e30
        /*0c28*/ 	.word	0x00000005
        /*0c2c*/ 	.word	0x000380a0
        /*0c30*/ 	.short	0x010a
        /*0c32*/ 	.byte	0xff
	.zero		1


	//   ....[104]....
        /*0c34*/ 	.word	0x00022e90
        /*0c38*/ 	.word	0x00000006
        /*0c3c*/ 	.word	0x00038058
        /*0c40*/ 	.short	0x010a
        /*0c42*/ 	.byte	0xff
	.zero		1


	//   ....[105]....
        /*0c44*/ 	.word	0x00022ef0
        /*0c48*/ 	.word	0x00000004
        /*0c4c*/ 	.word	0x00038020
        /*0c50*/ 	.short	0x010a
        /*0c52*/ 	.byte	0xff
	.zero		1


	//   ....[106]....
        /*0c54*/ 	.word	0x00022f50
        /*0c58*/ 	.word	0x00000002
        /*0c5c*/ 	.word	0x000380a8
        /*0c60*/ 	.short	0x010a
        /*0c62*/ 	.byte	0xff
	.zero		1


	//   ....[107]....
        /*0c64*/ 	.word	0x00022fb0
        /*0c68*/ 	.word	0x00000004
        /*0c6c*/ 	.word	0x00038068
        /*0c70*/ 	.short	0x010a
        /*0c72*/ 	.byte	0xff
	.zero		1


	//   ....[108]....
        /*0c74*/ 	.word	0x00023010
        /*0c78*/ 	.word	0x00000002
        /*0c7c*/ 	.word	0x00038020
        /*0c80*/ 	.short	0x010a
        /*0c82*/ 	.byte	0xff
	.zero		1


	//   ....[109]....
        /*0c84*/ 	.word	0x00023070
        /*0c88*/ 	.word	0x00000002
        /*0c8c*/ 	.word	0x000380a0
        /*0c90*/ 	.short	0x010a
        /*0c92*/ 	.byte	0xff
	.zero		1


	//   ....[110]....
        /*0c94*/ 	.word	0x000230d0
        /*0c98*/ 	.word	0x00000002
        /*0c9c*/ 	.word	0x00038058
        /*0ca0*/ 	.short	0x010a
        /*0ca2*/ 	.byte	0xff
	.zero		1


	//   ....[111]....
        /*0ca4*/ 	.word	0x00023130
        /*0ca8*/ 	.word	0x00000000
        /*0cac*/ 	.word	0x000380a8
        /*0cb0*/ 	.short	0x010a
        /*0cb2*/ 	.byte	0xff
	.zero		1


	//   ....[112]....
        /*0cb4*/ 	.word	0x00023190
        /*0cb8*/ 	.word	0x00000004
        /*0cbc*/ 	.word	0x00038068
        /*0cc0*/ 	.short	0x010a
        /*0cc2*/ 	.byte	0xff
	.zero		1


	//   ....[113]....
        /*0cc4*/ 	.word	0x000231e0
        /*0cc8*/ 	.word	0x00000010
        /*0ccc*/ 	.word	0x000380c0
        /*0cd0*/ 	.short	0x010a
        /*0cd2*/ 	.byte	0xff
	.zero		1


	//   ....[114]....
        /*0cd4*/ 	.word	0x00023230
        /*0cd8*/ 	.word	0x00000010
        /*0cdc*/ 	.word	0x000380c8
        /*0ce0*/ 	.short	0x010a
        /*0ce2*/ 	.byte	0xff
	.zero		1


	//   ....[115]....
        /*0ce4*/ 	.word	0x00023290
        /*0ce8*/ 	.word	0x00000000
        /*0cec*/ 	.word	0x00038070
        /*0cf0*/ 	.short	0x010a
        /*0cf2*/ 	.byte	0xff
	.zero		1


	//   ....[116]....
        /*0cf4*/ 	.word	0x000232f0
        /*0cf8*/ 	.word	0x00000000
        /*0cfc*/ 	.word	0x00038080
        /*0d00*/ 	.short	0x010a
        /*0d02*/ 	.byte	0xff
	.zero		1


	//   ....[117]....
        /*0d04*/ 	.word	0x00023350
        /*0d08*/ 	.word	0x00000000
        /*0d0c*/ 	.word	0x00038070
        /*0d10*/ 	.short	0x010a
        /*0d12*/ 	.byte	0xff
	.zero		1


	//   ....[118]....
        /*0d14*/ 	.word	0x000233b0
        /*0d18*/ 	.word	0x00000000
        /*0d1c*/ 	.word	0x00038090
        /*0d20*/ 	.short	0x010a
        /*0d22*/ 	.byte	0xff
	.zero		1


	//   ....[119]....
        /*0d24*/ 	.word	0x00023410
        /*0d28*/ 	.word	0x00000000
        /*0d2c*/ 	.word	0x00038080
        /*0d30*/ 	.short	0x010a
        /*0d32*/ 	.byte	0xff
	.zero		1


	//   ....[120]....
        /*0d34*/ 	.word	0x00023470
        /*0d38*/ 	.word	0x00000000
        /*0d3c*/ 	.word	0x00038098
        /*0d40*/ 	.short	0x010a
        /*0d42*/ 	.byte	0xff
	.zero		1


	//   ....[121]....
        /*0d44*/ 	.word	0x000234d0
        /*0d48*/ 	.word	0x00000000
        /*0d4c*/ 	.word	0x00038070
        /*0d50*/ 	.short	0x010a
        /*0d52*/ 	.byte	0xff
	.zero		1


	//   ....[122]....
        /*0d54*/ 	.word	0x00023530
        /*0d58*/ 	.word	0x00000000
        /*0d5c*/ 	.word	0x00038090
        /*0d60*/ 	.short	0x010a
        /*0d62*/ 	.byte	0xff
	.zero		1


	//   ....[123]....
        /*0d64*/ 	.word	0x00023590
        /*0d68*/ 	.word	0x00000000
        /*0d6c*/ 	.word	0x000380c0
        /*0d70*/ 	.short	0x010a
        /*0d72*/ 	.byte	0xff
	.zero		1


	//   ....[124]....
        /*0d74*/ 	.word	0x000235f0
        /*0d78*/ 	.word	0x00000000
        /*0d7c*/ 	.word	0x00038080
        /*0d80*/ 	.short	0x010a
        /*0d82*/ 	.byte	0xff
	.zero		1


	//   ....[125]....
        /*0d84*/ 	.word	0x00023650
        /*0d88*/ 	.word	0x00000000
        /*0d8c*/ 	.word	0x00038098
        /*0d90*/ 	.short	0x010a
        /*0d92*/ 	.byte	0xff
	.zero		1


	//   ....[126]....
        /*0d94*/ 	.word	0x000236b0
        /*0d98*/ 	.word	0x00000000
        /*0d9c*/ 	.word	0x000380c8
        /*0da0*/ 	.short	0x010a
        /*0da2*/ 	.byte	0xff
	.zero		1


	//   ....[127]....
        /*0da4*/ 	.word	0x00023710
        /*0da8*/ 	.word	0x00000000
        /*0dac*/ 	.word	0x00000000
        /*0db0*/ 	.short	0x010a
        /*0db2*/ 	.byte	0xff
	.zero		1


	//   ....[128]....
        /*0db4*/ 	.word	0x00023770
        /*0db8*/ 	.word	0x00000000
        /*0dbc*/ 	.word	0x00000000
        /*0dc0*/ 	.short	0x010a
        /*0dc2*/ 	.byte	0xff
	.zero		1


	//   ....[129]....
        /*0dc4*/ 	.word	0x000237d0
        /*0dc8*/ 	.word	0x00000004
        /*0dcc*/ 	.word	0x00000000
        /*0dd0*/ 	.short	0x010a
        /*0dd2*/ 	.byte	0xff
	.zero		1


	//   ....[130]....
        /*0dd4*/ 	.word	0x00023830
        /*0dd8*/ 	.word	0x00000003
        /*0ddc*/ 	.word	0x00000000
        /*0de0*/ 	.short	0x010a
        /*0de2*/ 	.byte	0xff
	.zero		1


	//   ....[131]....
        /*0de4*/ 	.word	0x00023890
        /*0de8*/ 	.word	0x00000000
        /*0dec*/ 	.word	0x00000000
        /*0df0*/ 	.short	0x010a
        /*0df2*/ 	.byte	0xff
	.zero		1


	//   ....[132]....
        /*0df4*/ 	.word	0x000238f0
        /*0df8*/ 	.word	0x00000000
        /*0dfc*/ 	.word	0x00000000
        /*0e00*/ 	.short	0x010a
        /*0e02*/ 	.byte	0xff
	.zero		1


	//   ....[133]....
        /*0e04*/ 	.word	0x00023950
        /*0e08*/ 	.word	0x00000000
        /*0e0c*/ 	.word	0x00038010
        /*0e10*/ 	.short	0x010a
        /*0e12*/ 	.byte	0xff
	.zero		1


	//   ....[134]....
        /*0e14*/ 	.word	0x000239b0
        /*0e18*/ 	.word	0x00000000
        /*0e1c*/ 	.word	0x00038038
        /*0e20*/ 	.short	0x010a
        /*0e22*/ 	.byte	0xff
	.zero		1


	//   ....[135]....
        /*0e24*/ 	.word	0x00023a10
        /*0e28*/ 	.word	0x00000000
        /*0e2c*/ 	.word	0x00038018
        /*0e30*/ 	.short	0x010a
        /*0e32*/ 	.byte	0xff
	.zero		1


	//   ....[136]....
        /*0e34*/ 	.word	0x00023a70
        /*0e38*/ 	.word	0x00000000
        /*0e3c*/ 	.word	0x00038040
        /*0e40*/ 	.short	0x010a
        /*0e42*/ 	.byte	0xff
	.zero		1


	//   ....[137]....
        /*0e44*/ 	.word	0x00023ad0
        /*0e48*/ 	.word	0x00000000
        /*0e4c*/ 	.word	0x00038038
        /*0e50*/ 	.short	0x010a
        /*0e52*/ 	.byte	0xff
	.zero		1


	//   ....[138]....
        /*0e54*/ 	.word	0x00023b30
        /*0e58*/ 	.word	0x00000000
        /*0e5c*/ 	.word	0x00038038
        /*0e60*/ 	.short	0x010a
        /*0e62*/ 	.byte	0xff
	.zero		1


	//   ....[139]....
        /*0e64*/ 	.word	0x00023b90
        /*0e68*/ 	.word	0x00000000
        /*0e6c*/ 	.word	0x00038038
        /*0e70*/ 	.short	0x010a
        /*0e72*/ 	.byte	0xff
	.zero		1


	//   ....[140]....
        /*0e74*/ 	.word	0x00023bf0
        /*0e78*/ 	.word	0x00000000
        /*0e7c*/ 	.word	0x00038038
        /*0e80*/ 	.short	0x010a
        /*0e82*/ 	.byte	0xff
	.zero		1


	//   ....[141]....
        /*0e84*/ 	.word	0x00023c50
        /*0e88*/ 	.word	0x00000000
        /*0e8c*/ 	.word	0x00038038
        /*0e90*/ 	.short	0x010a
        /*0e92*/ 	.byte	0xff
	.zero		1


	//   ....[142]....
        /*0e94*/ 	.word	0x00023cb0
        /*0e98*/ 	.word	0x00000000
        /*0e9c*/ 	.word	0x00038038
        /*0ea0*/ 	.short	0x010a
        /*0ea2*/ 	.byte	0xff
	.zero		1


	//   ....[143]....
        /*0ea4*/ 	.word	0x00023d10
        /*0ea8*/ 	.word	0x00000003
        /*0eac*/ 	.word	0x000380b0
        /*0eb0*/ 	.short	0x010a
        /*0eb2*/ 	.byte	0xff
	.zero		1


	//   ....[144]....
        /*0eb4*/ 	.word	0x00023d70
        /*0eb8*/ 	.word	0x00000003
        /*0ebc*/ 	.word	0x000380b8
        /*0ec0*/ 	.short	0x010a
        /*0ec2*/ 	.byte	0xff
	.zero		1


	//----- nvinfo : EIATTR_NUM_MBARRIERS
	.align		4
.L_66:
        /*0ec4*/ 	.byte	0x03, 0x38
        /*0ec6*/ 	.short	0x001c


	//----- nvinfo : EIATTR_EXIT_INSTR_OFFSETS
	.align		4
        /*0ec8*/ 	.byte	0x04, 0x1c
        /*0eca*/ 	.short	(.L_68 - .L_67)


	//   ....[0]....
.L_67:
        /*0ecc*/ 	.word	0x000017c0


	//   ....[1]....
        /*0ed0*/ 	.word	0x00001a40


	//   ....[2]....
        /*0ed4*/ 	.word	0x00004ef0


	//   ....[3]....
        /*0ed8*/ 	.word	0x00004f30


	//   ....[4]....
        /*0edc*/ 	.word	0x00004fa0


	//   ....[5]....
        /*0ee0*/ 	.word	0x0000cf20


	//   ....[6]....
        /*0ee4*/ 	.word	0x0001aae0


	//   ....[7]....
        /*0ee8*/ 	.word	0x0001ab80


	//   ....[8]....
        /*0eec*/ 	.word	0x0001d480


	//   ....[9]....
        /*0ef0*/ 	.word	0x0001d510


	//   ....[10]....
        /*0ef4*/ 	.word	0x0001d5b0


	//   ....[11]....
        /*0ef8*/ 	.word	0x0001e420


	//   ....[12]....
        /*0efc*/ 	.word	0x0001f2e0


	//   ....[13]....
        /*0f00*/ 	.word	0x0001f720


	//   ....[14]....
        /*0f04*/ 	.word	0x0001f950


	//   ....[15]....
        /*0f08*/ 	.word	0x0001f9c0


	//   ....[16]....
        /*0f0c*/ 	.word	0x00022bd0


	//----- nvinfo : EIATTR_INDIRECT_BRANCH_TARGETS
	.align		4
.L_68:
        /*0f10*/ 	.byte	0x04, 0x34
        /*0f12*/ 	.short	(.L_70 - .L_69)


	//   ....[0]....
.L_69:
        /*0f14*/ 	.word	.L_x_487@srel
        /*0f18*/ 	.short	0x0
        /*0f1a*/ 	.short	0x0
        /*0f1c*/ 	.word	0x3
        /*0f20*/ 	.word	.L_x_488@srel
        /*0f24*/ 	.word	.L_x_489@srel
        /*0f28*/ 	.word	.L_x_490@srel


	//----- nvinfo : EIATTR_MAX_THREADS
	.align		4
.L_70:
        /*0f2c*/ 	.byte	0x04, 0x05
        /*0f2e*/ 	.short	(.L_72 - .L_71)
.L_71:
        /*0f30*/ 	.word	0x00000200
        /*0f34*/ 	.word	0x00000001
        /*0f38*/ 	.word	0x00000001


	//----- nvinfo : EIATTR_CRS_STACK_SIZE
	.align		4
.L_72:
        /*0f3c*/ 	.byte	0x04, 0x1e
        /*0f3e*/ 	.short	(.L_74 - .L_73)
.L_73:
        /*0f40*/ 	.word	0x00000000


	//----- nvinfo : EIATTR_CBANK_PARAM_SIZE
	.align		4
.L_74:
        /*0f44*/ 	.byte	0x03, 0x19
        /*0f46*/ 	.short	0x0600


	//----- nvinfo : EIATTR_PARAM_CBANK
	.align		4
        /*0f48*/ 	.byte	0x04, 0x0a
        /*0f4a*/ 	.short	(.L_76 - .L_75)
	.align		4
.L_75:
        /*0f4c*/ 	.word	index@(.nv.constant0._ZN7cutlass13device_kernelINS_4fmha6kernel36Sm100FmhaFwdKernelTmaWarpspecializedIN4cute5tupleIJiiiNS5_IJNS5_IJiiEEEiEEEEEENS1_10collective38Sm100FmhaFwdMainloopTmaWarpspecializedINS_6half_tEffNS5_IJNS4_1CILi256EEENSC_ILi64EEESD_EEENS5_IJiNSC_ILi1EEES7_EEENS5_IJiSG_NS5_IJNS5_IJNSC_ILi0EEEiEEEiEEEEEESL_NS9_6NoMaskENS5_IJNSC_ILi2EEESG_SG_EEENSC_ILb0EEEEENS9_38Sm100FmhaFwdEpilogueTmaWarpspecializedISB_fNS5_IJNSC_ILi128EEESD_SE_EEESH_NS5_IJSG_S7_EEESP_EENS2_23IndividualTileSchedulerENS2_41Sm100FmhaCtxKernelWarpspecializedScheduleEEEEEvNT_6ParamsE)
        /*0f50*/ 	.short	0x0380
        /*0f52*/ 	.short	0x0600


	//----- nvinfo : EIATTR_SW_WAR
	.align		4
.L_76:
        /*0f54*/ 	.byte	0x04, 0x36
        /*0f56*/ 	.short	(.L_78 - .L_77)
.L_77:
        /*0f58*/ 	.word	0x00000008
.L_78:


//--------------------- .nv.callgraph             --------------------------
	.section	.nv.callgraph,"",@"SHT_CUDA_CALLGRAPH"
	.align	4
	.sectionentsize	8
	.align		4
        /*0000*/ 	.word	0x00000000
	.align		4
        /*0004*/ 	.word	0xffffffff
	.align		4
        /*0008*/ 	.word	index@(_ZN7cutlass13device_kernelINS_4fmha6kernel36Sm100FmhaFwdKernelTmaWarpspecializedIN4cute5tupleIJiiiNS5_IJNS5_IJiiEEEiEEEEEENS1_10collective38Sm100FmhaFwdMainloopTmaWarpspecializedINS_6half_tEffNS5_IJNS4_1CILi256EEENSC_ILi64EEESD_EEENS5_IJiNSC_ILi1EEES7_EEENS5_IJiSG_NS5_IJNS5_IJNSC_ILi0EEEiEEEiEEEEEESL_NS9_6NoMaskENS5_IJNSC_ILi2EEESG_SG_EEENSC_ILb0EEEEENS9_38Sm100FmhaFwdEpilogueTmaWarpspecializedISB_fNS5_IJNSC_ILi128EEESD_SE_EEESH_NS5_IJSG_S7_EEESP_EENS2_23IndividualTileSchedulerENS2_41Sm100FmhaCtxKernelWarpspecializedScheduleEEEEEvNT_6ParamsE)
	.align		4
        /*000c*/ 	.word	index@(__assertfail)
	.align		4
        /*0010*/ 	.word	index@(_ZN7cutlass13device_kernelINS_4fmha6kernel36Sm100FmhaFwdKernelTmaWarpspecializedIN4cute5tupleIJiiiNS5_IJNS5_IJiiEEEiEEEEEENS1_10collective38Sm100FmhaFwdMainloopTmaWarpspecializedINS_6half_tEffNS5_IJNS4_1CILi256EEENSC_ILi64EEESD_EEENS5_IJiNSC_ILi1EEES7_EEENS5_IJiSG_NS5_IJNS5_IJNSC_ILi0EEEiEEEiEEEEEESL_NS9_6NoMaskENS5_IJNSC_ILi2EEESG_SG_EEENSC_ILb0EEEEENS9_38Sm100FmhaFwdEpilogueTmaWarpspecializedISB_fNS5_IJNSC_ILi128EEESD_SE_EEESH_NS5_IJSG_S7_EEESP_EENS2_23IndividualTileSchedulerENS2_41Sm100FmhaCtxKernelWarpspecializedScheduleEEEEEvNT_6ParamsE)
	.align		4
        /*0014*/ 	.word	index@(vprintf)
	.align		4
        /*0018*/ 	.word	0x00000000
	.align		4
        /*001c*/ 	.word	0xfffffffe
	.align		4
        /*0020*/ 	.word	0x00000000
	.align		4
        /*0024*/ 	.word	0xfffffffd
	.align		4
        /*0028*/ 	.word	0x00000000
	.align		4
        /*002c*/ 	.word	0xfffffffc


//--------------------- .nv.constant4             --------------------------
	.section	.nv.constant4,"a",@progbits
	.align	8
	.align		8
.nv.constant4:
        /*0000*/ 	.dword	vprintf
	.align		8
        /*0008*/ 	.dword	__assertfail
	.align		8
        /*0010*/ 	.dword	__unnamed_1
	.align		8
        /*0018*/ 	.dword	__unnamed_2
	.align		8
        /*0020*/ 	.dword	__unnamed_3
	.align		8
        /*0028*/ 	.dword	__unnamed_4
	.align		8
        /*0030*/ 	.dword	__unnamed_5
	.align		8
        /*0038*/ 	.dword	__unnamed_6
	.align		8
        /*0040*/ 	.dword	__unnamed_7
	.align		8
        /*0048*/ 	.dword	_ZN39_INTERNAL_2304142a_4_k_cu_023502db_37954cuda3std3__45__cpo5beginE
	.align		8
        /*0050*/ 	.dword	_ZN39_INTERNAL_2304142a_4_k_cu_023502db_37954cuda3std3__45__cpo3endE
	.align		8
        /*0058*/ 	.dword	_ZN39_INTERNAL_2304142a_4_k_cu_023502db_37954cuda3std3__45__cpo6cbeginE
	.align		8
        /*0060*/ 	.dword	_ZN39_INTERNAL_2304142a_4_k_cu_023502db_37954cuda3std3__45__cpo4cendE
	.align		8
        /*0068*/ 	.dword	_ZN39_INTERNAL_2304142a_4_k_cu_023502db_37954cuda3std3__441_GLOBAL__N__2304142a_4_k_cu_023502db_37956ignoreE
	.align		8
        /*0070*/ 	.dword	_ZN39_INTERNAL_2304142a_4_k_cu_023502db_37954cuda3std3__419piecewise_constructE
	.align		8
        /*0078*/ 	.dword	_ZN39_INTERNAL_2304142a_4_k_cu_023502db_37954cuda3std3__48in_placeE
	.align		8
        /*0080*/ 	.dword	_ZN39_INTERNAL_2304142a_4_k_cu_023502db_37954cuda3std6ranges3__45__cpo4swapE
	.align		8
        /*0088*/ 	.dword	_ZN39_INTERNAL_2304142a_4_k_cu_023502db_37954cuda3std6ranges3__45__cpo9iter_moveE
	.align		8
        /*0090*/ 	.dword	_ZN39_INTERNAL_2304142a_4_k_cu_023502db_37954cute7productE
	.align		8
        /*0098*/ 	.dword	_ZN39_INTERNAL_2304142a_4_k_cu_023502db_37954cute1_E
	.align		8
        /*00a0*/ 	.dword	$str$22
	.align		8
        /*00a8*/ 	.dword	$str$23
	.align		8
        /*00b0*/ 	.dword	$str$26
	.align		8
        /*00b8*/ 	.dword	$str$27
	.align		8
        /*00c0*/ 	.dword	$str$28
	.align		8
        /*00c8*/ 	.dword	$str$29
	.align		8
        /*00d0*/ 	.dword	$str$30
	.align		8
        /*00d8*/ 	.dword	$str$31
	.align		8
        /*00e0*/ 	.dword	$str$32
	.align		8
        /*00e8*/ 	.dword	$str$33
	.align		8
        /*00f0*/ 	.dword	$str$34
	.align		8
        /*00f8*/ 	.dword	$str$35
	.align		8
        /*0100*/ 	.dword	$str$36
	.align		8
        /*0108*/ 	.dword	$str$37


//--------------------- .nv.constant2._ZN7cutlass13device_kernelINS_4fmha6kernel36Sm100FmhaFwdKernelTmaWarpspecializedIN4cute5tupleIJiiiNS5_IJNS5_IJiiEEEiEEEEEENS1_10collective38Sm100FmhaFwdMainloopTmaWarpspecializedINS_6half_tEffNS5_IJNS4_1CILi256EEENSC_ILi64EEESD_EEENS5_IJiNSC_ILi1EEES7_EEENS5_IJiSG_NS5_IJNS5_IJNSC_ILi0EEEiEEEiEEEEEESL_NS9_6NoMaskENS5_IJNSC_ILi2EEESG_SG_EEENSC_ILb0EEEEENS9_38Sm100FmhaFwdEpilogueTmaWarpspecializedISB_fNS5_IJNSC_ILi128EEESD_SE_EEESH_NS5_IJSG_S7_EEESP_EENS2_23IndividualTileSchedulerENS2_41Sm100FmhaCtxKernelWarpspecializedScheduleEEEEEvNT_6ParamsE --------------------------
	.section	.nv.constant2._ZN7cutlass13device_kernelINS_4fmha6kernel36Sm100FmhaFwdKernelTmaWarpspecializedIN4cute5tupleIJiiiNS5_IJNS5_IJiiEEEiEEEEEENS1_10collective38Sm100FmhaFwdMainloopTmaWarpspecializedINS_6half_tEffNS5_IJNS4_1CILi256EEENSC_ILi64EEESD_EEENS5_IJiNSC_ILi1EEES7_EEENS5_IJiSG_NS5_IJNS5_IJNSC_ILi0EEEiEEEiEEEEEESL_NS9_6NoMaskENS5_IJNSC_ILi2EEESG_SG_EEENSC_ILb0EEEEENS9_38Sm100FmhaFwdEpilogueTmaWarpspecializedISB_fNS5_IJNSC_ILi128EEESD_SE_EEESH_NS5_IJSG_S7_EEESP_EENS2_23IndividualTileSchedulerENS2_41Sm100FmhaCtxKernelWarpspecializedScheduleEEEEEvNT_6ParamsE,"a",@progbits
	.sectionflags	@""
	.align	4
.nv.constant2._ZN7cutlass13device_kernelINS_4fmha6kernel36Sm100FmhaFwdKernelTmaWarpspecializedIN4cute5tupleIJiiiNS5_IJNS5_IJiiEEEiEEEEEENS1_10collective38Sm100FmhaFwdMainloopTmaWarpspecializedINS_6half_tEffNS5_IJNS4_1CILi256EEENSC_ILi64EEESD_EEENS5_IJiNSC_ILi1EEES7_EEENS5_IJiSG_NS5_IJNS5_IJNSC_ILi0EEEiEEEiEEEEEESL_NS9_6NoMaskENS5_IJNSC_ILi2EEESG_SG_EEENSC_ILb0EEEEENS9_38Sm100FmhaFwdEpilogueTmaWarpspecializedISB_fNS5_IJNSC_ILi128EEESD_SE_EEESH_NS5_IJSG_S7_EEESP_EENS2_23IndividualTileSchedulerENS2_41Sm100FmhaCtxKernelWarpspecializedScheduleEEEEEvNT_6ParamsE:
        /*0000*/ 	.byte	0x20, 0xd5, 0x01, 0x00, 0x60, 0xf9, 0x01, 0x00, 0xf0, 0xd4, 0x01, 0x00


//--------------------- .text._ZN7cutlass13device_kernelINS_4fmha6kernel36Sm100FmhaFwdKernelTmaWarpspecializedIN4cute5tupleIJiiiNS5_IJNS5_IJiiEEEiEEEEEENS1_10collective38Sm100FmhaFwdMainloopTmaWarpspecializedINS_6half_tEffNS5_IJNS4_1CILi256EEENSC_ILi64EEESD_EEENS5_IJiNSC_ILi1EEES7_EEENS5_IJiSG_NS5_IJNS5_IJNSC_ILi0EEEiEEEiEEEEEESL_NS9_6NoMaskENS5_IJNSC_ILi2EEESG_SG_EEENSC_ILb0EEEEENS9_38Sm100FmhaFwdEpilogueTmaWarpspecializedISB_fNS5_IJNSC_ILi128EEESD_SE_EEESH_NS5_IJSG_S7_EEESP_EENS2_23IndividualTileSchedulerENS2_41Sm100FmhaCtxKernelWarpspecializedScheduleEEEEEvNT_6ParamsE --------------------------
	.section	.text._ZN7cutlass13device_kernelINS_4fmha6kernel36Sm100FmhaFwdKernelTmaWarpspecializedIN4cute5tupleIJiiiNS5_IJNS5_IJiiEEEiEEEEEENS1_10collective38Sm100FmhaFwdMainloopTmaWarpspecializedINS_6half_tEffNS5_IJNS4_1CILi256EEENSC_ILi64EEESD_EEENS5_IJiNSC_ILi1EEES7_EEENS5_IJiSG_NS5_IJNS5_IJNSC_ILi0EEEiEEEiEEEEEESL_NS9_6NoMaskENS5_IJNSC_ILi2EEESG_SG_EEENSC_ILb0EEEEENS9_38Sm100FmhaFwdEpilogueTmaWarpspecializedISB_fNS5_IJNSC_ILi128EEESD_SE_EEESH_NS5_IJSG_S7_EEESP_EENS2_23IndividualTileSchedulerENS2_41Sm100FmhaCtxKernelWarpspecializedScheduleEEEEEvNT_6ParamsE,"ax",@progbits
	.align	128
.text._ZN7cutlass13device_kernelINS_4fmha6kernel36Sm100FmhaFwdKernelTmaWarpspecializedIN4cute5tupleIJiiiNS5_IJNS5_IJiiEEEiEEEEEENS1_10collective38Sm100FmhaFwdMainloopTmaWarpspecializedINS_6half_tEffNS5_IJNS4_1CILi256EEENSC_ILi64EEESD_EEENS5_IJiNSC_ILi1EEES7_EEENS5_IJiSG_NS5_IJNS5_IJNSC_ILi0EEEiEEEiEEEEEESL_NS9_6NoMaskENS5_IJNSC_ILi2EEESG_SG_EEENSC_ILb0EEEEENS9_38Sm100FmhaFwdEpilogueTmaWarpspecializedISB_fNS5_IJNSC_ILi128EEESD_SE_EEESH_NS5_IJSG_S7_EEESP_EENS2_23IndividualTileSchedulerENS2_41Sm100FmhaCtxKernelWarpspecializedScheduleEEEEEvNT_6ParamsE:
        .type           _ZN7cutlass13device_kernelINS_4fmha6kernel36Sm100FmhaFwdKernelTmaWarpspecializedIN4cute5tupleIJiiiNS5_IJNS5_IJiiEEEiEEEEEENS1_10collective38Sm100FmhaFwdMainloopTmaWarpspecializedINS_6half_tEffNS5_IJNS4_1CILi256EEENSC_ILi64EEESD_EEENS5_IJiNSC_ILi1EEES7_EEENS5_IJiSG_NS5_IJNS5_IJNSC_ILi0EEEiEEEiEEEEEESL_NS9_6NoMaskENS5_IJNSC_ILi2EEESG_SG_EEENSC_ILb0EEEEENS9_38Sm100FmhaFwdEpilogueTmaWarpspecializedISB_fNS5_IJNSC_ILi128EEESD_SE_EEESH_NS5_IJSG_S7_EEESP_EENS2_23IndividualTileSchedulerENS2_41Sm100FmhaCtxKernelWarpspecializedScheduleEEEEEvNT_6ParamsE,@function
        .size           _ZN7cutlass13device_kernelINS_4fmha6kernel36Sm100FmhaFwdKernelTmaWarpspecializedIN4cute5tupleIJiiiNS5_IJNS5_IJiiEEEiEEEEEENS1_10collective38Sm100FmhaFwdMainloopTmaWarpspecializedINS_6half_tEffNS5_IJNS4_1CILi256EEENSC_ILi64EEESD_EEENS5_IJiNSC_ILi1EEES7_EEENS5_IJiSG_NS5_IJNS5_IJNSC_ILi0EEEiEEEiEEEEEESL_NS9_6NoMaskENS5_IJNSC_ILi2EEESG_SG_EEENSC_ILb0EEEEENS9_38Sm100FmhaFwdEpilogueTmaWarpspecializedISB_fNS5_IJNSC_ILi128EEESD_SE_EEESH_NS5_IJSG_S7_EEESP_EENS2_23IndividualTileSchedulerENS2_41Sm100FmhaCtxKernelWarpspecializedScheduleEEEEEvNT_6ParamsE,(.L_x_491 - _ZN7cutlass13device_kernelINS_4fmha6kernel36Sm100FmhaFwdKernelTmaWarpspecializedIN4cute5tupleIJiiiNS5_IJNS5_IJiiEEEiEEEEEENS1_10collective38Sm100FmhaFwdMainloopTmaWarpspecializedINS_6half_tEffNS5_IJNS4_1CILi256EEENSC_ILi64EEESD_EEENS5_IJiNSC_ILi1EEES7_EEENS5_IJiSG_NS5_IJNS5_IJNSC_ILi0EEEiEEEiEEEEEESL_NS9_6NoMaskENS5_IJNSC_ILi2EEESG_SG_EEENSC_ILb0EEEEENS9_38Sm100FmhaFwdEpilogueTmaWarpspecializedISB_fNS5_IJNSC_ILi128EEESD_SE_EEESH_NS5_IJSG_S7_EEESP_EENS2_23IndividualTileSchedulerENS2_41Sm100FmhaCtxKernelWarpspecializedScheduleEEEEEvNT_6ParamsE)
        .other          _ZN7cutlass13device_kernelINS_4fmha6kernel36Sm100FmhaFwdKernelTmaWarpspecializedIN4cute5tupleIJiiiNS5_IJNS5_IJiiEEEiEEEEEENS1_10collective38Sm100FmhaFwdMainloopTmaWarpspecializedINS_6half_tEffNS5_IJNS4_1CILi256EEENSC_ILi64EEESD_EEENS5_IJiNSC_ILi1EEES7_EEENS5_IJiSG_NS5_IJNS5_IJNSC_ILi0EEEiEEEiEEEEEESL_NS9_6NoMaskENS5_IJNSC_ILi2EEESG_SG_EEENSC_ILb0EEEEENS9_38Sm100FmhaFwdEpilogueTmaWarpspecializedISB_fNS5_IJNSC_ILi128EEESD_SE_EEESH_NS5_IJSG_S7_EEESP_EENS2_23IndividualTileSchedulerENS2_41Sm100FmhaCtxKernelWarpspecializedScheduleEEEEEvNT_6ParamsE,@"STO_CUDA_ENTRY STV_DEFAULT"
_ZN7cutlass13device_kernelINS_4fmha6kernel36Sm100FmhaFwdKernelTmaWarpspecializedIN4cute5tupleIJiiiNS5_IJNS5_IJiiEEEiEEEEEENS1_10collective38Sm100FmhaFwdMainloopTmaWarpspecializedINS_6half_tEffNS5_IJNS4_1CILi256EEENSC_ILi64EEESD_EEENS5_IJiNSC_ILi1EEES7_EEENS5_IJiSG_NS5_IJNS5_IJNSC_ILi0EEEiEEEiEEEEEESL_NS9_6NoMaskENS5_IJNSC_ILi2EEESG_SG_EEENSC_ILb0EEEEENS9_38Sm100FmhaFwdEpilogueTmaWarpspecializedISB_fNS5_IJNSC_ILi128EEESD_SE_EEESH_NS5_IJSG_S7_EEESP_EENS2_23IndividualTileSchedulerENS2_41Sm100FmhaCtxKernelWarpspecializedScheduleEEEEEvNT_6ParamsE:
[----:B------:R-:W1:Y:S02]  /*0000*/  LDC R1, c[0x0][0x37c] ;  /* 0x0000df00ff017b82 */ /* 0x000e640000000800 */
[----:B-1----:R-:W-:Y:S01]  /*0010*/  IADD3 R1, PT, PT, R1, -0xc0, RZ ;  /* 0xffffff4001017810 */ /* 0x002fe20007ffe0ff */
[----:B------:R-:W1:Y:S01]  /*0020*/  S2R R2, SR_TID.X ;  /* 0x0000000000027919 */ /* 0x000e620000002100 */
[----:B------:R-:W2:Y:S01]  /*0030*/  LDCU UR5, c[0x0][0x2f8] ;  /* 0x00005f00ff0577ac */ /* 0x000ea20008000800 */
[----:B------:R-:W3:Y:S01]  /*0040*/  LDCU UR4, c[0x0][0x2fc] ;  /* 0x00005f80ff0477ac */ /* 0x000ee20008000800 */
[----:B------:R-:W-:Y:S02]  /*0050*/  UPLOP3.LUT UP2, UPT, UPT, UPT, UPT, 0x40, 0x4 ;  /* 0x000000000004789c */ /* 0x000fe40003f4e870 */
[----:B------:R-:W-:Y:S02]  /*0060*/  UPLOP3.LUT UP1, UPT, UPT, UPT, UPT, 0x80, 0x8 ;  /* 0x000000000008789c */ /* 0x000fe40003f2f070 */
[----:B------:R-:W-:-:S02]  /*0070*/  UP2UR UR41, UPR, URZ, 0x4 ;  /* 0x00000004ff297883 */ /* 0x000fc40008000000 */
[----:B------:R-:W-:Y:S02]  /*0080*/  UPLOP3.LUT UP2, UPT, UPT, UPT, UPT, 0x80, 0x8 ;  /* 0x000000000008789c */ /* 0x000fe40003f4f070 */
[----:B------:R-:W-:Y:S01]  /*0090*/  UPLOP3.LUT UP0, UPT, UPT, UPT, UPT, 0x40, 0x4 ;  /* 0x000000000004789c */ /* 0x000fe20003f0e870 */
[----:B--2---:R-:W-:Y:S01]  /*00a0*/  IADD3 R22, P0, PT, R1, UR5, RZ ;  /* 0x0000000501167c10 */ /* 0x004fe2000ff1e0ff */
[----:B------:R-:W-:Y:S02]  /*00b0*/  UPLOP3.LUT UP6, UPT, UPT, UPT, UPT, 0x40, 0x4 ;  /* 0x000000000004789c */ /* 0x000fe40003fce870 */
[----:B------:R-:W-:Y:S02]  /*00c0*/  UPLOP3.LUT UP5, UPT, UPT, UPT, UPT, 0x40, 0x4 ;  /* 0x000000000004789c */ /* 0x000fe40003fae870 */
[----:B------:R-:W-:Y:S01]  /*00d0*/  UPLOP3.LUT UP4, UPT, UPT, UPT, UPT, 0x40, 0x4 ;  /* 0x000000000004789c */ /* 0x000fe20003f8e870 */
[----:B---3--:R-:W-:Y:S01]  /*00e0*/  IMAD.X R19, RZ, RZ, UR4, P0 ;  /* 0x00000004ff137e24 */ /* 0x008fe200080e06ff */
[----:B------:R-:W-:Y:S01]  /*00f0*/  UP2UR UR42, UPR, URZ, 0x4 ;  /* 0x00000004ff2a7883 */ /* 0x000fe20008000000 */
[----:B-1----:R-:W-:-:S05]  /*0100*/  SHF.R.U32.HI R74, RZ, 0x5, R2 ;  /* 0x00000005ff4a7819 */ /* 0x002fca0000011602 */
[----:B------:R-:W1:Y:S02]  /*0110*/  SHFL.IDX PT, R0, R74, RZ, 0x1f ;  /* 0x00001fff4a007589 */ /* 0x000e6400000e0000 */
[----:B-1----:R-:W-:-:S04]  /*0120*/  SHF.R.S32.HI R3, RZ, 0x1f, R0 ;  /* 0x0000001fff037819 */ /* 0x002fc80000011400 */
[----:B------:R-:W-:-:S04]  /*0130*/  LEA.HI R3, R3, R0, RZ, 0x2 ;  /* 0x0000000003037211 */ /* 0x000fc800078f10ff */
[----:B------:R-:W-:-:S04]  /*0140*/  SHF.R.S32.HI R3, RZ, 0x2, R3 ;  /* 0x00000002ff037819 */ /* 0x000fc80000011403 */
[----:B------:R-:W-:-:S13]  /*0150*/  ISETP.NE.AND P1, PT, R3, RZ, PT ;  /* 0x000000ff0300720c */ /* 0x000fda0003f25270 */
[----:B------:R-:W-:Y:S05]  /*0160*/  @!P1 BRA `(.L_x_0) ;  /* 0x0000000400249947 */ /* 0x000fea0003800000 */
[----:B------:R-:W-:-:S13]  /*0170*/  ISETP.NE.AND P0, PT, R3, 0x2, PT ;  /* 0x000000020300780c */ /* 0x000fda0003f05270 */
[----:B------:R-:W-:Y:S05]  /*0180*/  @!P0 BRA `(.L_x_1) ;  /* 0x0000000000f48947 */ /* 0x000fea0003800000 */
[----:B------:R-:W-:-:S13]  /*0190*/  ISETP.NE.AND P0, PT, R3, 0x1, PT ;  /* 0x000000010300780c */ /* 0x000fda0003f05270 */
[----:B------:R-:W-:Y:S05]  /*01a0*/  @P0 BRA `(.L_x_2) ;  /* 0x00000000002c0947 */ /* 0x000fea0003800000 */
[----:B------:R-:W-:Y:S01]  /*01b0*/  HFMA2 R3, -RZ, RZ, 0, 5.9604644775390625e-08 ;  /* 0x00000001ff037431 */ /* 0x000fe200000001ff */
[----:B------:R-:W-:Y:S02]  /*01c0*/  UPLOP3.LUT UP3, UPT, UPT, UPT, UPT, 0x40, 0x4 ;  /* 0x000000000004789c */ /* 0x000fe40003f6e870 */
[----:B------:R-:W-:Y:S02]  /*01d0*/  UPLOP3.LUT UP2, UPT, UPT, UPT, UPT, 0x40, 0x4 ;  /* 0x000000000004789c */ /* 0x000fe40003f4e870 */
[----:B------:R-:W-:Y:S02]  /*01e0*/  UPLOP3.LUT UP1, UPT, UPT, UPT, UPT, 0x80, 0x8 ;  /* 0x000000000008789c */ /* 0x000fe40003f2f070 */
[----:B------:R-:W-:Y:S02]  /*01f0*/  UPLOP3.LUT UP0, UPT, UPT, UPT, UPT, 0x40, 0x4 ;  /* 0x000000000004789c */ /* 0x000fe40003f0e870 */
[----:B------:R-:W-:Y:S02]  /*0200*/  UPLOP3.LUT UP6, UPT, UPT, UPT, UPT, 0x40, 0x4 ;  /* 0x000000000004789c */ /* 0x000fe40003fce870 */
[----:B------:R-:W-:-:S02]  /*0210*/  UPLOP3.LUT UP5, UPT, UPT, UPT, UPT, 0x40, 0x4 ;  /* 0x000000000004789c */ /* 0x000fc40003fae870 */
[----:B------:R-:W-:Y:S02]  /*0220*/  UPLOP3.LUT UP4, UPT, UPT, UPT, UPT, 0x80, 0x8 ;  /* 0x000000000008789c */ /* 0x000fe40003f8f070 */
[----:B------:R-:W-:Y:S02]  /*0230*/  UP2UR UR41, UPR, URZ, 0x8 ;  /* 0x00000008ff297883 */ /* 0x000fe40008000000 */
[----:B------:R-:W-:Y:S01]  /*0240*/  UP2UR UR42, UPR, URZ, 0x4 ;  /* 0x00000004ff2a7883 */ /* 0x000fe20008000000 */
[----:B------:R-:W-:Y:S11]  /*0250*/  BRA `(.L_x_0) ;  /* 0x0000000000e87947 */ /* 0x000ff60003800000 */
.L_x_2:
[----:B------:R-:W-:Y:S01]  /*0260*/  ISETP.NE.AND P0, PT, R0, 0xc, PT ;  /* 0x0000000c0000780c */ /* 0x000fe20003f05270 */
[----:B------:R-:W-:Y:S01]  /*0270*/  UPLOP3.LUT UP2, UPT, UPT, UPT, UPT, 0x40, 0x4 ;  /* 0x000000000004789c */ /* 0x000fe20003f4e870 */
[----:B------:R-:W-:Y:S01]  /*0280*/  HFMA2 R3, -RZ, RZ, 0, 1.78813934326171875e-07 ;  /* 0x00000003ff037431 */ /* 0x000fe200000001ff */
[----:B------:R-:W-:Y:S02]  /*0290*/  UPLOP3.LUT UP1, UPT, UPT, UPT, UPT, 0x80, 0x8 ;  /* 0x000000000008789c */ /* 0x000fe40003f2f070 */
[----:B------:R-:W-:Y:S02]  /*02a0*/  UP2UR UR41, UPR, URZ, 0x4 ;  /* 0x00000004ff297883 */ /* 0x000fe40008000000 */
[----:B------:R-:W-:Y:S02]  /*02b0*/  UPLOP3.LUT UP2, UPT, UPT, UPT, UPT, 0x40, 0x4 ;  /* 0x000000000004789c */ /* 0x000fe40003f4e870 */
[----:B------:R-:W-:Y:S02]  /*02c0*/  UPLOP3.LUT UP0, UPT, UPT, UPT, UPT, 0x40, 0x4 ;  /* 0x000000000004789c */ /* 0x000fe40003f0e870 */
[----:B------:R-:W-:-:S02]  /*02d0*/  UPLOP3.LUT UP6, UPT, UPT, UPT, UPT, 0x40, 0x4 ;  /* 0x000000000004789c */ /* 0x000fc40003fce870 */
[----:B------:R-:W-:Y:S02]  /*02e0*/  UPLOP3.LUT UP5, UPT, UPT, UPT, UPT, 0x80, 0x8 ;  /* 0x000000000008789c */ /* 0x000fe40003faf070 */
[----:B------:R-:W-:Y:S02]  /*02f0*/  UPLOP3.LUT UP4, UPT, UPT, UPT, UPT, 0x40, 0x4 ;  /* 0x000000000004789c */ /* 0x000fe40003f8e870 */
[----:B------:R-:W-:Y:S01]  /*0300*/  UP2UR UR42, UPR, URZ, 0x4 ;  /* 0x00000004ff2a7883 */ /* 0x000fe20008000000 */
[----:B------:R-:W-:Y:S11]  /*0310*/  @!P0 BRA `(.L_x_0) ;  /* 0x0000000000b88947 */ /* 0x000ff60003800000 */
[----:B------:R-:W-:-:S13]  /*0320*/  ISETP.NE.AND P0, PT, R0, 0xe, PT ;  /* 0x0000000e0000780c */ /* 0x000fda0003f05270 */
[----:B------:R-:W-:Y:S05]  /*0330*/  @!P0 BRA `(.L_x_3) ;  /* 0x00000000005c8947 */ /* 0x000fea0003800000 */
[----:B------:R-:W-:-:S13]  /*0340*/  ISETP.NE.AND P0, PT, R0, 0xd, PT ;  /* 0x0000000d0000780c */ /* 0x000fda0003f05270 */
[----:B------:R-:W-:Y:S05]  /*0350*/  @P0 BRA `(.L_x_4) ;  /* 0x00000000002c0947 */ /* 0x000fea0003800000 */
[----:B------:R-:W-:Y:S01]  /*0360*/  HFMA2 R3, -RZ, RZ, 0, 2.384185791015625e-07 ;  /* 0x00000004ff037431 */ /* 0x000fe200000001ff */
        /* <DEDUP_REMOVED lines=10> */
.L_x_4:
[----:B------:R-:W-:Y:S01]  /*0410*/  HFMA2 R3, -RZ, RZ, 0, 3.5762786865234375e-07 ;  /* 0x00000006ff037431 */ /* 0x000fe200000001ff */
[----:B------:R-:W-:Y:S02]  /*0420*/  UPLOP3.LUT UP3, UPT, UPT, UPT, UPT, 0x40, 0x4 ;  /* 0x000000000004789c */ /* 0x000fe40003f6e870 */
[----:B------:R-:W-:Y:S02]  /*0430*/  UPLOP3.LUT UP2, UPT, UPT, UPT, UPT, 0x40, 0x4 ;  /* 0x000000000004789c */ /* 0x000fe40003f4e870 */
[----:B------:R-:W-:Y:S02]  /*0440*/  UPLOP3.LUT UP0, UPT, UPT, UPT, UPT, 0x40, 0x4 ;  /* 0x000000000004789c */ /* 0x000fe40003f0e870 */
[----:B------:R-:W-:Y:S02]  /*0450*/  UPLOP3.LUT UP6, UPT, UPT, UPT, UPT, 0x40, 0x4 ;  /* 0x000000000004789c */ /* 0x000fe40003fce870 */
[----:B------:R-:W-:Y:S02]  /*0460*/  UPLOP3.LUT UP5, UPT, UPT, UPT, UPT, 0x40, 0x4 ;  /* 0x000000000004789c */ /* 0x000fe40003fae870 */
[----:B------:R-:W-:-:S02]  /*0470*/  UPLOP3.LUT UP4, UPT, UPT, UPT, UPT, 0x40, 0x4 ;  /* 0x000000000004789c */ /* 0x000fc40003f8e870 */
[----:B------:R-:W-:Y:S02]  /*0480*/  UP2UR UR41, UPR, URZ, 0x8 ;  /* 0x00000008ff297883 */ /* 0x000fe40008000000 */
[----:B------:R-:W-:Y:S01]  /*0490*/  UP2UR UR42, UPR, URZ, 0x4 ;  /* 0x00000004ff2a7883 */ /* 0x000fe20008000000 */
[----:B------:R-:W-:Y:S11]  /*04a0*/  BRA `(.L_x_0) ;  /* 0x0000000000547947 */ /* 0x000ff60003800000 */
.L_x_3:
[----:B------:R-:W-:Y:S01]  /*04b0*/  HFMA2 R3, -RZ, RZ, 0, 2.98023223876953125e-07 ;  /* 0x00000005ff037431 */ /* 0x000fe200000001ff */
        /* <DEDUP_REMOVED lines=10> */
.L_x_1:
[----:B------:R-:W-:Y:S01]  /*0560*/  HFMA2 R3, -RZ, RZ, 0, 1.1920928955078125e-07 ;  /* 0x00000002ff037431 */ /* 0x000fe200000001ff */
        /* <DEDUP_REMOVED lines=8> */
[----:B------:R-:W-:-:S12]  /*05f0*/  UP2UR UR42, UPR, URZ, 0x4 ;  /* 0x00000004ff2a7883 */ /* 0x000fd80008000000 */
.L_x_0:
[----:B------:R-:W-:Y:S01]  /*0600*/  ELECT P0, URZ, PT ;  /* 0x0000000000ff782f */ /* 0x000fe20003800000 */
[----:B------:R-:W-:Y:S03]  /*0610*/  BSSY.RECONVERGENT B0, `(.L_x_5) ;  /* 0x000000f000007945 */ /* 0x000fe60003800200 */
[----:B------:R-:W-:Y:S02]  /*0620*/  PLOP3.LUT P2, PT, P0, PT, UP0, 0x5d, 0xd5 ;  /* 0x0000000000d5781c */ /* 0x000fe4000074eb0d */
[----:B------:R-:W-:-:S11]  /*0630*/  PLOP3.LUT P1, PT, P0, PT, UP6, 0x5d, 0xd5 ;  /* 0x0000000000d5781c */ /* 0x000fd6000072eb6d */
[----:B------:R-:W-:Y:S05]  /*0640*/  @P2 BRA `(.L_x_6) ;  /* 0x00000000002c2947 */ /* 0x000fea0003800000 */
[----:B------:R-:W1:Y:S02]  /*0650*/  LDCU.64 UR4, c[0x0][0x348] ;  /* 0x00006900ff0477ac */ /* 0x000e640008000a00 */
[----:B-1----:R-:W-:-:S04]  /*0660*/  UIADD3 UR8, UP0, UPT, UR4, 0x80, URZ ;  /* 0x0000008004087890 */ /* 0x002fc8000ff1e0ff */
[----:B------:R-:W-:Y:S02]  /*0670*/  UIADD3.X UR9, UPT, UPT, URZ, UR5, URZ, UP0, !UPT ;  /* 0x00000005ff097290 */ /* 0x000fe400087fe4ff */
[----:B------:R-:W-:-:S04]  /*0680*/  UIADD3 UR6, UP0, UPT, UR4, 0x180, URZ ;  /* 0x0000018004067890 */ /* 0x000fc8000ff1e0ff */
[----:B------:R-:W-:Y:S02]  /*0690*/  UIADD3.X UR7, UPT, UPT, URZ, UR5, URZ, UP0, !UPT ;  /* 0x00000005ff077290 */ /* 0x000fe400087fe4ff */
[----:B------:R-:W-:Y:S01]  /*06a0*/  UIADD3 UR4, UP0, UPT, UR4, 0x280, URZ ;  /* 0x0000028004047890 */ /* 0x000fe2000ff1e0ff */
[----:B------:R1:W-:Y:S03]  /*06b0*/  UTMACCTL.PF [UR8] ;  /* 0x00000000080079b9 */ /* 0x0003e60008040000 */
[----:B------:R-:W-:-:S03]  /*06c0*/  UIADD3.X UR5, UPT, UPT, URZ, UR5, URZ, UP0, !UPT ;  /* 0x00000005ff057290 */ /* 0x000fc600087fe4ff */
[----:B------:R1:W-:Y:S06]  /*06d0*/  UTMACCTL.PF [UR6] ;  /* 0x00000000060079b9 */ /* 0x0003ec0008040000 */
[----:B------:R1:W-:Y:S02]  /*06e0*/  UTMACCTL.PF [UR4] ;  /* 0x00000000040079b9 */ /* 0x0003e40008040000 */
[----:B-1----:R-:W-:Y:S01]  /*06f0*/  NOP ;  /* 0x0000000000007918 */ /* 0x002fe20000000000 */
.L_x_6:
[----:B------:R-:W-:Y:S05]  /*0700*/  BSYNC.RECONVERGENT B0 ;  /* 0x0000000000007941 */ /* 0x000fea0003800200 */
.L_x_5:
[----:B------:R-:W-:Y:S04]  /*0710*/  BSSY.RECONVERGENT B0, `(.L_x_7) ;  /* 0x000001b000007945 */ /* 0x000fe80003800200 */
[----:B------:R-:W-:Y:S05]  /*0720*/  @P1 BRA `(.L_x_8) ;  /* 0x0000000000241947 */ /* 0x000fea0003800000 */
[----:B------:R-:W1:Y:S01]  /*0730*/  LDCU.64 UR4, c[0x0][0x348] ;  /* 0x00006900ff0477ac */ /* 0x000e620008000a00 */
[----:B------:R-:W-:Y:S02]  /*0740*/  PLOP3.LUT P6, PT, PT, PT, PT, 0x80, 0x8 ;  /* 0x000000000008781c */ /* 0x000fe40003fcf070 */
[----:B------:R-:W-:Y:S02]  /*0750*/  PLOP3.LUT P5, PT, PT, PT, PT, 0x8, 0x80 ;  /* 0x000000000080781c */ /* 0x000fe40003fae170 */
[----:B------:R-:W-:Y:S02]  /*0760*/  PLOP3.LUT P4, PT, PT, PT, PT, 0x80, 0x8 ;  /* 0x000000000008781c */ /* 0x000fe40003f8f070 */
[----:B------:R-:W-:Y:S01]  /*0770*/  PLOP3.LUT P3, PT, PT, PT, PT, 0x80, 0x8 ;  /* 0x000000000008781c */ /* 0x000fe20003f6f070 */
[----:B-1----:R-:W-:-:S04]  /*0780*/  UIADD3 UR4, UP0, UPT, UR4, 0x400, URZ ;  /* 0x0000040004047890 */ /* 0x002fc8000ff1e0ff */
[----:B------:R-:W-:-:S09]  /*0790*/  UIADD3.X UR5, UPT, UPT, URZ, UR5, URZ, UP0, !UPT ;  /* 0x00000005ff057290 */ /* 0x000fd200087fe4ff */
[----:B------:R1:W-:Y:S02]  /*07a0*/  UTMACCTL.PF [UR4] ;  /* 0x00000000040079b9 */ /* 0x0003e40008040000 */
[----:B-1----:R-:W-:Y:S05]  /*07b0*/  BRA `(.L_x_9) ;  /* 0x0000000000407947 */ /* 0x002fea0003800000 */
.L_x_8:
[----:B------:R-:W-:-:S13]  /*07c0*/  ISETP.NE.AND P1, PT, R3, 0x3, PT ;  /* 0x000000030300780c */ /* 0x000fda0003f25270 */
[----:B------:R-:W-:Y:S05]  /*07d0*/  @!P1 BRA `(.L_x_10) ;  /* 0x0000000000289947 */ /* 0x000fea0003800000 */
[----:B------:R-:W-:Y:S02]  /*07e0*/  ISETP.NE.AND P1, PT, R3, 0x4, PT ;  /* 0x000000040300780c */ /* 0x000fe40003f25270 */
[----:B------:R-:W-:Y:S02]  /*07f0*/  PLOP3.LUT P4, PT, PT, PT, PT, 0x80, 0x8 ;  /* 0x000000000008781c */ /* 0x000fe40003f8f070 */
[----:B------:R-:W-:Y:S02]  /*0800*/  PLOP3.LUT P5, PT, PT, PT, PT, 0x8, 0x80 ;  /* 0x000000000080781c */ /* 0x000fe40003fae170 */
[----:B------:R-:W-:Y:S02]  /*0810*/  PLOP3.LUT P6, PT, PT, PT, PT, 0x80, 0x8 ;  /* 0x000000000008781c */ /* 0x000fe40003fcf070 */
[----:B------:R-:W-:-:S05]  /*0820*/  PLOP3.LUT P3, PT, PT, PT, PT, 0x80, 0x8 ;  /* 0x000000000008781c */ /* 0x000fca0003f6f070 */
[----:B------:R-:W-:Y:S08]  /*0830*/  @P1 BRA `(.L_x_9) ;  /* 0x0000000000201947 */ /* 0x000ff00003800000 */
[----:B------:R-:W-:Y:S02]  /*0840*/  PLOP3.LUT P5, PT, PT, PT, PT, 0x8, 0x80 ;  /* 0x000000000080781c */ /* 0x000fe40003fae170 */
[----:B------:R-:W-:Y:S02]  /*0850*/  PLOP3.LUT P6, PT, PT, PT, PT, 0x8, 0x80 ;  /* 0x000000000080781c */ /* 0x000fe40003fce170 */
[----:B------:R-:W-:Y:S01]  /*0860*/  PLOP3.LUT P3, PT, PT, PT, PT, 0x8, 0x80 ;  /* 0x000000000080781c */ /* 0x000fe20003f6e170 */
[----:B------:R-:W-:-:S12]  /*0870*/  BRA `(.L_x_9) ;  /* 0x0000000000107947 */ /* 0x000fd80003800000 */
.L_x_10:
[----:B------:R-:W-:Y:S02]  /*0880*/  PLOP3.LUT P6, PT, PT, PT, PT, 0x8, 0x80 ;  /* 0x000000000080781c */ /* 0x000fe40003fce170 */
[----:B------:R-:W-:Y:S02]  /*0890*/  PLOP3.LUT P5, PT, PT, PT, PT, 0x80, 0x8 ;  /* 0x000000000008781c */ /* 0x000fe40003faf070 */
[----:B------:R-:W-:Y:S02]  /*08a0*/  PLOP3.LUT P4, PT, PT, PT, PT, 0x8, 0x80 ;  /* 0x000000000080781c */ /* 0x000fe40003f8e170 */
[----:B------:R-:W-:-:S13]  /*08b0*/  PLOP3.LUT P3, PT, PT, PT, PT, 0x80, 0x8 ;  /* 0x000000000008781c */ /* 0x000fda0003f6f070 */
.L_x_9:
[----:B------:R-:W-:Y:S05]  /*08c0*/  BSYNC.RECONVERGENT B0 ;  /* 0x0000000000007941 */ /* 0x000fea0003800200 */
.L_x_7:
[----:B------:R-:W1:Y:S01]  /*08d0*/  SHFL.IDX PT, R0, R74, RZ, 0x1f ;  /* 0x00001fff4a007589 */ /* 0x000e6200000e0000 */
[----:B------:R-:W-:Y:S02]  /*08e0*/  ISETP.NE.AND P1, PT, R3, 0x3, PT ;  /* 0x000000030300780c */ /* 0x000fe40003f25270 */
[----:B------:R-:W-:Y:S02]  /*08f0*/  PLOP3.LUT P0, PT, P0, PT, UP1, 0xae, 0xea ;  /* 0x0000000000ea781c */ /* 0x000fe4000070f51e */
[----:B-1----:R-:W-:-:S13]  /*0900*/  ISETP.NE.AND P2, PT, R0, RZ, PT ;  /* 0x000000ff0000720c */ /* 0x002fda0003f45270 */
[----:B------:R-:W-:Y:S05]  /*0910*/  @P2 BRA `(.L_x_11) ;  /* 0x0000000000382947 */ /* 0x000fea0003800000 */
[----:B------:R-:W1:Y:S01]  /*0920*/  S2UR UR4, SR_CgaCtaId ;  /* 0x00000000000479c3 */ /* 0x000e620000008800 */
[----:B------:R-:W-:Y:S01]  /*0930*/  UMOV UR5, 0x400 ;  /* 0x0000040000057882 */ /* 0x000fe20000000000 */
[----:B------:R-:W-:Y:S01]  /*0940*/  UMOV UR6, 0x1 ;  /* 0x0000000100067882 */ /* 0x000fe20000000000 */
[----:B------:R-:W-:Y:S01]  /*0950*/  ELECT P2, URZ, PT ;  /* 0x0000000000ff782f */ /* 0x000fe20003840000 */
[----:B------:R-:W-:-:S04]  /*0960*/  UIADD3 UR6, UPT, UPT, -UR6, 0x100000, URZ ;  /* 0x0010000006067890 */ /* 0x000fc8000fffe1ff */
[----:B------:R-:W-:Y:S02]  /*0970*/  USHF.L.U32 UR7, UR6, 0xb, URZ ;  /* 0x0000000b06077899 */ /* 0x000fe400080006ff */
[----:B------:R-:W-:Y:S02]  /*0980*/  USHF.L.U32 UR6, UR6, 0x1, URZ ;  /* 0x0000000106067899 */ /* 0x000fe400080006ff */
[----:B-1----:R-:W-:Y:S01]  /*0990*/  ULEA UR4, UR4, UR5, 0x18 ;  /* 0x0000000504047291 */ /* 0x002fe2000f8ec0ff */
[----:B------:R-:W1:Y:S11]  /*09a0*/  FENCE.VIEW.ASYNC.S ;  /* 0x00000000000073c6 */ /* 0x000e760000000000 */
[----:B-1----:R1:W2:Y:S01]  /*09b0*/  SYNCS.EXCH.64 URZ, [UR4+0x38000], UR6 ;  /* 0x0380000604ff75b2 */ /* 0x0022a20008000100 */
[----:B------:R1:W3:Y:S01]  /*09c0*/  SYNCS.EXCH.64 URZ, [UR4+0x38010], UR6 ;  /* 0x0380100604ff75b2 */ /* 0x0002e20008000100 */
[----:B------:R1:W4:Y:S01]  /*09d0*/  SYNCS.EXCH.64 URZ, [UR4+0x38008], UR6 ;  /* 0x0380080604ff75b2 */ /* 0x0003220008000100 */
[----:B------:R1:W1:Y:S01]  /*09e0*/  SYNCS.EXCH.64 URZ, [UR4+0x38018], UR6 ;  /* 0x0380180604ff75b2 */ /* 0x0002620008000100 */
[----:B------:R-:W-:Y:S01]  /*09f0*/  NOP ;  /* 0x0000000000007918 */ /* 0x000fe20000000000 */
.L_x_11:
[----:B------:R-:W-:Y:S01]  /*0a00*/  NOP ;  /* 0x0000000000007918 */ /* 0x000fe20000000000 */
[----:B------:R-:W-:Y:S05]  /*0a10*/  @!P1 BRA `(.L_x_12) ;  /* 0x0000000000289947 */ /* 0x000fea0003800000 */
[----:B------:R-:W-:Y:S01]  /*0a20*/  ISETP.NE.AND P1, PT, R3, 0x4, PT ;  /* 0x000000040300780c */ /* 0x000fe20003f25270 */
[----:B------:R-:W-:Y:S02]  /*0a30*/  UPLOP3.LUT UP3, UPT, UPT, UPT, UPT, 0x80, 0x8 ;  /* 0x000000000008789c */ /* 0x000fe40003f6f070 */
[----:B------:R-:W-:Y:S02]  /*0a40*/  UPLOP3.LUT UP2, UPT, UPT, UPT, UPT, 0x40, 0x4 ;  /* 0x000000000004789c */ /* 0x000fe40003f4e870 */
[----:B------:R-:W-:Y:S02]  /*0a50*/  UPLOP3.LUT UP1, UPT, UPT, UPT, UPT, 0x80, 0x8 ;  /* 0x000000000008789c */ /* 0x000fe40003f2f070 */
[----:B------:R-:W-:-:S06]  /*0a60*/  UPLOP3.LUT UP0, UPT, UPT, UPT, UPT, 0x80, 0x8 ;  /* 0x000000000008789c */ /* 0x000fcc0003f0f070 */
[----:B------:R-:W-:Y:S05]  /*0a70*/  @P1 BRA `(.L_x_13) ;  /* 0x0000000000201947 */ /* 0x000fea0003800000 */
[----:B------:R-:W-:Y:S02]  /*0a80*/  UPLOP3.LUT UP2, UPT, UPT, UPT, UPT, 0x40, 0x4 ;  /* 0x000000000004789c */ /* 0x000fe40003f4e870 */
[----:B------:R-:W-:Y:S02]  /*0a90*/  UPLOP3.LUT UP3, UPT, UPT, UPT, UPT, 0x40, 0x4 ;  /* 0x000000000004789c */ /* 0x000fe40003f6e870 */
[----:B------:R-:W-:Y:S01]  /*0aa0*/  UPLOP3.LUT UP0, UPT, UPT, UPT, UPT, 0x40, 0x4 ;  /* 0x000000000004789c */ /* 0x000fe20003f0e870 */
[----:B------:R-:W-:Y:S05]  /*0ab0*/  BRA `(.L_x_13) ;  /* 0x0000000000107947 */ /* 0x000fea0003800000 */
.L_x_12:
[----:B------:R-:W-:Y:S02]  /*0ac0*/  UPLOP3.LUT UP3, UPT, UPT, UPT, UPT, 0x40, 0x4 ;  /* 0x000000000004789c */ /* 0x000fe40003f6e870 */
[----:B------:R-:W-:Y:S02]  /*0ad0*/  UPLOP3.LUT UP2, UPT, UPT, UPT, UPT, 0x80, 0x8 ;  /* 0x000000000008789c */ /* 0x000fe40003f4f070 */
[----:B------:R-:W-:Y:S02]  /*0ae0*/  UPLOP3.LUT UP1, UPT, UPT, UPT, UPT, 0x40, 0x4 ;  /* 0x000000000004789c */ /* 0x000fe40003f2e870 */
[----:B------:R-:W-:Y:S02]  /*0af0*/  UPLOP3.LUT UP0, UPT, UPT, UPT, UPT, 0x80, 0x8 ;  /* 0x000000000008789c */ /* 0x000fe40003f0f070 */
.L_x_13:
[----:B------:R-:W5:Y:S02]  /*0b00*/  SHFL.IDX PT, R0, R74, RZ, 0x1f ;  /* 0x00001fff4a007589 */ /* 0x000f6400000e0000 */
[----:B-----5:R-:W-:-:S13]  /*0b10*/  ISETP.NE.AND P1, PT, R0, RZ, PT ;  /* 0x000000ff0000720c */ /* 0x020fda0003f25270 */
[----:B------:R-:W-:Y:S05]  /*0b20*/  @P1 BRA `(.L_x_14) ;  /* 0x0000000000401947 */ /* 0x000fea0003800000 */
[----:B-1----:R-:W1:Y:S01]  /*0b30*/  S2UR UR4, SR_CgaCtaId ;  /* 0x00000000000479c3 */ /* 0x002e620000008800 */
        /* <DEDUP_REMOVED lines=8> */
[----:B-1----:R1:W1:Y:S01]  /*0bc0*/  SYNCS.EXCH.64 URZ, [UR4+0x38020], UR6 ;  /* 0x0380200604ff75b2 */ /* 0x0022620008000100 */
[----:B------:R1:W1:Y:S01]  /*0bd0*/  SYNCS.EXCH.64 URZ, [UR4+0x38038], UR6 ;  /* 0x0380380604ff75b2 */ /* 0x0002620008000100 */
[----:B------:R1:W1:Y:S01]  /*0be0*/  SYNCS.EXCH.64 URZ, [UR4+0x38028], UR6 ;  /* 0x0380280604ff75b2 */ /* 0x0002620008000100 */
[----:B------:R1:W1:Y:S01]  /*0bf0*/  SYNCS.EXCH.64 URZ, [UR4+0x38040], UR6 ;  /* 0x0380400604ff75b2 */ /* 0x0002620008000100 */
[----:B------:R1:W1:Y:S01]  /*0c00*/  SYNCS.EXCH.64 URZ, [UR4+0x38030], UR6 ;  /* 0x0380300604ff75b2 */ /* 0x0002620008000100 */
[----:B------:R1:W1:Y:S01]  /*0c10*/  SYNCS.EXCH.64 URZ, [UR4+0x38048], UR6 ;  /* 0x0380480604ff75b2 */ /* 0x0002620008000100 */
[----:B------:R-:W-:Y:S01]  /*0c20*/  NOP ;  /* 0x0000000000007918 */ /* 0x000fe20000000000 */
.L_x_14:
[----:B------:R-:W5:Y:S01]  /*0c30*/  SHFL.IDX PT, R0, R74, RZ, 0x1f ;  /* 0x00001fff4a007589 */ /* 0x000f6200000e0000 */
[----:B------:R-:W-:Y:S01]  /*0c40*/  NOP ;  /* 0x0000000000007918 */ /* 0x000fe20000000000 */
[----:B-----5:R-:W-:-:S13]  /*0c50*/  ISETP.NE.AND P1, PT, R0, RZ, PT ;  /* 0x000000ff0000720c */ /* 0x020fda0003f25270 */
[----:B------:R-:W-:Y:S05]  /*0c60*/  @P1 BRA `(.L_x_15) ;  /* 0x0000000000401947 */ /* 0x000fea0003800000 */
[----:B-1----:R-:W1:Y:S01]  /*0c70*/  S2UR UR4, SR_CgaCtaId ;  /* 0x00000000000479c3 */ /* 0x002e620000008800 */
[----:B------:R-:W-:Y:S01]  /*0c80*/  UMOV UR5, 0x400 ;  /* 0x0000040000057882 */ /* 0x000fe20000000000 */
[----:B------:R-:W-:Y:S01]  /*0c90*/  UMOV UR6, 0x1 ;  /* 0x0000000100067882 */ /* 0x000fe20000000000 */
[----:B------:R-:W-:Y:S01]  /*0ca0*/  UMOV UR8, 0x80 ;  /* 0x0000008000087882 */ /* 0x000fe20000000000 */
[----:B------:R-:W-:-:S04]  /*0cb0*/  UIADD3 UR6, UPT, UPT, -UR6, 0x100000, URZ ;  /* 0x0010000006067890 */ /* 0x000fc8000fffe1ff */
[----:B------:R-:W-:Y:S02]  /*0cc0*/  USHF.L.U32 UR7, UR6, 0xb, URZ ;  /* 0x0000000b06077899 */ /* 0x000fe400080006ff */
[----:B------:R-:W-:Y:S02]  /*0cd0*/  USHF.L.U32 UR6, UR6, 0x1, URZ ;  /* 0x0000000106067899 */ /* 0x000fe400080006ff */
[----:B------:R-:W-:-:S04]  /*0ce0*/  UIADD3 UR8, UPT, UPT, -UR8, 0x100000, URZ ;  /* 0x0010000008087890 */ /* 0x000fc8000fffe1ff */
[----:B------:R-:W-:Y:S02]  /*0cf0*/  USHF.L.U32 UR9, UR8, 0xb, URZ ;  /* 0x0000000b08097899 */ /* 0x000fe400080006ff */
[----:B------:R-:W-:Y:S01]  /*0d00*/  USHF.L.U32 UR8, UR8, 0x1, URZ ;  /* 0x0000000108087899 */ /* 0x000fe200080006ff */
[----:B------:R-:W-:Y:S01]  /*0d10*/  ELECT P1, URZ, PT ;  /* 0x0000000000ff782f */ /* 0x000fe20003820000 */
[----:B-1----:R-:W-:Y:S01]  /*0d20*/  ULEA UR4, UR4, UR5, 0x18 ;  /* 0x0000000504047291 */ /* 0x002fe2000f8ec0ff */
[----:B------:R-:W1:Y:S11]  /*0d30*/  FENCE.VIEW.ASYNC.S ;  /* 0x00000000000073c6 */ /* 0x000e760000000000 */
[----:B-1----:R1:W1:Y:S01]  /*0d40*/  SYNCS.EXCH.64 URZ, [UR4+0x38050], UR6 ;  /* 0x0380500604ff75b2 */ /* 0x0022620008000100 */
[----:B------:R1:W1:Y:S01]  /*0d50*/  SYNCS.EXCH.64 URZ, [UR4+0x38058], UR8 ;  /* 0x0380580804ff75b2 */ /* 0x0002620008000100 */
[----:B------:R-:W-:Y:S01]  /*0d60*/  NOP ;  /* 0x0000000000007918 */ /* 0x000fe20000000000 */
.L_x_15:
[----:B------:R-:W5:Y:S01]  /*0d70*/  SHFL.IDX PT, R0, R74, RZ, 0x1f ;  /* 0x00001fff4a007589 */ /* 0x000f6200000e0000 */
[----:B-1----:R-:W-:Y:S01]  /*0d80*/  UP2UR UR4, UPR, URZ, 0x1 ;  /* 0x00000001ff047883 */ /* 0x002fe20008000000 */
[----:B------:R-:W-:Y:S01]  /*0d90*/  ISETP.NE.AND P2, PT, R3, 0x2, PT ;  /* 0x000000020300780c */ /* 0x000fe20003f45270 */
[----:B------:R-:W-:Y:S01]  /*0da0*/  UISETP.NE.AND UP0, UPT, UR42, URZ, UPT ;  /* 0x000000ff2a00728c */ /* 0x000fe2000bf05270 */
[----:B------:R-:W-:-:S03]  /*0db0*/  NOP ;  /* 0x0000000000007918 */ /* 0x000fc60000000000 */
[----:B------:R-:W-:Y:S02]  /*0dc0*/  USEL UR5, URZ, 0x2, !UP0 ;  /* 0x00000002ff057887 */ /* 0x000fe4000c000000 */
[----:B------:R-:W-:Y:S02]  /*0dd0*/  UISETP.NE.AND UP0, UPT, UR4, URZ, UPT ;  /* 0x000000ff0400728c */ /* 0x000fe4000bf05270 */
[----:B------:R-:W-:Y:S02]  /*0de0*/  USEL UR4, URZ, 0x2, !UP4 ;  /* 0x00000002ff047887 */ /* 0x000fe4000e000000 */
[----:B------:R-:W-:Y:S02]  /*0df0*/  USEL UR55, UR5, 0x1, !UP5 ;  /* 0x0000000105377887 */ /* 0x000fe4000e800000 */
[----:B------:R-:W-:-:S06]  /*0e00*/  USEL UR4, UR4, 0x1, !UP5 ;  /* 0x0000000104047887 */ /* 0x000fcc000e800000 */
[----:B------:R-:W-:Y:S01]  /*0e10*/  IMAD.U32 R16, RZ, RZ, UR4 ;  /* 0x00000004ff107e24 */ /* 0x000fe2000f8e00ff */
[----:B-----5:R-:W-:-:S13]  /*0e20*/  ISETP.NE.AND P1, PT, R0, RZ, PT ;  /* 0x000000ff0000720c */ /* 0x020fda0003f25270 */
[----:B------:R-:W-:Y:S05]  /*0e30*/  @P1 BRA `(.L_x_16) ;  /* 0x0000000000401947 */ /* 0x000fea0003800000 */
[----:B------:R-:W1:Y:S01]  /*0e40*/  S2UR UR4, SR_CgaCtaId ;  /* 0x00000000000479c3 */ /* 0x000e620000008800 */
        /* <DEDUP_REMOVED lines=15> */
.L_x_16:
[----:B------:R-:W-:Y:S01]  /*0f40*/  NOP ;  /* 0x0000000000007918 */ /* 0x000fe20000000000 */
[----:B------:R-:W-:Y:S05]  /*0f50*/  @!P2 BRA `(.L_x_17) ;  /* 0x000000000024a947 */ /* 0x000fea0003800000 */
[----:B------:R-:W-:Y:S01]  /*0f60*/  ISETP.NE.AND P1, PT, R3, RZ, PT ;  /* 0x000000ff0300720c */ /* 0x000fe20003f25270 */
[----:B-1----:R-:W-:Y:S02]  /*0f70*/  UP2UR UR4, UPR, URZ, 0x1 ;  /* 0x00000001ff047883 */ /* 0x002fe40008000000 */
[----:B------:R-:W-:Y:S01]  /*0f80*/  UPLOP3.LUT UP0, UPT, UPT, UPT, UPT, 0x80, 0x8 ;  /* 0x000000000008789c */ /* 0x000fe20003f0f070 */
[----:B------:R-:W-:-:S03]  /*0f90*/  UMOV UR11, URZ ;  /* 0x000000ff000b7c82 */ /* 0x000fc60008000000 */
[----:B------:R-:W-:Y:S02]  /*0fa0*/  UP2UR UR44, UPR, URZ, 0x1 ;  /* 0x00000001ff2c7883 */ /* 0x000fe40008000000 */
[----:B------:R-:W-:-:S04]  /*0fb0*/  UISETP.NE.AND UP0, UPT, UR4, URZ, UPT ;  /* 0x000000ff0400728c */ /* 0x000fc8000bf05270 */
[----:B------:R-:W-:Y:S07]  /*0fc0*/  @P1 BRA `(.L_x_18) ;  /* 0x00000000001c1947 */ /* 0x000fee0003800000 */
[----:B------:R-:W-:Y:S01]  /*0fd0*/  UMOV UR11, 0x1 ;  /* 0x00000001000b7882 */ /* 0x000fe20000000000 */
[----:B------:R-:W-:Y:S05]  /*0fe0*/  BRA `(.L_x_18) ;  /* 0x0000000000147947 */ /* 0x000fea0003800000 */
.L_x_17:
[----:B-1----:R-:W-:Y:S02]  /*0ff0*/  UP2UR UR4, UPR, URZ, 0x1 ;  /* 0x00000001ff047883 */ /* 0x002fe40008000000 */
[----:B------:R-:W-:Y:S01]  /*1000*/  UPLOP3.LUT UP0, UPT, UPT, UPT, UPT, 0x40, 0x4 ;  /* 0x000000000004789c */ /* 0x000fe20003f0e870 */
[----:B------:R-:W-:-:S03]  /*1010*/  UMOV UR11, 0x2 ;  /* 0x00000002000b7882 */ /* 0x000fc60000000000 */
[----:B------:R-:W-:Y:S02]  /*1020*/  UP2UR UR44, UPR, URZ, 0x1 ;  /* 0x00000001ff2c7883 */ /* 0x000fe40008000000 */
[----:B------:R-:W-:Y:S02]  /*1030*/  UISETP.NE.AND UP0, UPT, UR4, URZ, UPT ;  /* 0x000000ff0400728c */ /* 0x000fe4000bf05270 */
.L_x_18:
[----:B------:R-:W1:Y:S02]  /*1040*/  SHFL.IDX PT, R0, R74, RZ, 0x1f ;  /* 0x00001fff4a007589 */ /* 0x000e6400000e0000 */
[----:B-1----:R-:W-:-:S13]  /*1050*/  ISETP.NE.AND P1, PT, R0, RZ, PT ;  /* 0x000000ff0000720c */ /* 0x002fda0003f25270 */
[----:B------:R-:W-:Y:S05]  /*1060*/  @P1 BRA `(.L_x_19) ;  /* 0x0000000000301947 */ /* 0x000fea0003800000 */
[----:B------:R-:W1:Y:S01]  /*1070*/  S2UR UR6, SR_CgaCtaId ;  /* 0x00000000000679c3 */ /* 0x000e620000008800 */
[----:B------:R-:W-:Y:S01]  /*1080*/  UMOV UR4, 0x400 ;  /* 0x0000040000047882 */ /* 0x000fe20000000000 */
[----:B------:R-:W-:Y:S01]  /*1090*/  UMOV UR5, 0x80 ;  /* 0x0000008000057882 */ /* 0x000fe20000000000 */
[----:B------:R-:W-:Y:S01]  /*10a0*/  ELECT P1, URZ, PT ;  /* 0x0000000000ff782f */ /* 0x000fe20003820000 */
[----:B-1----:R-:W-:Y:S02]  /*10b0*/  ULEA UR6, UR6, UR4, 0x18 ;  /* 0x0000000406067291 */ /* 0x002fe4000f8ec0ff */
[----:B------:R-:W-:-:S04]  /*10c0*/  UIADD3 UR4, UPT, UPT, -UR5, 0x100000, URZ ;  /* 0x0010000005047890 */ /* 0x000fc8000fffe1ff */
[----:B------:R-:W-:Y:S02]  /*10d0*/  USHF.L.U32 UR5, UR4, 0xb, URZ ;  /* 0x0000000b04057899 */ /* 0x000fe400080006ff */
[----:B------:R-:W-:Y:S01]  /*10e0*/  USHF.L.U32 UR4, UR4, 0x1, URZ ;  /* 0x0000000104047899 */ /* 0x000fe200080006ff */
[----:B------:R-:W1:Y:S11]  /*10f0*/  FENCE.VIEW.ASYNC.S ;  /* 0x00000000000073c6 */ /* 0x000e760000000000 */
[----:B-1----:R1:W1:Y:S01]  /*1100*/  SYNCS.EXCH.64 URZ, [UR6+0x38070], UR4 ;  /* 0x0380700406ff75b2 */ /* 0x0022620008000100 */
[----:B------:R1:W1:Y:S01]  /*1110*/  SYNCS.EXCH.64 URZ, [UR6+0x38078], UR4 ;  /* 0x0380780406ff75b2 */ /* 0x0002620008000100 */
[----:B------:R-:W-:Y:S01]  /*1120*/  NOP ;  /* 0x0000000000007918 */ /* 0x000fe20000000000 */
.L_x_19:
[----:B------:R-:W-:Y:S01]  /*1130*/  NOP ;  /* 0x0000000000007918 */ /* 0x000fe20000000000 */
[----:B------:R-:W-:Y:S05]  /*1140*/  @!P2 BRA `(.L_x_20) ;  /* 0x000000000024a947 */ /* 0x000fea0003800000 */
[----:B------:R-:W-:Y:S01]  /*1150*/  ISETP.NE.AND P1, PT, R3, 0x1, PT ;  /* 0x000000010300780c */ /* 0x000fe20003f25270 */
        /* <DEDUP_REMOVED lines=8> */
.L_x_20:
[----:B-1----:R-:W-:Y:S02]  /*11e0*/  UP2UR UR4, UPR, URZ, 0x1 ;  /* 0x00000001ff047883 */ /* 0x002fe40008000000 */
[----:B------:R-:W-:Y:S01]  /*11f0*/  UPLOP3.LUT UP0, UPT, UPT, UPT, UPT, 0x40, 0x4 ;  /* 0x000000000004789c */ /* 0x000fe20003f0e870 */
[----:B------:R-:W-:-:S03]  /*1200*/  UMOV UR10, 0x2 ;  /* 0x00000002000a7882 */ /* 0x000fc60000000000 */
[----:B------:R-:W-:Y:S02]  /*1210*/  UP2UR UR45, UPR, URZ, 0x1 ;  /* 0x00000001ff2d7883 */ /* 0x000fe40008000000 */
[----:B------:R-:W-:Y:S02]  /*1220*/  UISETP.NE.AND UP0, UPT, UR4, URZ, UPT ;  /* 0x000000ff0400728c */ /* 0x000fe4000bf05270 */
.L_x_21:
        /* <DEDUP_REMOVED lines=15> */
.L_x_22:
        /* <DEDUP_REMOVED lines=19> */
[----:B------:R1:W1:Y:S01]  /*1450*/  SYNCS.EXCH.64 URZ, [UR4+0x38098], UR8 ;  /* 0x0380980804ff75b2 */ /* 0x0002620008000100 */
[----:B------:R1:W1:Y:S01]  /*1460*/  SYNCS.EXCH.64 URZ, [UR4+0x380a8], UR6 ;  /* 0x0380a80604ff75b2 */ /* 0x0002620008000100 */
[----:B------:R-:W-:Y:S01]  /*1470*/  NOP ;  /* 0x0000000000007918 */ /* 0x000fe20000000000 */
.L_x_23:
        /* <DEDUP_REMOVED lines=22> */
.L_x_24:
[----:B------:R-:W5:Y:S01]  /*15e0*/  SHFL.IDX PT, R0, R74, RZ, 0x1f ;  /* 0x00001fff4a007589 */ /* 0x000f6200000e0000 */
[----:B------:R-:W-:Y:S01]  /*15f0*/  NOP ;  /* 0x0000000000007918 */ /* 0x000fe20000000000 */
[----:B-----5:R-:W-:-:S13]  /*1600*/  ISETP.NE.AND P1, PT, R0, RZ, PT ;  /* 0x000000ff0000720c */ /* 0x020fda0003f25270 */
[----:B------:R-:W-:Y:S05]  /*1610*/  @P1 BRA `(.L_x_25) ;  /* 0x0000000000301947 */ /* 0x000fea0003800000 */
[----:B-1----:R-:W1:Y:S01]  /*1620*/  S2UR UR6, SR_CgaCtaId ;  /* 0x00000000000679c3 */ /* 0x002e620000008800 */
        /* <DEDUP_REMOVED lines=11> */
.L_x_25:
[----:B------:R-:W-:Y:S01]  /*16e0*/  ISETP.GT.AND P1, PT, R3, 0x3, PT ;  /* 0x000000030300780c */ /* 0x000fe20003f24270 */
[----:B------:R-:W-:Y:S01]  /*16f0*/  NOP ;  /* 0x0000000000007918 */ /* 0x000fe20000000000 */
[----:B------:R-:W-:Y:S01]  /*1700*/  USEL UR43, URZ, 0x1, UP4 ;  /* 0x00000001ff2b7887 */ /* 0x000fe2000a000000 */
[----:B-1234-:R-:W-:Y:S10]  /*1710*/  BAR.SYNC.DEFER_BLOCKING 0x0 ;  /* 0x0000000000007b1d */ /* 0x01eff40000010000 */
[----:B------:R-:W-:Y:S05]  /*1720*/  @P1 BRA `(.L_x_26) ;  /* 0x000001bc00581947 */ /* 0x000fea0003800000 */
[----:B------:R-:W-:-:S13]  /*1730*/  ISETP.GE.U32.AND P0, PT, R3, 0x2, PT ;  /* 0x000000020300780c */ /* 0x000fda0003f06070 */
[----:B------:R-:W-:Y:S05]  /*1740*/  @!P0 BRA `(.L_x_27) ;  /* 0x0000019000e88947 */ /* 0x000fea0003800000 */
[----:B------:R-:W-:Y:S05]  /*1750*/  @!P2 BRA `(.L_x_28) ;  /* 0x0000003400f8a947 */ /* 0x000fea0003800000 */
[----:B------:R-:W-:-:S08]  /*1760*/  NOP ;  /* 0x0000000000007918 */ /* 0x000fd00000000000 */
[----:B------:R-:W1:-:S00]  /*1770*/  USETMAXREG.DEALLOC.CTAPOOL 0x20 ;  /* 0x00000020000079c8 */ /* 0x000e4000080e0500 */
[----:B------:R-:W2:Y:S08]  /*1780*/  S2UR UR4, SR_CTAID.X ;  /* 0x00000000000479c3 */ /* 0x000eb00000002500 */
[----:B-1----:R-:W1:Y:S01]  /*1790*/  LDC R0, c[0x0][0x380] ;  /* 0x0000e000ff007b82 */ /* 0x002e620000000800 */
[----:B--2---:R-:W-:-:S06]  /*17a0*/  USHF.L.U32 UR4, UR4, 0x8, URZ ;  /* 0x0000000804047899 */ /* 0x004fcc00080006ff */
[----:B-1----:R-:W-:-:S13]  /*17b0*/  ISETP.LE.U32.AND P0, PT, R0, UR4, PT ;  /* 0x0000000400007c0c */ /* 0x002fda000bf03070 */
[----:B------:R-:W-:Y:S05]  /*17c0*/  @P0 EXIT ;  /* 0x000000000000094d */ /* 0x000fea0003800000 */
[----:B------:R-:W1:Y:S01]  /*17d0*/  S2UR UR18, SR_CgaCtaId ;  /* 0x00000000001279c3 */ /* 0x000e620000008800 */
[----:B------:R-:W-:Y:S01]  /*17e0*/  UMOV UR4, 0x40 ;  /* 0x0000004000047882 */ /* 0x000fe20000000000 */
[----:B------:R-:W-:Y:S01]  /*17f0*/  NOP ;  /* 0x0000000000007918 */ /* 0x000fe20000000000 */
[----:B-1----:R-:W-:-:S03]  /*1800*/  ULEA UR5, UR18, UR4, 0x18 ;  /* 0x0000000412057291 */ /* 0x002fc6000f8ec0ff */
[----:B------:R-:W-:Y:S02]  /*1810*/  UMOV UR4, 0x400 ;  /* 0x0000040000047882 */ /* 0x000fe40000000000 */
[----:B------:R-:W-:-:S04]  /*1820*/  ULEA UR18, UR18, UR4, 0x18 ;  /* 0x0000000412127291 */ /* 0x000fc8000f8ec0ff */
[----:B------:R-:W1:Y:S02]  /*1830*/  LDS.U8 R0, [UR5+0x1c] ;  /* 0x00001c05ff007984 */ /* 0x000e640008000000 */
[----:B-1----:R-:W-:-:S13]  /*1840*/  ISETP.NE.AND P0, PT, R0, RZ, PT ;  /* 0x000000ff0000720c */ /* 0x002fda0003f05270 */
[----:B------:R-:W-:Y:S05]  /*1850*/  @P0 BRA `(.L_x_29) ;  /* 0x0000000000580947 */ /* 0x000fea0003800000 */
[----:B------:R-:W-:-:S13]  /*1860*/  ELECT P0, URZ, PT ;  /* 0x0000000000ff782f */ /* 0x000fda0003800000 */
[----:B------:R-:W-:Y:S05]  /*1870*/  @!P0 BRA `(.L_x_30) ;  /* 0x0000000000608947 */ /* 0x000fea0003800000 */
[----:B------:R-:W-:Y:S01]  /*1880*/  UMOV UR4, 0x10 ;  /* 0x0000001000047882 */ /* 0x000fe20000000000 */
[----:B------:R-:W-:Y:S01]  /*1890*/  HFMA2 R0, -RZ, RZ, 0, 5.9604644775390625e-08 ;  /* 0x00000001ff007431 */ /* 0x000fe200000001ff */
[----:B------:R-:W-:-:S03]  /*18a0*/  MOV R2, 0xffff ;  /* 0x0000ffff00027802 */ /* 0x000fc60000000f00 */
[----:B------:R-:W-:Y:S04]  /*18b0*/  DEPBAR.LE SB1, 0x36 ;  /* 0x00009d800000791a */ /* 0x000fe80000000000 */
[----:B------:R-:W1:Y:S02]  /*18c0*/  UTCATOMSWS.FIND_AND_SET.ALIGN UP0, UR4, UR4 ;  /* 0x00000004000475e3 */ /* 0x000e640008000800 */
[----:B-1----:R-:W-:Y:S01]  /*18d0*/  MOV R3, UR4 ;  /* 0x0000000400037c02 */ /* 0x002fe20008000f00 */
[----:B------:R-:W-:Y:S06]  /*18e0*/  BRA.U UP0, `(.L_x_31) ;  /* 0x0000000100187547 */ /* 0x000fec000b800000 */
.L_x_32:
[----:B------:R-:W-:Y:S05]  /*18f0*/  NANOSLEEP 0x64 ;  /* 0x000000640000795d */ /* 0x000fea0003800000 */
[----:B------:R-:W-:-:S05]  /*1900*/  UMOV UR4, 0x10 ;  /* 0x0000001000047882 */ /* 0x000fca0000000000 */
[----:B------:R-:W-:Y:S04]  /*1910*/  DEPBAR.LE SB1, 0x36 ;  /* 0x00009d800000791a */ /* 0x000fe80000000000 */
[----:B------:R-:W1:Y:S02]  /*1920*/  UTCATOMSWS.FIND_AND_SET.ALIGN UP0, UR4, UR4 ;  /* 0x00000004000475e3 */ /* 0x000e640008000800 */
[----:B-1----:R-:W-:Y:S01]  /*1930*/  MOV R3, UR4 ;  /* 0x0000000400037c02 */ /* 0x002fe20008000f00 */
[----:B------:R-:W-:Y:S05]  /*1940*/  BRA.U !UP0, `(.L_x_32) ;  /* 0xfffffffd08e87547 */ /* 0x000fea000b83ffff */
.L_x_31:
[-C--:B------:R-:W-:Y:S02]  /*1950*/  SHF.L.U32 R2, R2, R3.reuse, RZ ;  /* 0x0000000302027219 */ /* 0x080fe400000006ff */
[----:B------:R-:W-:Y:S01]  /*1960*/  SHF.L.U32 R0, R0, R3, RZ ;  /* 0x0000000300007219 */ /* 0x000fe200000006ff */
[----:B------:R-:W-:Y:S02]  /*1970*/  IMAD.SHL.U32 R3, R3, 0x20, RZ ;  /* 0x0000002003037824 */ /* 0x000fe400078e00ff */
[----:B------:R1:W-:Y:S04]  /*1980*/  ATOMS.OR RZ, [UR5+0x14], R2 ;  /* 0x00001402ffff798c */ /* 0x0003e8000b000005 */
[----:B------:R1:W-:Y:S04]  /*1990*/  ATOMS.OR RZ, [UR5+0x18], R0 ;  /* 0x00001800ffff798c */ /* 0x0003e8000b000005 */
[----:B------:R1:W-:Y:S01]  /*19a0*/  STS [UR18+0x380e0], R3 ;  /* 0x0380e003ff007988 */ /* 0x0003e20008000812 */
[----:B------:R-:W-:Y:S05]  /*19b0*/  BRA `(.L_x_30) ;  /* 0x0000000000107947 */ /* 0x000fea0003800000 */
.L_x_29:
[----:B------:R-:W-:Y:S02]  /*19c0*/  MOV R0, 0xffffffff ;  /* 0xffffffff00007802 */ /* 0x000fe40000000f00 */
[----:B------:R-:W-:-:S03]  /*19d0*/  MOV R2, 0x1a00 ;  /* 0x00001a0000027802 */ /* 0x000fc60000000f00 */
[----:B------:R1:W-:Y:S04]  /*19e0*/  STS [UR18+0x380e0], R0 ;  /* 0x0380e000ff007988 */ /* 0x0003e80008000812 */
[----:B-1----:R-:W-:Y:S05]  /*19f0*/  CALL.REL.NOINC `($__internal_1_$__cuda_sm10x_tcgen05_guardrail_trap_phase_invalid_during_alloc) ;  /* 0x0000022000fc7944 */ /* 0x002fea0003c00000 */
.L_x_30:
[----:B------:R-:W-:Y:S05]  /*1a00*/  WARPSYNC.ALL ;  /* 0x0000000000007948 */ /* 0x000fea0003800000 */
[----:B------:R-:W2:Y:S02]  /*1a10*/  LDCU UR73, c[0x0][0x384] ;  /* 0x00007080ff4977ac */ /* 0x000ea40008000800 */
[----:B--2---:R-:W-:Y:S01]  /*1a20*/  ISETP.NE.AND P0, PT, RZ, UR73, PT ;  /* 0x00000049ff007c0c */ /* 0x004fe2000bf05270 */
[----:B------:R-:W-:-:S12]  /*1a30*/  NOP ;  /* 0x0000000000007918 */ /* 0x000fd80000000000 */
[----:B------:R-:W-:Y:S05]  /*1a40*/  @!P0 EXIT ;  /* 0x000000000000894d */ /* 0x000fea0003800000 */
[----:B------:R-:W-:Y:S01]  /*1a50*/  UIADD3 UR4, UPT, UPT, UR18, 0x20000, URZ ;  /* 0x0002000012047890 */ /* 0x000fe2000fffe0ff */
[----:B------:R-:W-:Y:S01]  /*1a60*/  BSSY.RECONVERGENT B0, `(.L_x_33) ;  /* 0x000000b000007945 */ /* 0x000fe20003800200 */
[----:B------:R-:W-:Y:S02]  /*1a70*/  USHF.R.U32.HI UR6, URZ, 0x4, UR18 ;  /* 0x00000004ff067899 */ /* 0x000fe40008011612 */
[----:B------:R-:W-:Y:S02]  /*1a80*/  USHF.R.U32.HI UR4, URZ, 0x4, UR4 ;  /* 0x00000004ff047899 */ /* 0x000fe40008011604 */
[----:B------:R-:W-:Y:S02]  /*1a90*/  ULOP3.LUT UR6, UR6, 0x3fff, URZ, 0xc0, !UPT ;  /* 0x00003fff06067892 */ /* 0x000fe4000f8ec0ff */
[----:B------:R-:W-:Y:S02]  /*1aa0*/  ULOP3.LUT UR5, UR4, 0x3fff, URZ, 0xc0, !UPT ;  /* 0x00003fff04057892 */ /* 0x000fe4000f8ec0ff */
[----:B------:R-:W-:-:S02]  /*1ab0*/  ULOP3.LUT UR6, UR6, 0x10000, URZ, 0xfc, !UPT ;  /* 0x0001000006067892 */ /* 0x000fc4000f8efcff */
[----:B------:R-:W-:Y:S02]  /*1ac0*/  ULOP3.LUT UR4, UR5, 0x10000, URZ, 0xfc, !UPT ;  /* 0x0001000005047892 */ /* 0x000fe4000f8efcff */
[----:B------:R-:W-:-:S03]  /*1ad0*/  ULOP3.LUT UR21, UR5, 0x2000000, URZ, 0xfc, !UPT ;  /* 0x0200000005157892 */ /* 0x000fc6000f8efcff */
[----:B------:R-:W-:Y:S01]  /*1ae0*/  UMOV UR5, 0x40004040 ;  /* 0x4000404000057882 */ /* 0x000fe20000000000 */
[----:B------:R-:W-:Y:S05]  /*1af0*/  @!P4 BRA `(.L_x_34) ;  /* 0x000000000004c947 */ /* 0x000fea0003800000 */
[----:B------:R-:W-:Y:S05]  /*1b00*/  BPT.TRAP 0x1 ;  /* 0x000000040000795c */ /* 0x000fea0000300000 */
.L_x_34:
[----:B------:R-:W-:Y:S05]  /*1b10*/  BSYNC.RECONVERGENT B0 ;  /* 0x0000000000007941 */ /* 0x000fea0003800200 */
.L_x_33:
[----:B-1----:R-:W-:-:S04]  /*1b20*/  SHF.L.U32 R3, RZ, 0x1f, RZ ;  /* 0x0000001fff037819 */ /* 0x002fc800000006ff */
[----:B------:R-:W1:Y:S02]  /*1b30*/  SYNCS.PHASECHK.TRANS64.TRYWAIT P0, [UR18+0x38000], R3 ;  /* 0x03800003ff0075a7 */ /* 0x000e640008001112 */
[----:B-1----:R-:W-:Y:S05]  /*1b40*/  @!P0 BRA `(.L_x_35) ;  /* 0x0000021000248947 */ /* 0x002fea0003800000 */
.L_x_400:
[----:B------:R-:W-:Y:S05]  /*1b50*/  BRA.U !UP1, `(.L_x_36) ;  /* 0x0000000109047547 */ /* 0x000fea000b800000 */
[----:B------:R-:W-:Y:S05]  /*1b60*/  BPT.TRAP 0x1 ;  /* 0x000000040000795c */ /* 0x000fea0000300000 */
.L_x_36:
[----:B------:R-:W2:Y:S01]  /*1b70*/  SYNCS.PHASECHK.TRANS64.TRYWAIT P0, [UR18+0x38020], R3 ;  /* 0x03802003ff0075a7 */ /* 0x000ea20008001112 */
[----:B------:R-:W-:-:S06]  /*1b80*/  ULOP3.LUT UR7, UR55, 0x1, URZ, 0xc0, !UPT ;  /* 0x0000000137077892 */ /* 0x000fcc000f8ec0ff */
[----:B-1----:R-:W-:Y:S01]  /*1b90*/  MOV R0, UR7 ;  /* 0x0000000700007c02 */ /* 0x002fe20008000f00 */
[----:B--2---:R-:W-:Y:S06]  /*1ba0*/  @!P0 BRA `(.L_x_37) ;  /* 0x0000021000248947 */ /* 0x004fec0003800000 */
.L_x_402:
[----:B------:R-:W-:-:S13]  /*1bb0*/  R2UR UR7, R0 ;  /* 0x00000000000772ca */ /* 0x000fda00000e0000 */
[----:B------:R-:W-:-:S09]  /*1bc0*/  UISETP.NE.U32.AND UP0, UPT, UR7, 0x1, UPT ;  /* 0x000000010700788c */ /* 0x000fd2000bf05070 */
[----:B------:R-:W-:Y:S05]  /*1bd0*/  BRA.U !UP0, `(.L_x_38) ;  /* 0x0000000108047547 */ /* 0x000fea000b800000 */
[----:B------:R-:W-:Y:S05]  /*1be0*/  BPT.TRAP 0x1 ;  /* 0x000000040000795c */ /* 0x000fea0000300000 */
.L_x_38:
[----:B-1----:R-:W-:Y:S01]  /*1bf0*/  IMAD.MOV.U32 R2, RZ, RZ, 0x1 ;  /* 0x00000001ff027424 */ /* 0x002fe200078e00ff */
[----:B------:R-:W-:Y:S01]  /*1c00*/  CS2R R4, SRZ ;  /* 0x0000000000047805 */ /* 0x000fe2000001ff00 */
[----:B------:R-:W-:-:S03]  /*1c10*/  IMAD.MOV.U32 R6, RZ, RZ, RZ ;  /* 0x000000ffff067224 */ /* 0x000fc600078e00ff */
[----:B------:R-:W-:-:S04]  /*1c20*/  SHF.L.U32 R2, R2, 0x1f, RZ ;  /* 0x0000001f02027819 */ /* 0x000fc800000006ff */
[----:B------:R-:W1:Y:S02]  /*1c30*/  SYNCS.PHASECHK.TRANS64.TRYWAIT P0, [UR18+0x38058], R2 ;  /* 0x03805802ff0075a7 */ /* 0x000e640008001112 */
[----:B-1----:R-:W-:Y:S05]  /*1c40*/  @!P0 BRA `(.L_x_39) ;  /* 0x0000021000148947 */ /* 0x002fea0003800000 */
.L_x_404:
[----:B------:R-:W-:Y:S01]  /*1c50*/  R2UR UR9, R5 ;  /* 0x00000000050972ca */ /* 0x000fe200000e0000 */
[----:B------:R-:W-:Y:S01]  /*1c60*/  UIADD3 UR28, UPT, UPT, UR4, 0x2, URZ ;  /* 0x00000002041c7890 */ /* 0x000fe2000fffe0ff */
[----:B------:R-:W-:Y:S02]  /*1c70*/  R2UR UR23, R4 ;  /* 0x00000000041772ca */ /* 0x000fe400000e0000 */
[----:B------:R-:W-:Y:S02]  /*1c80*/  CS2R R4, SRZ ;  /* 0x0000000000047805 */ /* 0x000fe4000001ff00 */
[----:B------:R-:W-:Y:S01]  /*1c90*/  R2UR UR11, R6 ;  /* 0x00000000060b72ca */ /* 0x000fe200000e0000 */
[----:B------:R-:W-:Y:S01]  /*1ca0*/  IMAD.MOV.U32 R6, RZ, RZ, RZ ;  /* 0x000000ffff067224 */ /* 0x000fe200078e00ff */
[----:B------:R-:W-:Y:S02]  /*1cb0*/  UIADD3 UR14, UPT, UPT, UR6, 0x2, URZ ;  /* 0x00000002060e7890 */ /* 0x000fe4000fffe0ff */
[----:B------:R-:W-:Y:S01]  /*1cc0*/  UIADD3 UR30, UPT, UPT, UR4, 0x4, URZ ;  /* 0x00000004041e7890 */ /* 0x000fe2000fffe0ff */
[C---:B------:R-:W-:Y:S01]  /*1cd0*/  R2UR UR69, R5.reuse ;  /* 0x00000000054572ca */ /* 0x040fe200000e0000 */
[----:B------:R-:W-:Y:S01]  /*1ce0*/  UIADD3 UR12, UPT, UPT, UR6, 0x4, URZ ;  /* 0x00000004060c7890 */ /* 0x000fe2000fffe0ff */
[----:B------:R-:W-:Y:S01]  /*1cf0*/  R2UR UR68, R4 ;  /* 0x00000000044472ca */ /* 0x000fe200000e0000 */
[----:B------:R-:W-:Y:S01]  /*1d00*/  UIADD3 UR36, UPT, UPT, UR4, 0x6, URZ ;  /* 0x0000000604247890 */ /* 0x000fe2000fffe0ff */
[----:B------:R-:W-:Y:S01]  /*1d10*/  R2UR UR19, R6 ;  /* 0x00000000061372ca */ /* 0x000fe200000e0000 */
[----:B------:R-:W-:Y:S01]  /*1d20*/  UIADD3 UR10, UPT, UPT, UR6, 0x6, URZ ;  /* 0x00000006060a7890 */ /* 0x000fe2000fffe0ff */
[----:B------:R-:W-:Y:S01]  /*1d30*/  R2UR UR17, R4 ;  /* 0x00000000041172ca */ /* 0x000fe200000e0000 */
[----:B------:R-:W-:Y:S01]  /*1d40*/  UIADD3 UR38, UPT, UPT, UR4, 0x200, URZ ;  /* 0x0000020004267890 */ /* 0x000fe2000fffe0ff */
[----:B------:R-:W-:Y:S01]  /*1d50*/  R2UR UR20, R6 ;  /* 0x00000000061472ca */ /* 0x000fe200000e0000 */
[----:B------:R-:W-:Y:S01]  /*1d60*/  UIADD3 UR8, UPT, UPT, UR6, 0x400, URZ ;  /* 0x0000040006087890 */ /* 0x000fe2000fffe0ff */
[C---:B------:R-:W-:Y:S01]  /*1d70*/  R2UR UR25, R5.reuse ;  /* 0x00000000051972ca */ /* 0x040fe200000e0000 */
[----:B------:R-:W-:Y:S01]  /*1d80*/  UIADD3 UR42, UPT, UPT, UR4, 0x202, URZ ;  /* 0x00000202042a7890 */ /* 0x000fe2000fffe0ff */
[C---:B------:R-:W-:Y:S01]  /*1d90*/  R2UR UR72, R4.reuse ;  /* 0x00000000044872ca */ /* 0x040fe200000e0000 */
[----:B------:R-:W-:Y:S01]  /*1da0*/  UIADD3 UR22, UPT, UPT, UR6, 0x402, URZ ;  /* 0x0000040206167890 */ /* 0x000fe2000fffe0ff */
[C---:B------:R-:W-:Y:S01]  /*1db0*/  R2UR UR71, R5.reuse ;  /* 0x00000000054772ca */ /* 0x040fe200000e0000 */
[----:B------:R-:W-:Y:S01]  /*1dc0*/  UIADD3 UR44, UPT, UPT, UR4, 0x204, URZ ;  /* 0x00000204042c7890 */ /* 0x000fe2000fffe0ff */
[C---:B------:R-:W-:Y:S01]  /*1dd0*/  R2UR UR70, R4.reuse ;  /* 0x00000000044672ca */ /* 0x040fe200000e0000 */
[----:B------:R-:W-:Y:S01]  /*1de0*/  UIADD3 UR26, UPT, UPT, UR6, 0x404, URZ ;  /* 0x00000404061a7890 */ /* 0x000fe2000fffe0ff */
[----:B-1----:R-:W-:Y:S01]  /*1df0*/  MOV.SPILL R7, UR69 ;  /* 0x0000004500077c02 */ /* 0x002fe20009000f00 */
[----:B------:R-:W-:Y:S01]  /*1e00*/  UMOV UR76, 0x0 ;  /* 0x00000000004c7882 */ /* 0x000fe20000000000 */
[----:B------:R-:W-:Y:S01]  /*1e10*/  UMOV UR77, 0x8100010 ;  /* 0x08100010004d7882 */ /* 0x000fe20000000000 */
[----:B------:R-:W-:Y:S01]  /*1e20*/  UMOV UR7, 0x40004040 ;  /* 0x4000404000077882 */ /* 0x000fe20000000000 */
[----:B------:R-:W-:Y:S01]  /*1e30*/  MOV.SPILL R6, UR68 ;  /* 0x0000004400067c02 */ /* 0x000fe20009000f00 */
[----:B------:R-:W-:Y:S01]  /*1e40*/  UIADD3 UR46, UPT, UPT, UR4, 0x206, URZ ;  /* 0x00000206042e7890 */ /* 0x000fe2000fffe0ff */
[----:B------:R1:W-:Y:S01]  /*1e50*/  UTCHMMA gdesc[UR6], gdesc[UR4], tmem[UR11], tmem[UR76], idesc[UR77], !UPT ;  /* 0x00ff4c04060075ea */ /* 0x0003e2000f80000b */
[----:B------:R-:W-:Y:S01]  /*1e60*/  UMOV UR74, 0x0 ;  /* 0x00000000004a7882 */ /* 0x000fe20000000000 */
[----:B------:R-:W-:Y:S01]  /*1e70*/  UMOV UR75, 0x8100010 ;  /* 0x08100010004b7882 */ /* 0x000fe20000000000 */
[----:B------:R-:W-:Y:S01]  /*1e80*/  UMOV UR29, 0x40004040 ;  /* 0x40004040001d7882 */ /* 0x000fe20000000000 */
[----:B------:R-:W-:Y:S01]  /*1e90*/  UIADD3 UR40, UPT, UPT, UR6, 0x406, URZ ;  /* 0x0000040606287890 */ /* 0x000fe2000fffe0ff */
[C---:B------:R-:W-:Y:S01]  /*1ea0*/  R2UR UR67, R5.reuse ;  /* 0x00000000054372ca */ /* 0x040fe200000e0000 */
[----:B------:R-:W-:Y:S01]  /*1eb0*/  UMOV UR15, 0x40004040 ;  /* 0x40004040000f7882 */ /* 0x000fe20000000000 */
[----:B------:R-:W-:Y:S01]  /*1ec0*/  UIADD3 UR48, UPT, UPT, UR4, 0x400, URZ ;  /* 0x0000040004307890 */ /* 0x000fe2000fffe0ff */
[----:B------:R2:W-:Y:S01]  /*1ed0*/  UTCHMMA gdesc[UR14], gdesc[UR28], tmem[UR9], tmem[UR74], idesc[UR75], UPT ;  /* 0x00ff4a1c0e0075ea */ /* 0x0005e2000b800009 */
        /* <DEDUP_REMOVED lines=9> */
[----:B------:R-:W-:Y:S01]  /*1f70*/  UIADD3 UR32, UPT, UPT, UR6, 0x802, URZ ;  /* 0x0000080206207890 */ /* 0x000fe2000fffe0ff */
[----:B------:R-:W-:Y:S01]  /*1f80*/  R2UR UR65, R5 ;  /* 0x00000000054172ca */ /* 0x000fe200000e0000 */
[----:B------:R-:W-:Y:S01]  /*1f90*/  UMOV UR39, 0x40004040 ;  /* 0x4000404000277882 */ /* 0x000fe20000000000 */
[----:B------:R-:W-:Y:S01]  /*1fa0*/  UMOV UR43, 0x40004040 ;  /* 0x40004040002b7882 */ /* 0x000fe20000000000 */
[----:B------:R-:W-:Y:S01]  /*1fb0*/  UMOV UR45, 0x40004040 ;  /* 0x40004040002d7882 */ /* 0x000fe20000000000 */
[----:B------:R-:W-:Y:S01]  /*1fc0*/  UMOV UR27, 0x40004040 ;  /* 0x40004040001b7882 */ /* 0x000fe20000000000 */
[----:B------:R-:W-:Y:S01]  /*1fd0*/  UMOV UR47, 0x40004040 ;  /* 0x40004040002f7882 */ /* 0x000fe20000000000 */
[----:B-1----:R-:W-:Y:S01]  /*1fe0*/  UMOV UR11, 0x40004040 ;  /* 0x40004040000b7882 */ /* 0x002fe20000000000 */
[----:B------:R-:W-:Y:S01]  /*1ff0*/  UMOV UR41, 0x40004040 ;  /* 0x4000404000297882 */ /* 0x000fe20000000000 */
[----:B------:R1:W-:Y:S01]  /*2000*/  UTCHMMA gdesc[UR10], gdesc[UR36], tmem[UR19], tmem[UR76], idesc[UR77], UPT ;  /* 0x00ff4c240a0075ea */ /* 0x0003e2000b800013 */
[----:B------:R-:W-:Y:S01]  /*2010*/  UMOV UR49, 0x40004040 ;  /* 0x4000404000317882 */ /* 0x000fe20000000000 */
[----:B------:R-:W-:Y:S01]  /*2020*/  UMOV UR35, 0x40004040 ;  /* 0x4000404000237882 */ /* 0x000fe20000000000 */
[----:B------:R-:W-:Y:S01]  /*2030*/  UMOV UR51, 0x40004040 ;  /* 0x4000404000337882 */ /* 0x000fe20000000000 */
[----:B------:R-:W-:Y:S01]  /*2040*/  UMOV UR33, 0x40004040 ;  /* 0x4000404000217882 */ /* 0x000fe20000000000 */
[----:B------:R-:W-:Y:S01]  /*2050*/  UIADD3 UR52, UPT, UPT, UR4, 0x404, URZ ;  /* 0x0000040404347890 */ /* 0x000fe2000fffe0ff */
[----:B------:R-:W-:Y:S01]  /*2060*/  R2UR UR64, R4 ;  /* 0x00000000044072ca */ /* 0x000fe200000e0000 */
[----:B--2---:R-:W-:Y:S01]  /*2070*/  UMOV UR9, 0x40004040 ;  /* 0x4000404000097882 */ /* 0x004fe20000000000 */
[----:B------:R-:W-:Y:S01]  /*2080*/  UIADD3 UR24, UPT, UPT, UR6, 0x804, URZ ;  /* 0x0000080406187890 */ /* 0x000fe2000fffe0ff */
[----:B------:R2:W-:Y:S01]  /*2090*/  UTCHMMA gdesc[UR8], gdesc[UR38], tmem[UR17], tmem[UR76], idesc[UR77], UPT ;  /* 0x00ff4c26080075ea */ /* 0x0005e2000b800011 */
[----:B------:R-:W-:Y:S01]  /*20a0*/  UIADD3 UR54, UPT, UPT, UR4, 0x406, URZ ;  /* 0x0000040604367890 */ /* 0x000fe2000fffe0ff */
[----:B------:R-:W-:Y:S01]  /*20b0*/  R2UR UR7, R0 ;  /* 0x00000000000772ca */ /* 0x000fe200000e0000 */
[----:B------:R-:W-:Y:S01]  /*20c0*/  UIADD3 UR16, UPT, UPT, UR6, 0x806, URZ ;  /* 0x0000080606107890 */ /* 0x000fe2000fffe0ff */
[----:B---3--:R-:W-:Y:S01]  /*20d0*/  UMOV UR23, 0x40004040 ;  /* 0x4000404000177882 */ /* 0x008fe20000000000 */
[----:B------:R-:W-:Y:S01]  /*20e0*/  UIADD3 UR56, UPT, UPT, UR4, 0x600, URZ ;  /* 0x0000060004387890 */ /* 0x000fe2000fffe0ff */
[----:B------:R3:W-:Y:S01]  /*20f0*/  UTCHMMA gdesc[UR22], gdesc[UR42], tmem[UR20], tmem[UR76], idesc[UR77], UPT ;  /* 0x00ff4c2a160075ea */ /* 0x0007e2000b800014 */
[----:B------:R4:W-:Y:S01]  /*2100*/  UTCHMMA gdesc[UR26], gdesc[UR44], tmem[UR25], tmem[UR74], idesc[UR75], UPT ;  /* 0x00ff4a2c1a0075ea */ /* 0x0009e2000b800019 */
[----:B------:R-:W-:-:S02]  /*2110*/  UIADD3 UR14, UPT, UPT, UR6, 0xc00, URZ ;  /* 0x00000c00060e7890 */ /* 0x000fc4000fffe0ff */
[----:B------:R-:W-:Y:S02]  /*2120*/  UIADD3 UR58, UPT, UPT, UR4, 0x602, URZ ;  /* 0x00000602043a7890 */ /* 0x000fe4000fffe0ff */
[----:B------:R-:W-:Y:S02]  /*2130*/  UIADD3 UR12, UPT, UPT, UR6, 0xc02, URZ ;  /* 0x00000c02060c7890 */ /* 0x000fe4000fffe0ff */
[----:B------:R-:W-:Y:S02]  /*2140*/  UIADD3 UR60, UPT, UPT, UR4, 0x604, URZ ;  /* 0x00000604043c7890 */ /* 0x000fe4000fffe0ff */
[----:B-1----:R-:W-:Y:S02]  /*2150*/  UIADD3 UR10, UPT, UPT, UR6, 0xc04, URZ ;  /* 0x00000c04060a7890 */ /* 0x002fe4000fffe0ff */
[----:B------:R-:W-:Y:S01]  /*2160*/  UIADD3 UR62, UPT, UPT, UR4, 0x606, URZ ;  /* 0x00000606043e7890 */ /* 0x000fe2000fffe0ff */
[----:B------:R-:W-:Y:S01]  /*2170*/  UMOV UR53, 0x40004040 ;  /* 0x4000404000357882 */ /* 0x000fe20000000000 */
[----:B------:R-:W-:Y:S01]  /*2180*/  UMOV UR55, 0x40004040 ;  /* 0x4000404000377882 */ /* 0x000fe20000000000 */
[----:B------:R-:W-:Y:S01]  /*2190*/  UMOV UR57, 0x40004040 ;  /* 0x4000404000397882 */ /* 0x000fe20000000000 */
[----:B------:R-:W-:Y:S01]  /*21a0*/  UMOV UR59, 0x40004040 ;  /* 0x40004040003b7882 */ /* 0x000fe20000000000 */
[----:B--2---:R-:W-:Y:S01]  /*21b0*/  UIADD3 UR8, UPT, UPT, UR6, 0xc06, URZ ;  /* 0x00000c0606087890 */ /* 0x004fe2000fffe0ff */
[----:B------:R-:W-:Y:S01]  /*21c0*/  UMOV UR17, 0x40004040 ;  /* 0x4000404000117882 */ /* 0x000fe20000000000 */
[----:B------:R-:W-:Y:S01]  /*21d0*/  UMOV UR61, 0x40004040 ;  /* 0x40004040003d7882 */ /* 0x000fe20000000000 */
[----:B------:R-:W-:Y:S01]  /*21e0*/  UMOV UR63, 0x40004040 ;  /* 0x40004040003f7882 */ /* 0x000fe20000000000 */
[----:B------:R-:W-:Y:S01]  /*21f0*/  UISETP.NE.AND UP4, UPT, UR7, URZ, UPT ;  /* 0x000000ff0700728c */ /* 0x000fe2000bf85270 */
[----:B---3--:R-:W-:Y:S01]  /*2200*/  UMOV UR22, 0x0 ;  /* 0x0000000000167882 */ /* 0x008fe20000000000 */
[----:B------:R-:W-:Y:S01]  /*2210*/  UMOV UR23, 0x8100010 ;  /* 0x0810001000177882 */ /* 0x000fe20000000000 */
[----:B----4-:R-:W-:Y:S01]  /*2220*/  UMOV UR26, 0x0 ;  /* 0x00000000001a7882 */ /* 0x010fe20000000000 */
[----:B------:R-:W-:Y:S01]  /*2230*/  UMOV UR27, 0x8100010 ;  /* 0x08100010001b7882 */ /* 0x000fe20000000000 */
[----:B------:R1:W-:Y:S01]  /*2240*/  UTCHMMA gdesc[UR40], gdesc[UR46], tmem[UR72], tmem[UR22], idesc[UR23], UPT ;  /* 0x00ff162e280075ea */ /* 0x0003e2000b800048 */
[----:B------:R2:W-:Y:S01]  /*2250*/  UTCHMMA gdesc[UR34], gdesc[UR48], tmem[UR71], tmem[UR26], idesc[UR27], UPT ;  /* 0x00ff1a30220075ea */ /* 0x0005e2000b800047 */
[----:B------:R3:W-:Y:S01]  /*2260*/  UTCHMMA gdesc[UR32], gdesc[UR50], tmem[UR70], tmem[UR68], idesc[UR69], UPT ;  /* 0x00ff4432200075ea */ /* 0x0007e2000b800046 */
[----:B------:R-:W-:Y:S01]  /*2270*/  UMOV UR25, 0x40004040 ;  /* 0x4000404000197882 */ /* 0x000fe20000000000 */
[----:B-1----:R-:W-:Y:S01]  /*2280*/  UMOV UR40, 0x0 ;  /* 0x0000000000287882 */ /* 0x002fe20000000000 */
[----:B--2---:R-:W-:Y:S01]  /*2290*/  UMOV UR34, 0x0 ;  /* 0x0000000000227882 */ /* 0x004fe20000000000 */
[----:B---3--:R-:W-:Y:S01]  /*22a0*/  R2UR.FILL UR69, R7 ;  /* 0x00000000074572ca */ /* 0x008fe200004e0000 */
[----:B------:R-:W-:Y:S01]  /*22b0*/  UMOV UR35, 0x8100010 ;  /* 0x0810001000237882 */ /* 0x000fe20000000000 */
[----:B------:R-:W-:Y:S01]  /*22c0*/  R2UR.FILL UR68, R6 ;  /* 0x00000000064472ca */ /* 0x000fe200004e0000 */
[----:B------:R-:W-:-:S10]  /*22d0*/  UMOV UR41, 0x8100010 ;  /* 0x0810001000297882 */ /* 0x000fd40000000000 */
[----:B------:R1:W-:Y:S02]  /*22e0*/  UTCHMMA gdesc[UR24], gdesc[UR52], tmem[UR69], tmem[UR34], idesc[UR35], UPT ;  /* 0x00ff2234180075ea */ /* 0x0003e4000b800045 */
[----:B------:R1:W-:Y:S01]  /*22f0*/  UTCHMMA gdesc[UR16], gdesc[UR54], tmem[UR68], tmem[UR40], idesc[UR41], UPT ;  /* 0x00ff2836100075ea */ /* 0x0003e2000b800044 */
[----:B------:R1:W-:Y:S01]  /*2300*/  UTCHMMA gdesc[UR14], gdesc[UR56], tmem[UR67], tmem[UR26], idesc[UR27], UPT ;  /* 0x00ff1a380e0075ea */ /* 0x0003e2000b800043 */
[----:B------:R1:W-:Y:S01]  /*2310*/  UTCHMMA gdesc[UR12], gdesc[UR58], tmem[UR66], tmem[UR76], idesc[UR77], UPT ;  /* 0x00ff4c3a0c0075ea */ /* 0x0003e2000b800042 */
[----:B------:R1:W-:Y:S01]  /*2320*/  UTCHMMA gdesc[UR10], gdesc[UR60], tmem[UR65], tmem[UR74], idesc[UR75], UPT ;  /* 0x00ff4a3c0a0075ea */ /* 0x0003e2000b800041 */
[----:B------:R1:W-:Y:S01]  /*2330*/  UTCHMMA gdesc[UR8], gdesc[UR62], tmem[UR64], tmem[UR22], idesc[UR23], UPT ;  /* 0x00ff163e080075ea */ /* 0x0003e2000b800040 */
[----:B------:R-:W-:Y:S05]  /*2340*/  BRA.U UP4, `(.L_x_40) ;  /* 0x0000000104047547 */ /* 0x000fea000b800000 */
[----:B-1----:R-:W-:Y:S05]  /*2350*/  BPT.TRAP 0x1 ;  /* 0x000000040000795c */ /* 0x002fea0000300000 */
.L_x_40:
[----:B------:R-:W-:Y:S01]  /*2360*/  UIADD3 UR7, UPT, UPT, UR18, 0x38050, URZ ;  /* 0x0003805012077890 */ /* 0x000fe2000fffe0ff */
[----:B------:R-:W-:Y:S08]  /*2370*/  BSSY.RECONVERGENT B0, `(.L_x_41) ;  /* 0x0000004000007945 */ /* 0x000ff00003800200 */
[----:B------:R2:W-:Y:S01]  /*2380*/  UTCBAR [UR7], URZ ;  /* 0x000000ff070073e9 */ /* 0x0005e200080000ff */
[----:B------:R-:W-:Y:S05]  /*2390*/  @!P4 BRA `(.L_x_42) ;  /* 0x000000000004c947 */ /* 0x000fea0003800000 */
[----:B-12---:R-:W-:Y:S05]  /*23a0*/  BPT.TRAP 0x1 ;  /* 0x000000040000795c */ /* 0x006fea0000300000 */
.L_x_42:
[----:B-12---:R-:W-:Y:S05]  /*23b0*/  BSYNC.RECONVERGENT B0 ;  /* 0x0000000000007941 */ /* 0x006fea0003800200 */
.L_x_41:
[----:B------:R-:W1:Y:S01]  /*23c0*/  SYNCS.PHASECHK.TRANS64.TRYWAIT P0, [UR18+0x38008], R3 ;  /* 0x03800803ff0075a7 */ /* 0x000e620008001112 */
[----:B------:R-:W-:-:S13]  /*23d0*/  R2UR UR7, R16 ;  /* 0x00000000100772ca */ /* 0x000fda00000e0000 */
[----:B------:R-:W-:-:S06]  /*23e0*/  ULOP3.LUT UR7, UR7, 0x1, URZ, 0xc0, !UPT ;  /* 0x0000000107077892 */ /* 0x000fcc000f8ec0ff */
[----:B------:R-:W-:Y:S01]  /*23f0*/  MOV R12, UR7 ;  /* 0x00000007000c7c02 */ /* 0x000fe20008000f00 */
[----:B-1----:R-:W-:Y:S06]  /*2400*/  @!P0 BRA `(.L_x_43) ;  /* 0x00000208003c8947 */ /* 0x002fec0003800000 */
.L_x_406:
[----:B------:R-:W-:-:S13]  /*2410*/  R2UR UR7, R12 ;  /* 0x000000000c0772ca */ /* 0x000fda00000e0000 */
[----:B------:R-:W-:-:S09]  /*2420*/  UISETP.NE.U32.AND UP0, UPT, UR7, 0x1, UPT ;  /* 0x000000010700788c */ /* 0x000fd2000bf05070 */
[----:B------:R-:W-:Y:S05]  /*2430*/  BRA.U !UP0, `(.L_x_44) ;  /* 0x0000000108047547 */ /* 0x000fea000b800000 */
[----:B------:R-:W-:Y:S05]  /*2440*/  BPT.TRAP 0x1 ;  /* 0x000000040000795c */ /* 0x000fea0000300000 */
.L_x_44:
[----:B------:R-:W2:Y:S01]  /*2450*/  SYNCS.PHASECHK.TRANS64.TRYWAIT P0, [UR18+0x38068], R2 ;  /* 0x03806802ff0075a7 */ /* 0x000ea20008001112 */
[----:B------:R-:W-:Y:S01]  /*2460*/  HFMA2 R6, -RZ, RZ, 0, 7.62939453125e-06 ;  /* 0x00000080ff067431 */ /* 0x000fe200000001ff */
[----:B------:R-:W-:Y:S01]  /*2470*/  MOV R5, 0x80 ;  /* 0x0000008000057802 */ /* 0x000fe20000000f00 */
[----:B-1----:R-:W-:Y:S01]  /*2480*/  HFMA2 R4, -RZ, RZ, 0, 7.62939453125e-06 ;  /* 0x00000080ff047431 */ /* 0x002fe200000001ff */
[----:B--2---:R-:W-:Y:S06]  /*2490*/  @!P0 BRA `(.L_x_45) ;  /* 0x0000020800308947 */ /* 0x004fec0003800000 */
.L_x_408:
[----:B------:R-:W-:Y:S01]  /*24a0*/  R2UR UR19, R5 ;  /* 0x00000000051372ca */ /* 0x000fe200000e0000 */
[----:B------:R-:W-:Y:S01]  /*24b0*/  IMAD.MOV.U32 R5, RZ, RZ, 0x80 ;  /* 0x00000080ff057424 */ /* 0x000fe200078e00ff */
[----:B------:R-:W-:Y:S01]  /*24c0*/  R2UR UR7, R6 ;  /* 0x00000000060772ca */ /* 0x000fe200000e0000 */
[----:B------:R-:W-:Y:S01]  /*24d0*/  IMAD.MOV.U32 R6, RZ, RZ, 0x80 ;  /* 0x00000080ff067424 */ /* 0x000fe200078e00ff */
[----:B------:R-:W-:Y:S01]  /*24e0*/  R2UR UR20, R4 ;  /* 0x00000000041472ca */ /* 0x000fe200000e0000 */
[----:B------:R-:W-:Y:S01]  /*24f0*/  IMAD.MOV.U32 R4, RZ, RZ, 0x80 ;  /* 0x00000080ff047424 */ /* 0x000fe200078e00ff */
[C---:B------:R-:W-:Y:S01]  /*2500*/  R2UR UR15, R5.reuse ;  /* 0x00000000050f72ca */ /* 0x040fe200000e0000 */
[----:B------:R-:W-:Y:S01]  /*2510*/  UIADD3 UR12, UPT, UPT, UR6, 0x1000, URZ ;  /* 0x00001000060c7890 */ /* 0x000fe2000fffe0ff */
[----:B------:R-:W-:Y:S01]  /*2520*/  R2UR UR17, R6 ;  /* 0x00000000061172ca */ /* 0x000fe200000e0000 */
[----:B------:R-:W-:Y:S01]  /*2530*/  UIADD3 UR8, UPT, UPT, UR6, 0x1002, URZ ;  /* 0x0000100206087890 */ /* 0x000fe2000fffe0ff */
[C---:B------:R-:W-:Y:S01]  /*2540*/  R2UR UR23, R4.reuse ;  /* 0x00000000041772ca */ /* 0x040fe200000e0000 */
[----:B------:R-:W-:Y:S01]  /*2550*/  UIADD3 UR10, UPT, UPT, UR6, 0x1004, URZ ;  /* 0x00001004060a7890 */ /* 0x000fe2000fffe0ff */
[C---:B------:R-:W-:Y:S01]  /*2560*/  R2UR UR77, R5.reuse ;  /* 0x00000000054d72ca */ /* 0x040fe200000e0000 */
[----:B------:R-:W-:Y:S01]  /*2570*/  UMOV UR40, UR28 ;  /* 0x0000001c00287c82 */ /* 0x000fe20008000000 */
[----:B------:R-:W-:Y:S01]  /*2580*/  UIADD3 UR26, UPT, UPT, UR6, 0x1006, URZ ;  /* 0x00001006061a7890 */ /* 0x000fe2000fffe0ff */
[----:B------:R-:W-:Y:S01]  /*2590*/  R2UR UR76, R4 ;  /* 0x00000000044c72ca */ /* 0x000fe200000e0000 */
[----:B------:R-:W-:Y:S01]  /*25a0*/  UIADD3 UR28, UPT, UPT, UR6, 0x1400, URZ ;  /* 0x00001400061c7890 */ /* 0x000fe2000fffe0ff */
[----:B------:R-:W-:Y:S01]  /*25b0*/  R2UR UR75, R6 ;  /* 0x00000000064b72ca */ /* 0x000fe200000e0000 */
[----:B------:R-:W-:Y:S01]  /*25c0*/  UMOV UR66, UR36 ;  /* 0x0000002400427c82 */ /* 0x000fe20008000000 */
[C---:B------:R-:W-:Y:S01]  /*25d0*/  R2UR UR74, R5.reuse ;  /* 0x00000000054a72ca */ /* 0x040fe200000e0000 */
[----:B------:R-:W-:Y:S01]  /*25e0*/  UIADD3 UR36, UPT, UPT, UR6, 0x1402, URZ ;  /* 0x0000140206247890 */ /* 0x000fe2000fffe0ff */
[----:B------:R-:W-:Y:S01]  /*25f0*/  R2UR UR72, R4 ;  /* 0x00000000044872ca */ /* 0x000fe200000e0000 */
[----:B------:R-:W-:Y:S01]  /*2600*/  UMOV UR24, 0x0 ;  /* 0x0000000000187882 */ /* 0x000fe20000000000 */
[----:B------:R-:W-:Y:S01]  /*2610*/  UMOV UR25, 0x8100010 ;  /* 0x0810001000197882 */ /* 0x000fe20000000000 */
[----:B------:R-:W-:Y:S01]  /*2620*/  UMOV UR68, UR38 ;  /* 0x0000002600447c82 */ /* 0x000fe20008000000 */
[----:B------:R-:W-:Y:S01]  /*2630*/  UIADD3 UR34, UPT, UPT, UR6, 0x1404, URZ ;  /* 0x0000140406227890 */ /* 0x000fe2000fffe0ff */
[C---:B------:R-:W-:Y:S01]  /*2640*/  R2UR UR71, R5.reuse ;  /* 0x00000000054772ca */ /* 0x040fe200000e0000 */
[----:B------:R-:W-:Y:S01]  /*2650*/  UMOV UR13, 0x40004040 ;  /* 0x40004040000d7882 */ /* 0x000fe20000000000 */
[----:B------:R-:W-:Y:S01]  /*2660*/  UMOV UR41, 0x40004040 ;  /* 0x4000404000297882 */ /* 0x000fe20000000000 */
[----:B------:R-:W-:Y:S01]  /*2670*/  UMOV UR64, UR30 ;  /* 0x0000001e00407c82 */ /* 0x000fe20008000000 */
[----:B------:R-:W-:Y:S01]  /*2680*/  UIADD3 UR32, UPT, UPT, UR6, 0x1406, URZ ;  /* 0x0000140606207890 */ /* 0x000fe2000fffe0ff */
[----:B------:R-:W-:Y:S01]  /*2690*/  R2UR UR70, R6 ;  /* 0x00000000064672ca */ /* 0x000fe200000e0000 */
[----:B------:R-:W-:Y:S01]  /*26a0*/  UMOV UR38, 0x0 ;  /* 0x0000000000267882 */ /* 0x000fe20000000000 */
[----:B------:R-:W-:Y:S01]  /*26b0*/  UMOV UR39, 0x8100010 ;  /* 0x0810001000277882 */ /* 0x000fe20000000000 */
[----:B------:R-:W-:Y:S01]  /*26c0*/  UMOV UR9, 0x40004040 ;  /* 0x4000404000097882 */ /* 0x000fe20000000000 */
[----:B------:R-:W-:Y:S01]  /*26d0*/  UMOV UR65, 0x40004040 ;  /* 0x4000404000417882 */ /* 0x000fe20000000000 */
[----:B------:R-:W-:Y:S01]  /*26e0*/  UIADD3 UR30, UPT, UPT, UR6, 0x1800, URZ ;  /* 0x00001800061e7890 */ /* 0x000fe2000fffe0ff */
[----:B------:R2:W-:Y:S01]  /*26f0*/  UTCHMMA gdesc[UR12], gdesc[UR4], tmem[UR7], tmem[UR24], idesc[UR25], !UPT ;  /* 0x00ff18040c0075ea */ /* 0x0005e2000f800007 */
[----:B------:R-:W-:Y:S01]  /*2700*/  UMOV UR11, 0x40004040 ;  /* 0x40004040000b7882 */ /* 0x000fe20000000000 */
[C---:B------:R-:W-:Y:S01]  /*2710*/  R2UR UR63, R4.reuse ;  /* 0x00000000043f72ca */ /* 0x040fe200000e0000 */
[----:B------:R-:W-:Y:S01]  /*2720*/  UMOV UR67, 0x40004040 ;  /* 0x4000404000437882 */ /* 0x000fe20000000000 */
[----:B------:R3:W-:Y:S01]  /*2730*/  UTCHMMA gdesc[UR8], gdesc[UR40], tmem[UR19], tmem[UR38], idesc[UR39], UPT ;  /* 0x00ff2628080075ea */ /* 0x0007e2000b800013 */
[----:B------:R-:W-:Y:S01]  /*2740*/  UMOV UR27, 0x40004040 ;  /* 0x40004040001b7882 */ /* 0x000fe20000000000 */
[----:B------:R-:W-:Y:S01]  /*2750*/  R2UR UR61, R5 ;  /* 0x00000000053d72ca */ /* 0x000fe200000e0000 */
[----:B------:R-:W-:Y:S01]  /*2760*/  UMOV UR69, 0x40004040 ;  /* 0x4000404000457882 */ /* 0x000fe20000000000 */
[----:B------:R-:W-:Y:S01]  /*2770*/  UIADD3 UR22, UPT, UPT, UR6, 0x1804, URZ ;  /* 0x0000180406167890 */ /* 0x000fe2000fffe0ff */
[----:B------:R-:W-:Y:S01]  /*2780*/  UTCHMMA gdesc[UR10], gdesc[UR64], tmem[UR20], tmem[UR38], idesc[UR39], UPT ;  /* 0x00ff26400a0075ea */ /* 0x000fe2000b800014 */
[----:B------:R-:W-:Y:S01]  /*2790*/  UMOV UR29, 0x40004040 ;  /* 0x40004040001d7882 */ /* 0x000fe20000000000 */
[----:B------:R-:W-:Y:S01]  /*27a0*/  R2UR UR59, R4 ;  /* 0x00000000043b72ca */ /* 0x000fe200000e0000 */
[----:B------:R-:W-:Y:S01]  /*27b0*/  UIADD3 UR16, UPT, UPT, UR6, 0x1806, URZ ;  /* 0x0000180606107890 */ /* 0x000fe2000fffe0ff */
[----:B------:R4:W-:Y:S01]  /*27c0*/  UTCHMMA gdesc[UR26], gdesc[UR66], tmem[UR15], tmem[UR38], idesc[UR39], UPT ;  /* 0x00ff26421a0075ea */ /* 0x0009e2000b80000f */
[----:B------:R-:W-:Y:S01]  /*27d0*/  UMOV UR43, 0x40004040 ;  /* 0x40004040002b7882 */ /* 0x000fe20000000000 */
[----:B------:R-:W-:Y:S01]  /*27e0*/  UIADD3 UR14, UPT, UPT, UR6, 0x1c00, URZ ;  /* 0x00001c00060e7890 */ /* 0x000fe2000fffe0ff */
[----:B------:R-:W-:Y:S01]  /*27f0*/  UMOV UR37, 0x40004040 ;  /* 0x4000404000257882 */ /* 0x000fe20000000000 */
[----:B------:R-:W-:Y:S01]  /*2800*/  UMOV UR45, 0x40004040 ;  /* 0x40004040002d7882 */ /* 0x000fe20000000000 */
[----:B------:R-:W-:Y:S01]  /*2810*/  UMOV UR35, 0x40004040 ;  /* 0x4000404000237882 */ /* 0x000fe20000000000 */
[----:B------:R-:W-:Y:S01]  /*2820*/  UMOV UR47, 0x40004040 ;  /* 0x40004040002f7882 */ /* 0x000fe20000000000 */
[----:B------:R-:W-:Y:S01]  /*2830*/  UMOV UR33, 0x40004040 ;  /* 0x4000404000217882 */ /* 0x000fe20000000000 */
[----:B------:R-:W-:Y:S01]  /*2840*/  UMOV UR49, 0x40004040 ;  /* 0x4000404000317882 */ /* 0x000fe20000000000 */
[----:B------:R-:W-:Y:S01]  /*2850*/  UMOV UR31, 0x40004040 ;  /* 0x40004040001f7882 */ /* 0x000fe20000000000 */
[----:B------:R-:W-:Y:S01]  /*2860*/  UMOV UR51, 0x40004040 ;  /* 0x4000404000337882 */ /* 0x000fe20000000000 */
[----:B--2---:R-:W-:-:S02]  /*2870*/  UIADD3 UR24, UPT, UPT, UR6, 0x1802, URZ ;  /* 0x0000180206187890 */ /* 0x004fc4000fffe0ff */
[----:B------:R-:W-:Y:S01]  /*2880*/  UIADD3 UR12, UPT, UPT, UR6, 0x1c02, URZ ;  /* 0x00001c02060c7890 */ /* 0x000fe2000fffe0ff */
[----:B---3--:R-:W-:Y:S01]  /*2890*/  UMOV UR40, 0x0 ;  /* 0x0000000000287882 */ /* 0x008fe20000000000 */
[----:B------:R-:W-:Y:S01]  /*28a0*/  UMOV UR41, 0x8100010 ;  /* 0x0810001000297882 */ /* 0x000fe20000000000 */
[----:B------:R-:W-:Y:S01]  /*28b0*/  UIADD3 UR8, UPT, UPT, UR6, 0x1c04, URZ ;  /* 0x00001c0406087890 */ /* 0x000fe2000fffe0ff */
[----:B------:R2:W-:Y:S01]  /*28c0*/  UTCHMMA gdesc[UR28], gdesc[UR68], tmem[UR17], tmem[UR40], idesc[UR41], UPT ;  /* 0x00ff28441c0075ea */ /* 0x0005e2000b800011 */
[----:B------:R-:W-:Y:S01]  /*28d0*/  UIADD3 UR4, UPT, UPT, UR6, 0x1c06, URZ ;  /* 0x00001c0606047890 */ /* 0x000fe2000fffe0ff */
[----:B------:R-:W-:Y:S01]  /*28e0*/  R2UR UR19, R12 ;  /* 0x000000000c1372ca */ /* 0x000fe200000e0000 */
[----:B------:R-:W-:Y:S01]  /*28f0*/  UMOV UR25, 0x40004040 ;  /* 0x4000404000197882 */ /* 0x000fe20000000000 */
[----:B------:R-:W-:Y:S01]  /*2900*/  UMOV UR53, 0x40004040 ;  /* 0x4000404000357882 */ /* 0x000fe20000000000 */
[----:B------:R-:W-:Y:S01]  /*2910*/  UMOV UR55, 0x40004040 ;  /* 0x4000404000377882 */ /* 0x000fe20000000000 */
[----:B----4-:R-:W-:Y:S01]  /*2920*/  UMOV UR66, 0x0 ;  /* 0x0000000000427882 */ /* 0x010fe20000000000 */
[----:B------:R-:W-:Y:S01]  /*2930*/  UMOV UR67, 0x8100010 ;  /* 0x0810001000437882 */ /* 0x000fe20000000000 */
[----:B------:R-:W-:Y:S01]  /*2940*/  UMOV UR57, 0x40004040 ;  /* 0x4000404000397882 */ /* 0x000fe20000000000 */
[----:B------:R3:W-:Y:S01]  /*2950*/  UTCHMMA gdesc[UR36], gdesc[UR42], tmem[UR23], tmem[UR66], idesc[UR67], UPT ;  /* 0x00ff422a240075ea */ /* 0x0007e2000b800017 */
[----:B------:R-:W-:Y:S01]  /*2960*/  UMOV UR15, 0x40004040 ;  /* 0x40004040000f7882 */ /* 0x000fe20000000000 */
[----:B------:R-:W-:Y:S01]  /*2970*/  UMOV UR26, 0x0 ;  /* 0x00000000001a7882 */ /* 0x000fe20000000000 */
[----:B------:R-:W-:Y:S01]  /*2980*/  UMOV UR27, 0x8100010 ;  /* 0x08100010001b7882 */ /* 0x000fe20000000000 */
[----:B------:R-:W-:Y:S01]  /*2990*/  UMOV UR38, UR58 ;  /* 0x0000003a00267c82 */ /* 0x000fe20008000000 */
[----:B------:R-:W-:Y:S01]  /*29a0*/  UMOV UR39, 0x40004040 ;  /* 0x4000404000277882 */ /* 0x000fe20000000000 */
[----:B------:R-:W-:Y:S01]  /*29b0*/  UMOV UR64, 0x0 ;  /* 0x0000000000407882 */ /* 0x000fe20000000000 */
[----:B------:R-:W-:Y:S01]  /*29c0*/  UMOV UR65, 0x8100010 ;  /* 0x0810001000417882 */ /* 0x000fe20000000000 */
[----:B------:R-:W-:Y:S01]  /*29d0*/  UMOV UR10, UR60 ;  /* 0x0000003c000a7c82 */ /* 0x000fe20008000000 */
[----:B------:R-:W-:Y:S01]  /*29e0*/  UMOV UR6, UR62 ;  /* 0x0000003e00067c82 */ /* 0x000fe20008000000 */
[----:B------:R-:W-:Y:S01]  /*29f0*/  UMOV UR7, 0x40004040 ;  /* 0x4000404000077882 */ /* 0x000fe20000000000 */
[----:B------:R-:W-:Y:S01]  /*2a00*/  UMOV UR5, 0x40004040 ;  /* 0x4000404000057882 */ /* 0x000fe20000000000 */
[----:B------:R-:W-:Y:S01]  /*2a10*/  UISETP.NE.AND UP3, UPT, UR19, URZ, UPT ;  /* 0x000000ff1300728c */ /* 0x000fe2000bf65270 */
[----:B--2---:R-:W-:Y:S01]  /*2a20*/  UMOV UR28, 0x0 ;  /* 0x00000000001c7882 */ /* 0x004fe20000000000 */
[----:B------:R-:W-:Y:S01]  /*2a30*/  UMOV UR29, 0x8100010 ;  /* 0x08100010001d7882 */ /* 0x000fe20000000000 */
[----:B------:R-:W-:Y:S01]  /*2a40*/  UMOV UR68, 0x0 ;  /* 0x0000000000447882 */ /* 0x000fe20000000000 */
[----:B------:R-:W-:Y:S01]  /*2a50*/  UMOV UR69, 0x8100010 ;  /* 0x0810001000457882 */ /* 0x000fe20000000000 */
[----:B------:R2:W-:Y:S01]  /*2a60*/  UTCHMMA gdesc[UR34], gdesc[UR44], tmem[UR77], tmem[UR28], idesc[UR29], UPT ;  /* 0x00ff1c2c220075ea */ /* 0x0005e2000b80004d */
[----:B------:R2:W-:Y:S01]  /*2a70*/  UTCHMMA gdesc[UR32], gdesc[UR46], tmem[UR76], tmem[UR68], idesc[UR69], UPT ;  /* 0x00ff442e200075ea */ /* 0x0005e2000b80004c */
[----:B------:R2:W-:Y:S01]  /*2a80*/  UTCHMMA gdesc[UR30], gdesc[UR48], tmem[UR75], tmem[UR66], idesc[UR67], UPT ;  /* 0x00ff42301e0075ea */ /* 0x0005e2000b80004b */
[----:B------:R-:W-:Y:S01]  /*2a90*/  UMOV UR17, 0x40004040 ;  /* 0x4000404000117882 */ /* 0x000fe20000000000 */
[----:B---3--:R-:W-:Y:S01]  /*2aa0*/  UMOV UR42, 0x0 ;  /* 0x00000000002a7882 */ /* 0x008fe20000000000 */
[----:B------:R-:W-:Y:S01]  /*2ab0*/  UMOV UR43, 0x8100010 ;  /* 0x08100010002b7882 */ /* 0x000fe20000000000 */
[----:B------:R-:W-:Y:S01]  /*2ac0*/  UMOV UR23, 0x40004040 ;  /* 0x4000404000177882 */ /* 0x000fe20000000000 */
[----:B------:R2:W-:Y:S01]  /*2ad0*/  UTCHMMA gdesc[UR24], gdesc[UR50], tmem[UR74], tmem[UR42], idesc[UR43], UPT ;  /* 0x00ff2a32180075ea */ /* 0x0005e2000b80004a */
[----:B------:R2:W-:Y:S01]  /*2ae0*/  UTCHMMA gdesc[UR22], gdesc[UR52], tmem[UR72], tmem[UR28], idesc[UR29], UPT ;  /* 0x00ff1c34160075ea */ /* 0x0005e2000b800048 */
[----:B------:R2:W-:Y:S01]  /*2af0*/  UTCHMMA gdesc[UR16], gdesc[UR54], tmem[UR71], tmem[UR68], idesc[UR69], UPT ;  /* 0x00ff4436100075ea */ /* 0x0005e2000b800047 */
[----:B------:R2:W-:Y:S01]  /*2b00*/  UTCHMMA gdesc[UR14], gdesc[UR56], tmem[UR70], tmem[UR66], idesc[UR67], UPT ;  /* 0x00ff42380e0075ea */ /* 0x0005e2000b800046 */
[----:B------:R2:W-:Y:S01]  /*2b10*/  UTCHMMA gdesc[UR12], gdesc[UR38], tmem[UR63], tmem[UR26], idesc[UR27], UPT ;  /* 0x00ff1a260c0075ea */ /* 0x0005e2000b80003f */
[----:B------:R2:W-:Y:S01]  /*2b20*/  UTCHMMA gdesc[UR8], gdesc[UR10], tmem[UR61], tmem[UR64], idesc[UR65], UPT ;  /* 0x00ff400a080075ea */ /* 0x0005e2000b80003d */
[----:B------:R2:W-:Y:S01]  /*2b30*/  UTCHMMA gdesc[UR4], gdesc[UR6], tmem[UR59], tmem[UR40], idesc[UR41], UPT ;  /* 0x00ff2806040075ea */ /* 0x0005e2000b80003b */
[----:B------:R-:W-:Y:S05]  /*2b40*/  BRA.U UP3, `(.L_x_46) ;  /* 0x0000000103047547 */ /* 0x000fea000b800000 */
[----:B--2---:R-:W-:Y:S05]  /*2b50*/  BPT.TRAP 0x1 ;  /* 0x000000040000795c */ /* 0x004fea0000300000 */
.L_x_46:
[----:B--2---:R-:W-:-:S09]  /*2b60*/  UIADD3 UR4, UPT, UPT, UR18, 0x38060, URZ ;  /* 0x0003806012047890 */ /* 0x004fd2000fffe0ff */
[----:B------:R2:W-:Y:S01]  /*2b70*/  UTCBAR [UR4], URZ ;  /* 0x000000ff040073e9 */ /* 0x0005e200080000ff */
[----:B------:R-:W-:Y:S05]  /*2b80*/  BRA.U !UP1, `(.L_x_47) ;  /* 0x0000000109047547 */ /* 0x000fea000b800000 */
[----:B--2---:R-:W-:Y:S05]  /*2b90*/  BPT.TRAP 0x1 ;  /* 0x000000040000795c */ /* 0x004fea0000300000 */
.L_x_47:
[----:B--2---:R-:W-:-:S09]  /*2ba0*/  UIADD3 UR4, UPT, UPT, UR18, 0x38038, URZ ;  /* 0x0003803812047890 */ /* 0x004fd2000fffe0ff */
[----:B------:R2:W-:Y:S01]  /*2bb0*/  UTCBAR [UR4], URZ ;  /* 0x000000ff040073e9 */ /* 0x0005e200080000ff */
[----:B------:R-:W-:Y:S05]  /*2bc0*/  BRA.U !UP1, `(.L_x_48) ;  /* 0x0000000109047547 */ /* 0x000fea000b800000 */
[----:B--2---:R-:W-:Y:S05]  /*2bd0*/  BPT.TRAP 0x1 ;  /* 0x000000040000795c */ /* 0x004fea0000300000 */
.L_x_48:
[----:B------:R-:W3:Y:S02]  /*2be0*/  SYNCS.PHASECHK.TRANS64.TRYWAIT P0, [UR18+0x38028], R3 ;  /* 0x03802803ff0075a7 */ /* 0x000ee40008001112 */
[----:B---3--:R-:W-:Y:S05]  /*2bf0*/  @!P0 BRA `(.L_x_49) ;  /* 0x0000020000708947 */ /* 0x008fea0003800000 */
.L_x_410:
[----:B------:R-:W-:Y:S05]  /*2c00*/  BRA.U UP5, `(.L_x_50) ;  /* 0x0000000105047547 */ /* 0x000fea000b800000 */
[----:B--2---:R-:W-:Y:S05]  /*2c10*/  BPT.TRAP 0x1 ;  /* 0x000000040000795c */ /* 0x004fea0000300000 */
.L_x_50:
[----:B------:R-:W4:Y:S02]  /*2c20*/  SYNCS.PHASECHK.TRANS64.TRYWAIT P0, [UR18+0x380a0], R2 ;  /* 0x0380a002ff0075a7 */ /* 0x000f240008001112 */
[----:B----4-:R-:W-:Y:S05]  /*2c30*/  @!P0 BRA `(.L_x_51) ;  /* 0x0000020000788947 */ /* 0x010fea0003800000 */
.L_x_412:
[----:B------:R-:W-:Y:S05]  /*2c40*/  BRA.U UP4, `(.L_x_52) ;  /* 0x0000000104047547 */ /* 0x000fea000b800000 */
[----:B--2---:R-:W-:Y:S05]  /*2c50*/  BPT.TRAP 0x1 ;  /* 0x000000040000795c */ /* 0x004fea0000300000 */
.L_x_52:
[----:B------:R-:W5:Y:S01]  /*2c60*/  SYNCS.PHASECHK.TRANS64.TRYWAIT P0, [UR18+0x38058], R3 ;  /* 0x03805803ff0075a7 */ /* 0x000f620008001112 */
[----:B-1--4-:R-:W-:Y:S01]  /*2c70*/  HFMA2 R2, -RZ, RZ, 0, 1.52587890625e-05 ;  /* 0x00000100ff027431 */ /* 0x012fe200000001ff */
[----:B---3--:R-:W-:Y:S01]  /*2c80*/  MOV R4, 0x20 ;  /* 0x0000002000047802 */ /* 0x008fe20000000f00 */
[----:B-----5:R-:W-:Y:S06]  /*2c90*/  @!P0 BRA `(.L_x_53) ;  /* 0x0000020000788947 */ /* 0x020fec0003800000 */
.L_x_414:
[----:B-1----:R-:W-:Y:S01]  /*2ca0*/  IMAD.MOV.U32 R3, RZ, RZ, 0x28 ;  /* 0x00000028ff037424 */ /* 0x002fe200078e00ff */
[----:B------:R-:W-:Y:S01]  /*2cb0*/  R2UR UR20, R2 ;  /* 0x00000000021472ca */ /* 0x000fe200000e0000 */
[----:B------:R-:W-:Y:S01]  /*2cc0*/  IMAD.MOV.U32 R2, RZ, RZ, 0x100 ;  /* 0x00000100ff027424 */ /* 0x000fe200078e00ff */
[----:B------:R-:W-:Y:S01]  /*2cd0*/  R2UR UR19, R4 ;  /* 0x00000000041372ca */ /* 0x000fe200000e0000 */
[----:B------:R-:W-:Y:S01]  /*2ce0*/  IMAD.MOV.U32 R4, RZ, RZ, 0x30 ;  /* 0x00000030ff047424 */ /* 0x000fe200078e00ff */
[----:B------:R-:W-:Y:S01]  /*2cf0*/  R2UR UR16, R3 ;  /* 0x00000000031072ca */ /* 0x000fe200000e0000 */
[----:B------:R-:W-:Y:S01]  /*2d00*/  IMAD.MOV.U32 R3, RZ, RZ, 0x100 ;  /* 0x00000100ff037424 */ /* 0x000fe200078e00ff */
[----:B------:R-:W-:Y:S01]  /*2d10*/  R2UR UR17, R2 ;  /* 0x00000000021172ca */ /* 0x000fe200000e0000 */
[----:B------:R-:W-:Y:S01]  /*2d20*/  IMAD.MOV.U32 R2, RZ, RZ, 0x38 ;  /* 0x00000038ff027424 */ /* 0x000fe200078e00ff */
[----:B------:R-:W-:Y:S01]  /*2d30*/  R2UR UR14, R4 ;  /* 0x00000000040e72ca */ /* 0x000fe200000e0000 */
[----:B------:R-:W-:Y:S01]  /*2d40*/  UIADD3 UR10, UPT, UPT, UR21, 0x800, URZ ;  /* 0x00000800150a7890 */ /* 0x000fe2000fffe0ff */
[C---:B------:R-:W-:Y:S01]  /*2d50*/  R2UR UR15, R3.reuse ;  /* 0x00000000030f72ca */ /* 0x040fe200000e0000 */
[----:B------:R-:W-:Y:S01]  /*2d60*/  UIADD3 UR8, UPT, UPT, UR21, 0x880, URZ ;  /* 0x0000088015087890 */ /* 0x000fe2000fffe0ff */
[----:B------:R-:W-:Y:S01]  /*2d70*/  R2UR UR12, R2 ;  /* 0x00000000020c72ca */ /* 0x000fe200000e0000 */
[----:B------:R-:W-:Y:S01]  /*2d80*/  UIADD3 UR6, UPT, UPT, UR21, 0x900, URZ ;  /* 0x0000090015067890 */ /* 0x000fe2000fffe0ff */
[----:B------:R-:W-:Y:S01]  /*2d90*/  R2UR UR13, R3 ;  /* 0x00000000030d72ca */ /* 0x000fe200000e0000 */
[----:B--2---:R-:W-:Y:S01]  /*2da0*/  UIADD3 UR4, UPT, UPT, UR21, 0x980, URZ ;  /* 0x0000098015047890 */ /* 0x004fe2000fffe0ff */
        /* <DEDUP_REMOVED lines=9> */
[----:B------:R1:W-:Y:S01]  /*2e40*/  UTCHMMA tmem[UR19], gdesc[UR10], tmem[UR20], tmem[UR28], idesc[UR29], !UPT ;  /* 0x00ff1c0a130079ea */ /* 0x0003e2000f800014 */
[----:B------:R-:W-:Y:S01]  /*2e50*/  UMOV UR22, 0x0 ;  /* 0x0000000000167882 */ /* 0x000fe20000000000 */
[----:B------:R-:W-:Y:S01]  /*2e60*/  UMOV UR23, 0x8410010 ;  /* 0x0841001000177882 */ /* 0x000fe20000000000 */
[----:B------:R-:W-:Y:S01]  /*2e70*/  UMOV UR5, 0x40004040 ;  /* 0x4000404000057882 */ /* 0x000fe20000000000 */
[----:B------:R1:W-:Y:S01]  /*2e80*/  UTCHMMA tmem[UR16], gdesc[UR8], tmem[UR17], tmem[UR26], idesc[UR27], UPT ;  /* 0x00ff1a08100079ea */ /* 0x0003e2000b800011 */
[----:B------:R1:W-:Y:S01]  /*2e90*/  UTCHMMA tmem[UR14], gdesc[UR6], tmem[UR15], tmem[UR24], idesc[UR25], UPT ;  /* 0x00ff18060e0079ea */ /* 0x0003e2000b80000f */
[----:B------:R1:W-:Y:S01]  /*2ea0*/  UTCHMMA tmem[UR12], gdesc[UR4], tmem[UR13], tmem[UR22], idesc[UR23], UPT ;  /* 0x00ff16040c0079ea */ /* 0x0003e2000b80000d */
[----:B------:R-:W-:Y:S05]  /*2eb0*/  BRA.U UP5, `(.L_x_54) ;  /* 0x0000000105047547 */ /* 0x000fea000b800000 */
[----:B-1----:R-:W-:Y:S05]  /*2ec0*/  BPT.TRAP 0x1 ;  /* 0x000000040000795c */ /* 0x002fea0000300000 */
.L_x_54:
[----:B-1----:R-:W-:Y:S01]  /*2ed0*/  UIADD3 UR4, UPT, UPT, UR18, 0x38090, URZ ;  /* 0x0003809012047890 */ /* 0x002fe2000fffe0ff */
[----:B------:R-:W-:Y:S01]  /*2ee0*/  HFMA2 R11, -RZ, RZ, 0, 5.9604644775390625e-08 ;  /* 0x00000001ff0b7431 */ /* 0x000fe200000001ff */
[----:B------:R-:W-:Y:S01]  /*2ef0*/  UISETP.GE.AND UP0, UPT, UR73, 0x41, UPT ;  /* 0x000000414900788c */ /* 0x000fe2000bf06270 */
[----:B------:R-:W-:Y:S01]  /*2f00*/  MOV R10, RZ ;  /* 0x000000ff000a7202 */ /* 0x000fe20000000f00 */
[----:B------:R-:W-:Y:S01]  /*2f10*/  UMOV UR71, URZ ;  /* 0x000000ff00477c82 */ /* 0x000fe20008000000 */
[----:B------:R-:W-:Y:S01]  /*2f20*/  UMOV UR14, 0x800 ;  /* 0x00000800000e7882 */ /* 0x000fe20000000000 */
[----:B------:R-:W-:-:S03]  /*2f30*/  UMOV UR76, 0x1 ;  /* 0x00000001004c7882 */ /* 0x000fc60000000000 */
[----:B------:R1:W-:Y:S02]  /*2f40*/  UTCBAR [UR4], URZ ;  /* 0x000000ff040073e9 */ /* 0x0003e400080000ff */
[----:B------:R-:W-:Y:S05]  /*2f50*/  BRA.U !UP0, `(.L_x_55) ;  /* 0x0000001908947547 */ /* 0x000fea000b800000 */
[----:B------:R-:W-:Y:S01]  /*2f60*/  UIADD3 UR5, UPT, UPT, UR73, 0x3f, URZ ;  /* 0x0000003f49057890 */ /* 0x000fe2000fffe0ff */
[----:B------:R-:W-:Y:S01]  /*2f70*/  IMAD.MOV.U32 R10, RZ, RZ, RZ ;  /* 0x000000ffff0a7224 */ /* 0x000fe200078e00ff */
[----:B------:R-:W-:Y:S01]  /*2f80*/  CS2R R8, SRZ ;  /* 0x0000000000087805 */ /* 0x000fe2000001ff00 */
[----:B------:R-:W-:Y:S01]  /*2f90*/  IMAD.MOV.U32 R11, RZ, RZ, 0x1 ;  /* 0x00000001ff0b7424 */ /* 0x000fe200078e00ff */
[----:B-1----:R-:W-:Y:S01]  /*2fa0*/  USHF.R.S32.HI UR4, URZ, 0x1f, UR5 ;  /* 0x0000001fff047899 */ /* 0x002fe20008011405 */
[----:B------:R-:W-:Y:S01]  /*2fb0*/  UMOV UR39, 0x2 ;  /* 0x0000000200277882 */ /* 0x000fe20000000000 */
[----:B------:R-:W-:Y:S02]  /*2fc0*/  UMOV UR76, 0x1 ;  /* 0x00000001004c7882 */ /* 0x000fe40000000000 */
[----:B------:R-:W-:Y:S01]  /*2fd0*/  ULEA.HI UR4, UR4, UR5, URZ, 0x6 ;  /* 0x0000000504047291 */ /* 0x000fe2000f8f30ff */
[----:B------:R-:W-:Y:S01]  /*2fe0*/  UMOV UR71, URZ ;  /* 0x000000ff00477c82 */ /* 0x000fe20008000000 */
[----:B------:R-:W-:-:S02]  /*2ff0*/  UMOV UR70, 0x1 ;  /* 0x0000000100467882 */ /* 0x000fc40000000000 */
[----:B------:R-:W-:-:S06]  /*3000*/  USHF.R.S32.HI UR4, URZ, 0x6, UR4 ;  /* 0x00000006ff047899 */ /* 0x000fcc0008011404 */
[----:B------:R-:W-:Y:S02]  /*3010*/  MOV R13, UR4 ;  /* 0x00000004000d7c02 */ /* 0x000fe40008000f00 */
.L_x_74:
[----:B--2---:R-:W-:Y:S05]  /*3020*/  BRA.U !UP1, `(.L_x_56) ;  /* 0x0000000109047547 */ /* 0x004fea000b800000 */
[----:B------:R-:W-:Y:S05]  /*3030*/  BPT.TRAP 0x1 ;  /* 0x000000040000795c */ /* 0x000fea0000300000 */
.L_x_56:
[----:B------:R-:W1:Y:S01]  /*3040*/  S2UR UR4, SR_CgaCtaId ;  /* 0x00000000000479c3 */ /* 0x000e620000008800 */
[----:B------:R-:W-:Y:S01]  /*3050*/  UMOV UR38, 0x400 ;  /* 0x0000040000267882 */ /* 0x000fe20000000000 */
[----:B------:R-:W-:Y:S02]  /*3060*/  SHF.L.U32 R5, R8, 0x1f, RZ ;  /* 0x0000001f08057819 */ /* 0x000fe400000006ff */
[----:B------:R-:W-:Y:S01]  /*3070*/  CS2R R2, SRZ ;  /* 0x0000000000027805 */ /* 0x000fe2000001ff00 */
[----:B-1----:R-:W-:Y:S04]  /*3080*/  ULEA UR38, UR4, UR38, 0x18 ;  /* 0x0000002604267291 */ /* 0x002fe8000f8ec0ff */
[----:B------:R-:W-:Y:S02]  /*3090*/  ULEA UR5, UR39, UR38, 0x3 ;  /* 0x0000002627057291 */ /* 0x000fe4000f8e18ff */
[----:B------:R-:W-:Y:S04]  /*30a0*/  USHF.R.U32.HI UR4, URZ, 0x4, UR38 ;  /* 0x00000004ff047899 */ /* 0x000fe80008011626 */
[----:B------:R-:W-:Y:S03]  /*30b0*/  ULOP3.LUT UR4, UR4, 0x3fff, URZ, 0xc0, !UPT ;  /* 0x00003fff04047892 */ /* 0x000fe6000f8ec0ff */
[----:B------:R-:W1:Y:S01]  /*30c0*/  SYNCS.PHASECHK.TRANS64.TRYWAIT P0, [UR5+0x38020], R5 ;  /* 0x03802005ff0075a7 */ /* 0x000e620008001105 */
[----:B------:R-:W-:Y:S01]  /*30d0*/  ULOP3.LUT UR6, UR4, 0x10000, URZ, 0xfc, !UPT ;  /* 0x0001000004067892 */ /* 0x000fe2000f8efcff */
[----:B-1----:R-:W-:Y:S11]  /*30e0*/  @!P0 BRA `(.L_x_57) ;  /* 0x000001fc007c8947 */ /* 0x002ff60003800000 */
.L_x_416:
[----:B------:R-:W-:Y:S01]  /*30f0*/  UIADD3 UR4, UPT, UPT, UR38, 0x20000, URZ ;  /* 0x0002000026047890 */ /* 0x000fe2000fffe0ff */
[----:B------:R-:W-:Y:S01]  /*3100*/  R2UR UR13, R3 ;  /* 0x00000000030d72ca */ /* 0x000fe200000e0000 */
[----:B------:R-:W-:Y:S01]  /*3110*/  UIADD3 UR36, UPT, UPT, UR6, 0x2, URZ ;  /* 0x0000000206247890 */ /* 0x000fe2000fffe0ff */
[----:B------:R-:W-:Y:S01]  /*3120*/  R2UR UR15, R2 ;  /* 0x00000000020f72ca */ /* 0x000fe200000e0000 */
[----:B------:R-:W-:Y:S01]  /*3130*/  USHF.R.U32.HI UR4, URZ, 0x4, UR4 ;  /* 0x00000004ff047899 */ /* 0x000fe20008011604 */
[----:B-1----:R-:W-:Y:S01]  /*3140*/  CS2R R4, SRZ ;  /* 0x0000000000047805 */ /* 0x002fe2000001ff00 */
[----:B------:R-:W-:Y:S01]  /*3150*/  UIADD3 UR34, UPT, UPT, UR6, 0x4, URZ ;  /* 0x0000000406227890 */ /* 0x000fe2000fffe0ff */
[----:B------:R-:W-:Y:S01]  /*3160*/  CS2R R2, SRZ ;  /* 0x0000000000027805 */ /* 0x000fe2000001ff00 */
[----:B------:R-:W-:Y:S01]  /*3170*/  ULOP3.LUT UR73, UR4, 0x3fff, URZ, 0xc0, !UPT ;  /* 0x00003fff04497892 */ /* 0x000fe2000f8ec0ff */
[----:B------:R-:W-:Y:S01]  /*3180*/  IMAD.MOV.U32 R6, RZ, RZ, RZ ;  /* 0x000000ffff067224 */ /* 0x000fe200078e00ff */
[----:B------:R-:W-:Y:S01]  /*3190*/  UIADD3 UR32, UPT, UPT, UR6, 0x6, URZ ;  /* 0x0000000606207890 */ /* 0x000fe2000fffe0ff */
[----:B------:R-:W-:Y:S01]  /*31a0*/  R2UR UR9, R5 ;  /* 0x00000000050972ca */ /* 0x000fe200000e0000 */
[----:B------:R-:W-:Y:S01]  /*31b0*/  ULOP3.LUT UR4, UR73, 0x10000, URZ, 0xfc, !UPT ;  /* 0x0001000049047892 */ /* 0x000fe2000f8efcff */
[----:B------:R-:W-:Y:S01]  /*31c0*/  R2UR UR11, R4 ;  /* 0x00000000040b72ca */ /* 0x000fe200000e0000 */
[----:B------:R-:W-:Y:S01]  /*31d0*/  UIADD3 UR30, UPT, UPT, UR6, 0x400, URZ ;  /* 0x00000400061e7890 */ /* 0x000fe2000fffe0ff */
[C---:B------:R-:W-:Y:S01]  /*31e0*/  R2UR UR40, R3.reuse ;  /* 0x00000000032872ca */ /* 0x040fe200000e0000 */
[----:B------:R-:W-:Y:S01]  /*31f0*/  ULEA UR4, UR39, UR4, 0xb ;  /* 0x0000000427047291 */ /* 0x000fe2000f8e58ff */
        /* <DEDUP_REMOVED lines=12> */
[----:B------:R-:W-:Y:S01]  /*32c0*/  R2UR UR75, R3 ;  /* 0x00000000034b72ca */ /* 0x000fe200000e0000 */
[----:B------:R-:W-:Y:S01]  /*32d0*/  UIADD3 UR64, UPT, UPT, UR4, 0x204, URZ ;  /* 0x0000020404407890 */ /* 0x000fe2000fffe0ff */
[----:B------:R-:W-:Y:S01]  /*32e0*/  R2UR UR74, R2 ;  /* 0x00000000024a72ca */ /* 0x000fe200000e0000 */
[----:B------:R-:W-:Y:S02]  /*32f0*/  UIADD3 UR24, UPT, UPT, UR6, 0x406, URZ ;  /* 0x0000040606187890 */ /* 0x000fe4000fffe0ff */
        /* <DEDUP_REMOVED lines=10> */
[----:B------:R-:W-:Y:S01]  /*33a0*/  UIADD3 UR8, UPT, UPT, UR6, 0xc06, URZ ;  /* 0x00000c0606087890 */ /* 0x000fe2000fffe0ff */
[----:B------:R-:W-:Y:S01]  /*33b0*/  UMOV UR46, 0x0 ;  /* 0x00000000002e7882 */ /* 0x000fe20000000000 */
[----:B------:R-:W-:Y:S01]  /*33c0*/  UMOV UR47, 0x8100010 ;  /* 0x08100010002f7882 */ /* 0x000fe20000000000 */
[----:B------:R-:W-:Y:S01]  /*33d0*/  UMOV UR7, 0x40004040 ;  /* 0x4000404000077882 */ /* 0x000fe20000000000 */
[----:B------:R-:W-:Y:S01]  /*33e0*/  UMOV UR5, 0x40004040 ;  /* 0x4000404000057882 */ /* 0x000fe20000000000 */
[----:B------:R-:W-:Y:S01]  /*33f0*/  UMOV UR50, 0x0 ;  /* 0x0000000000327882 */ /* 0x000fe20000000000 */
[----:B------:R1:W-:Y:S01]  /*3400*/  UTCHMMA gdesc[UR6], gdesc[UR4], tmem[UR13], tmem[UR46], idesc[UR47], !UPT ;  /* 0x00ff2e04060075ea */ /* 0x0003e2000f80000d */
[----:B------:R-:W-:Y:S01]  /*3410*/  UMOV UR51, 0x8100010 ;  /* 0x0810001000337882 */ /* 0x000fe20000000000 */
[----:B------:R-:W-:Y:S01]  /*3420*/  UMOV UR37, 0x40004040 ;  /* 0x4000404000257882 */ /* 0x000fe20000000000 */
[----:B------:R-:W-:Y:S01]  /*3430*/  UMOV UR43, 0x40004040 ;  /* 0x40004040002b7882 */ /* 0x000fe20000000000 */
[----:B------:R-:W-:Y:S01]  /*3440*/  UMOV UR58, 0x0 ;  /* 0x00000000003a7882 */ /* 0x000fe20000000000 */
[----:B------:R2:W-:Y:S01]  /*3450*/  UTCHMMA gdesc[UR36], gdesc[UR42], tmem[UR15], tmem[UR50], idesc[UR51], UPT ;  /* 0x00ff322a240075ea */ /* 0x0005e2000b80000f */
        /* <DEDUP_REMOVED lines=19> */
[----:B-1----:R-:W-:Y:S01]  /*3590*/  UIADD3 UR46, UPT, UPT, UR4, 0x600, URZ ;  /* 0x00000600042e7890 */ /* 0x002fe2000fffe0ff */
[----:B------:R-:W-:Y:S01]  /*35a0*/  R2UR UR7, R6 ;  /* 0x00000000060772ca */ /* 0x000fe200000e0000 */
[----:B------:R-:W-:Y:S01]  /*35b0*/  UMOV UR23, 0x40004040 ;  /* 0x4000404000177882 */ /* 0x000fe20000000000 */
[----:B------:R-:W-:Y:S01]  /*35c0*/  UMOV UR21, 0x40004040 ;  /* 0x4000404000157882 */ /* 0x000fe20000000000 */
[----:B------:R-:W-:Y:S01]  /*35d0*/  UMOV UR19, 0x40004040 ;  /* 0x4000404000137882 */ /* 0x000fe20000000000 */
[----:B--2---:R-:W-:Y:S01]  /*35e0*/  UIADD3 UR50, UPT, UPT, UR4, 0x202, URZ ;  /* 0x0000020204327890 */ /* 0x004fe2000fffe0ff */
[----:B------:R-:W-:Y:S01]  /*35f0*/  UMOV UR51, 0x40004040 ;  /* 0x4000404000337882 */ /* 0x000fe20000000000 */
[----:B------:R-:W-:Y:S01]  /*3600*/  UMOV UR17, 0x40004040 ;  /* 0x4000404000117882 */ /* 0x000fe20000000000 */
[----:B------:R-:W-:Y:S01]  /*3610*/  UMOV UR15, 0x40004040 ;  /* 0x40004040000f7882 */ /* 0x000fe20000000000 */
[----:B---3--:R-:W-:Y:S01]  /*3620*/  UIADD3 UR58, UPT, UPT, UR4, 0x404, URZ ;  /* 0x00000404043a7890 */ /* 0x008fe2000fffe0ff */
[----:B------:R-:W-:Y:S01]  /*3630*/  UMOV UR34, 0x0 ;  /* 0x0000000000227882 */ /* 0x000fe20000000000 */
[----:B------:R-:W-:Y:S01]  /*3640*/  UMOV UR35, 0x8100010 ;  /* 0x0810001000237882 */ /* 0x000fe20000000000 */
[----:B------:R-:W-:Y:S01]  /*3650*/  UMOV UR59, 0x40004040 ;  /* 0x40004040003b7882 */ /* 0x000fe20000000000 */
[----:B----4-:R-:W-:Y:S01]  /*3660*/  UIADD3 UR60, UPT, UPT, UR4, 0x402, URZ ;  /* 0x00000402043c7890 */ /* 0x010fe2000fffe0ff */
[----:B------:R1:W-:Y:S01]  /*3670*/  UTCHMMA gdesc[UR28], gdesc[UR50], tmem[UR66], tmem[UR34], idesc[UR35], UPT ;  /* 0x00ff22321c0075ea */ /* 0x0003e2000b800042 */
[----:B------:R-:W-:Y:S01]  /*3680*/  UTCHMMA gdesc[UR26], gdesc[UR64], tmem[UR72], tmem[UR34], idesc[UR35], UPT ;  /* 0x00ff22401a0075ea */ /* 0x000fe2000b800048 */
[----:B------:R2:W-:Y:S01]  /*3690*/  UTCHMMA gdesc[UR24], gdesc[UR68], tmem[UR49], tmem[UR34], idesc[UR35], UPT ;  /* 0x00ff2244180075ea */ /* 0x0005e2000b800031 */
[----:B------:R-:W-:Y:S01]  /*36a0*/  UMOV UR61, 0x40004040 ;  /* 0x40004040003d7882 */ /* 0x000fe20000000000 */
[----:B-----5:R-:W-:Y:S02]  /*36b0*/  UIADD3 UR62, UPT, UPT, UR4, 0x400, URZ ;  /* 0x00000400043e7890 */ /* 0x020fe4000fffe0ff */
[----:B------:R-:W-:Y:S01]  /*36c0*/  UIADD3 UR40, UPT, UPT, UR4, 0x604, URZ ;  /* 0x0000060404287890 */ /* 0x000fe2000fffe0ff */
[----:B------:R-:W-:Y:S01]  /*36d0*/  UMOV UR63, 0x40004040 ;  /* 0x40004040003f7882 */ /* 0x000fe20000000000 */
[----:B------:R-:W-:Y:S01]  /*36e0*/  UMOV UR32, 0x0 ;  /* 0x0000000000207882 */ /* 0x000fe20000000000 */
[----:B------:R-:W-:Y:S01]  /*36f0*/  UMOV UR33, 0x8100010 ;  /* 0x0810001000217882 */ /* 0x000fe20000000000 */
[----:B------:R-:W-:Y:S01]  /*3700*/  UMOV UR47, 0x40004040 ;  /* 0x40004040002f7882 */ /* 0x000fe20000000000 */
[----:B------:R-:W-:Y:S02]  /*3710*/  UMOV UR30, 0x0 ;  /* 0x00000000001e7882 */ /* 0x000fe40000000000 */
[----:B------:R3:W-:Y:S01]  /*3720*/  UTCHMMA gdesc[UR22], gdesc[UR62], tmem[UR45], tmem[UR34], idesc[UR35], UPT ;  /* 0x00ff223e160075ea */ /* 0x0007e2000b80002d */
[----:B------:R-:W-:Y:S01]  /*3730*/  UTCHMMA gdesc[UR20], gdesc[UR60], tmem[UR67], tmem[UR32], idesc[UR33], UPT ;  /* 0x00ff203c140075ea */ /* 0x000fe2000b800043 */
[----:B------:R4:W-:Y:S01]  /*3740*/  UTCHMMA gdesc[UR18], gdesc[UR58], tmem[UR7], tmem[UR34], idesc[UR35], UPT ;  /* 0x00ff223a120075ea */ /* 0x0009e2000b800007 */
[----:B------:R-:W-:Y:S01]  /*3750*/  UMOV UR31, 0x8100010 ;  /* 0x08100010001f7882 */ /* 0x000fe20000000000 */
[----:B------:R-:W-:Y:S01]  /*3760*/  UMOV UR13, 0x40004040 ;  /* 0x40004040000d7882 */ /* 0x000fe20000000000 */
[----:B------:R-:W-:Y:S01]  /*3770*/  UMOV UR11, 0x40004040 ;  /* 0x40004040000b7882 */ /* 0x000fe20000000000 */
[----:B------:R-:W-:Y:S01]  /*3780*/  UMOV UR41, 0x40004040 ;  /* 0x4000404000297882 */ /* 0x000fe20000000000 */
[----:B------:R-:W-:Y:S01]  /*3790*/  UMOV UR36, 0x0 ;  /* 0x0000000000247882 */ /* 0x000fe20000000000 */
[----:B------:R-:W-:Y:S01]  /*37a0*/  UMOV UR37, 0x8100010 ;  /* 0x0810001000257882 */ /* 0x000fe20000000000 */
[----:B------:R-:W-:Y:S01]  /*37b0*/  UMOV UR9, 0x40004040 ;  /* 0x4000404000097882 */ /* 0x000fe20000000000 */
[----:B-1----:R-:W-:Y:S01]  /*37c0*/  UIADD3 UR66, UPT, UPT, UR4, 0x606, URZ ;  /* 0x0000060604427890 */ /* 0x002fe2000fffe0ff */
[----:B------:R-:W-:Y:S01]  /*37d0*/  R2UR UR29, R5 ;  /* 0x00000000051d72ca */ /* 0x000fe200000e0000 */
[----:B--2---:R-:W-:Y:S01]  /*37e0*/  UMOV UR49, 0x40004040 ;  /* 0x4000404000317882 */ /* 0x004fe20000000000 */
[----:B------:R-:W-:Y:S01]  /*37f0*/  UMOV UR24, 0x0 ;  /* 0x0000000000187882 */ /* 0x000fe20000000000 */
[----:B------:R-:W-:Y:S01]  /*3800*/  UMOV UR25, 0x8100010 ;  /* 0x0810001000197882 */ /* 0x000fe20000000000 */
[----:B------:R-:W-:Y:S01]  /*3810*/  R2UR UR26, R0 ;  /* 0x00000000001a72ca */ /* 0x000fe200000e0000 */
[----:B---3--:R-:W-:Y:S08]  /*3820*/  UMOV UR45, 0x40004040 ;  /* 0x40004040002d7882 */ /* 0x008ff00000000000 */
[----:B------:R-:W-:Y:S01]  /*3830*/  UTCHMMA gdesc[UR16], gdesc[UR48], tmem[UR29], tmem[UR24], idesc[UR25], UPT ;  /* 0x00ff1830100075ea */ /* 0x000fe2000b80001d */
[----:B----4-:R-:W-:Y:S01]  /*3840*/  R2UR UR7, R4 ;  /* 0x00000000040772ca */ /* 0x010fe200000e0000 */
[----:B------:R-:W-:Y:S02]  /*3850*/  UMOV UR67, 0x40004040 ;  /* 0x4000404000437882 */ /* 0x000fe40000000000 */
[----:B------:R-:W-:Y:S10]  /*3860*/  UISETP.NE.AND UP4, UPT, UR26, URZ, UPT ;  /* 0x000000ff1a00728c */ /* 0x000ff4000bf85270 */
[----:B------:R1:W-:Y:S01]  /*3870*/  UTCHMMA gdesc[UR14], gdesc[UR46], tmem[UR7], tmem[UR30], idesc[UR31], UPT ;  /* 0x00ff1e2e0e0075ea */ /* 0x0003e2000b800007 */
[----:B------:R2:W-:Y:S01]  /*3880*/  UTCHMMA gdesc[UR12], gdesc[UR44], tmem[UR77], tmem[UR32], idesc[UR33], UPT ;  /* 0x00ff202c0c0075ea */ /* 0x0005e2000b80004d */
[----:B------:R2:W-:Y:S01]  /*3890*/  UTCHMMA gdesc[UR10], gdesc[UR40], tmem[UR75], tmem[UR34], idesc[UR35], UPT ;  /* 0x00ff22280a0075ea */ /* 0x0005e2000b80004b */
[----:B------:R2:W-:Y:S01]  /*38a0*/  UTCHMMA gdesc[UR8], gdesc[UR66], tmem[UR74], tmem[UR36], idesc[UR37], UPT ;  /* 0x00ff2442080075ea */ /* 0x0005e2000b80004a */
[----:B-1----:R-:W-:Y:S04]  /*38b0*/  UIADD3 UR7, UPT, UPT, UR39, 0x1, URZ ;  /* 0x0000000127077890 */ /* 0x002fe8000fffe0ff */
[----:B------:R-:W-:Y:S04]  /*38c0*/  UISETP.NE.AND UP0, UPT, UR7, 0x3, UPT ;  /* 0x000000030700788c */ /* 0x000fe8000bf05270 */
[----:B------:R-:W-:Y:S02]  /*38d0*/  USEL UR22, URZ, 0x1, UP0 ;  /* 0x00000001ff167887 */ /* 0x000fe40008000000 */
[----:B------:R-:W-:Y:S04]  /*38e0*/  USEL UR72, UR7, URZ, UP0 ;  /* 0x000000ff07487287 */ /* 0x000fe80008000000 */
[----:B------:R-:W-:Y:S01]  /*38f0*/  LOP3.LUT R8, R8, UR22, RZ, 0x3c, !PT ;  /* 0x0000001608087c12 */ /* 0x000fe2000f8e3cff */
[----:B------:R-:W-:Y:S07]  /*3900*/  BRA.U UP4, `(.L_x_58) ;  /* 0x0000000104047547 */ /* 0x000fee000b800000 */
[----:B--2---:R-:W-:Y:S05]  /*3910*/  BPT.TRAP 0x1 ;  /* 0x000000040000795c */ /* 0x004fea0000300000 */
.L_x_58:
[----:B------:R-:W-:Y:S01]  /*3920*/  LOP3.LUT R9, R9, 0x1, RZ, 0x3c, !PT ;  /* 0x0000000109097812 */ /* 0x000fe200078e3cff */
[----:B------:R-:W-:Y:S09]  /*3930*/  UIADD3 UR7, UPT, UPT, UR38, 0x38050, URZ ;  /* 0x0003805026077890 */ /* 0x000ff2000fffe0ff */
[----:B------:R1:W-:Y:S01]  /*3940*/  UTCBAR [UR7], URZ ;  /* 0x000000ff070073e9 */ /* 0x0003e200080000ff */
[----:B------:R-:W-:Y:S05]  /*3950*/  BRA.U UP5, `(.L_x_59) ;  /* 0x0000000105047547 */ /* 0x000fea000b800000 */
[----:B-12---:R-:W-:Y:S05]  /*3960*/  BPT.TRAP 0x1 ;  /* 0x000000040000795c */ /* 0x006fea0000300000 */
.L_x_59:
[----:B------:R-:W-:Y:S02]  /*3970*/  SHF.L.U32 R3, R11, 0x1f, RZ ;  /* 0x0000001f0b037819 */ /* 0x000fe400000006ff */
[----:B-1----:R-:W-:Y:S02]  /*3980*/  R2UR UR7, R12 ;  /* 0x000000000c0772ca */ /* 0x002fe400000e0000 */
[----:B------:R-:W1:Y:S11]  /*3990*/  SYNCS.PHASECHK.TRANS64.TRYWAIT P0, [UR38+0x380a8], R3 ;  /* 0x0380a803ff0075a7 */ /* 0x000e760008001126 */
[----:B------:R-:W-:Y:S01]  /*39a0*/  UISETP.NE.AND UP3, UPT, UR7, URZ, UPT ;  /* 0x000000ff0700728c */ /* 0x000fe2000bf65270 */
[----:B-1----:R-:W-:Y:S10]  /*39b0*/  @!P0 BRA `(.L_x_60) ;  /* 0x000001f400608947 */ /* 0x002ff40003800000 */
.L_x_418:
[----:B------:R-:W-:Y:S05]  /*39c0*/  BRA.U UP3, `(.L_x_61) ;  /* 0x0000000103047547 */ /* 0x000fea000b800000 */
[----:B--2---:R-:W-:Y:S05]  /*39d0*/  BPT.TRAP 0x1 ;  /* 0x000000040000795c */ /* 0x004fea0000300000 */
.L_x_61:
[----:B------:R-:W-:Y:S01]  /*39e0*/  SHF.L.U32 R5, R10, 0x1f, RZ ;  /* 0x0000001f0a057819 */ /* 0x000fe200000006ff */
[----:B-1----:R-:W-:Y:S02]  /*39f0*/  HFMA2 R2, -RZ, RZ, 0, 2.288818359375e-05 ;  /* 0x00000180ff027431 */ /* 0x002fe400000001ff */
[----:B------:R-:W-:Y:S01]  /*3a00*/  IMAD.MOV.U32 R3, RZ, RZ, 0xa0 ;  /* 0x000000a0ff037424 */ /* 0x000fe200078e00ff */
[----:B------:R-:W1:Y:S02]  /*3a10*/  SYNCS.PHASECHK.TRANS64.TRYWAIT P0, [UR38+0x38068], R5 ;  /* 0x03806805ff0075a7 */ /* 0x000e640008001126 */
[----:B-1----:R-:W-:Y:S05]  /*3a20*/  @!P0 BRA `(.L_x_62) ;  /* 0x000001f4005c8947 */ /* 0x002fea0003800000 */
.L_x_420:
[----:B--2---:R-:W-:Y:S01]  /*3a30*/  ULEA UR8, UR70, UR73, 0xb ;  /* 0x0000004946087291 */ /* 0x004fe2000f8e58ff */
[----:B------:R-:W-:Y:S01]  /*3a40*/  R2UR UR21, R3 ;  /* 0x00000000031572ca */ /* 0x000fe200000e0000 */
[----:B------:R-:W-:Y:S01]  /*3a50*/  UISETP.NE.U32.AND UP0, UPT, UR71, URZ, UPT ;  /* 0x000000ff4700728c */ /* 0x000fe2000bf05070 */
[----:B------:R-:W-:Y:S01]  /*3a60*/  IMAD.MOV.U32 R3, RZ, RZ, 0xb0 ;  /* 0x000000b0ff037424 */ /* 0x000fe200078e00ff */
[----:B------:R-:W-:Y:S01]  /*3a70*/  UIADD3 UR14, UPT, UPT, UR8, 0x2000000, URZ ;  /* 0x02000000080e7890 */ /* 0x000fe2000fffe0ff */
[----:B------:R-:W-:Y:S01]  /*3a80*/  R2UR UR22, R2 ;  /* 0x00000000021672ca */ /* 0x000fe200000e0000 */
[----:B------:R-:W-:Y:S01]  /*3a90*/  UIADD3 UR12, UPT, UPT, UR8, 0x2000080, URZ ;  /* 0x02000080080c7890 */ /* 0x000fe2000fffe0ff */
[----:B-1----:R-:W-:Y:S01]  /*3aa0*/  IMAD.MOV.U32 R5, RZ, RZ, 0xa8 ;  /* 0x000000a8ff057424 */ /* 0x002fe200078e00ff */
[----:B------:R-:W-:Y:S01]  /*3ab0*/  UIADD3 UR10, UPT, UPT, UR8, 0x2000100, URZ ;  /* 0x02000100080a7890 */ /* 0x000fe2000fffe0ff */
[----:B------:R-:W-:Y:S01]  /*3ac0*/  IMAD.MOV.U32 R4, RZ, RZ, 0x180 ;  /* 0x00000180ff047424 */ /* 0x000fe200078e00ff */
[----:B------:R-:W-:Y:S01]  /*3ad0*/  UIADD3 UR8, UPT, UPT, UR8, 0x2000180, URZ ;  /* 0x0200018008087890 */ /* 0x000fe2000fffe0ff */
[----:B------:R-:W-:Y:S01]  /*3ae0*/  R2UR UR17, R3 ;  /* 0x00000000031172ca */ /* 0x000fe200000e0000 */
[----:B------:R-:W-:Y:S01]  /*3af0*/  IMAD.MOV.U32 R2, RZ, RZ, 0x180 ;  /* 0x00000180ff027424 */ /* 0x000fe200078e00ff */
[----:B------:R-:W-:Y:S01]  /*3b00*/  R2UR UR19, R5 ;  /* 0x00000000051372ca */ /* 0x000fe200000e0000 */
[----:B------:R-:W-:Y:S01]  /*3b10*/  IMAD.MOV.U32 R3, RZ, RZ, 0xb8 ;  /* 0x000000b8ff037424 */ /* 0x000fe200078e00ff */
[----:B------:R-:W-:Y:S01]  /*3b20*/  R2UR UR20, R4 ;  /* 0x00000000041472ca */ /* 0x000fe200000e0000 */
[----:B------:R-:W-:Y:S01]  /*3b30*/  UMOV UR30, 0x0 ;  /* 0x00000000001e7882 */ /* 0x000fe20000000000 */
[C---:B------:R-:W-:Y:S01]  /*3b40*/  R2UR UR18, R2.reuse ;  /* 0x00000000021272ca */ /* 0x040fe200000e0000 */
[----:B------:R-:W-:Y:S01]  /*3b50*/  UMOV UR31, 0x8410010 ;  /* 0x08410010001f7882 */ /* 0x000fe20000000000 */
[----:B------:R-:W-:Y:S01]  /*3b60*/  R2UR UR7, R3 ;  /* 0x00000000030772ca */ /* 0x000fe200000e0000 */
[----:B------:R-:W-:Y:S01]  /*3b70*/  UMOV UR15, 0x40004040 ;  /* 0x40004040000f7882 */ /* 0x000fe20000000000 */
[----:B------:R-:W-:Y:S01]  /*3b80*/  R2UR UR16, R2 ;  /* 0x00000000021072ca */ /* 0x000fe200000e0000 */
[----:B------:R1:W-:Y:S01]  /*3b90*/  UTCHMMA tmem[UR21], gdesc[UR14], tmem[UR22], tmem[UR30], idesc[UR31], UP0 ;  /* 0x00ff1e0e150079ea */ /* 0x0003e20008000016 */
[----:B------:R-:W-:Y:S01]  /*3ba0*/  UMOV UR28, 0x0 ;  /* 0x00000000001c7882 */ /* 0x000fe20000000000 */
[----:B------:R-:W-:Y:S01]  /*3bb0*/  UMOV UR29, 0x8410010 ;  /* 0x08410010001d7882 */ /* 0x000fe20000000000 */
[----:B------:R-:W-:Y:S01]  /*3bc0*/  UMOV UR13, 0x40004040 ;  /* 0x40004040000d7882 */ /* 0x000fe20000000000 */
[----:B------:R-:W-:Y:S01]  /*3bd0*/  UMOV UR26, 0x0 ;  /* 0x00000000001a7882 */ /* 0x000fe20000000000 */
[----:B------:R-:W-:Y:S01]  /*3be0*/  UMOV UR27, 0x8410010 ;  /* 0x08410010001b7882 */ /* 0x000fe20000000000 */
[----:B------:R1:W-:Y:S01]  /*3bf0*/  UTCHMMA tmem[UR19], gdesc[UR12], tmem[UR20], tmem[UR28], idesc[UR29], UPT ;  /* 0x00ff1c0c130079ea */ /* 0x0003e2000b800014 */
[----:B------:R-:W-:Y:S01]  /*3c00*/  UMOV UR11, 0x40004040 ;  /* 0x40004040000b7882 */ /* 0x000fe20000000000 */
[----:B------:R-:W-:Y:S01]  /*3c10*/  UMOV UR24, 0x0 ;  /* 0x0000000000187882 */ /* 0x000fe20000000000 */
[----:B------:R1:W-:Y:S01]  /*3c20*/  UTCHMMA tmem[UR17], gdesc[UR10], tmem[UR18], tmem[UR26], idesc[UR27], UPT ;  /* 0x00ff1a0a110079ea */ /* 0x0003e2000b800012 */
[----:B------:R-:W-:Y:S01]  /*3c30*/  UMOV UR25, 0x8410010 ;  /* 0x0841001000197882 */ /* 0x000fe20000000000 */
[----:B------:R-:W-:Y:S02]  /*3c40*/  UMOV UR9, 0x40004040 ;  /* 0x4000404000097882 */ /* 0x000fe40000000000 */
[----:B------:R1:W-:Y:S01]  /*3c50*/  UTCHMMA tmem[UR7], gdesc[UR8], tmem[UR16], tmem[UR24], idesc[UR25], UPT ;  /* 0x00ff1808070079ea */ /* 0x0003e2000b800010 */
[----:B------:R-:W-:Y:S05]  /*3c60*/  BRA.U UP5, `(.L_x_63) ;  /* 0x0000000105047547 */ /* 0x000fea000b800000 */
[----:B-1----:R-:W-:Y:S05]  /*3c70*/  BPT.TRAP 0x1 ;  /* 0x000000040000795c */ /* 0x002fea0000300000 */
.L_x_63:
[----:B------:R-:W-:Y:S01]  /*3c80*/  LOP3.LUT R11, R11, 0x1, RZ, 0x3c, !PT ;  /* 0x000000010b0b7812 */ /* 0x000fe200078e3cff */
[----:B-1----:R-:W-:Y:S09]  /*3c90*/  UIADD3 UR7, UPT, UPT, UR38, 0x38098, URZ ;  /* 0x0003809826077890 */ /* 0x002ff2000fffe0ff */
[----:B------:R1:W-:Y:S01]  /*3ca0*/  UTCBAR [UR7], URZ ;  /* 0x000000ff070073e9 */ /* 0x0003e200080000ff */
[----:B------:R-:W-:Y:S05]  /*3cb0*/  BRA.U !UP1, `(.L_x_64) ;  /* 0x0000000109047547 */ /* 0x000fea000b800000 */
[----:B-1----:R-:W-:Y:S05]  /*3cc0*/  BPT.TRAP 0x1 ;  /* 0x000000040000795c */ /* 0x002fea0000300000 */
.L_x_64:
[----:B------:R-:W-:Y:S01]  /*3cd0*/  ULEA UR5, UR76, UR38, 0x3 ;  /* 0x000000264c057291 */ /* 0x000fe2000f8e18ff */
[----:B------:R-:W-:Y:S01]  /*3ce0*/  IMAD.MOV.U32 R3, RZ, RZ, 0x80 ;  /* 0x00000080ff037424 */ /* 0x000fe200078e00ff */
[----:B------:R-:W-:Y:S01]  /*3cf0*/  UIADD3 UR10, UPT, UPT, UR6, 0x1000, URZ ;  /* 0x00001000060a7890 */ /* 0x000fe2000fffe0ff */
[----:B------:R-:W-:Y:S01]  /*3d00*/  MOV.SPILL R15, UR73 ;  /* 0x00000049000f7c02 */ /* 0x000fe20009000f00 */
[----:B-1----:R-:W-:Y:S01]  /*3d10*/  UIADD3 UR7, UPT, UPT, UR5, 0x38038, URZ ;  /* 0x0003803805077890 */ /* 0x002fe2000fffe0ff */
[----:B------:R-:W-:Y:S01]  /*3d20*/  MOV.SPILL R14, UR72 ;  /* 0x00000048000e7c02 */ /* 0x000fe20009000f00 */
[----:B------:R-:W-:Y:S01]  /*3d30*/  UIADD3 UR36, UPT, UPT, UR6, 0x1002, URZ ;  /* 0x0000100206247890 */ /* 0x000fe2000fffe0ff */
[C---:B------:R-:W-:Y:S01]  /*3d40*/  R2UR UR21, R3.reuse ;  /* 0x00000000031572ca */ /* 0x040fe200000e0000 */
[----:B------:R-:W-:Y:S01]  /*3d50*/  UIADD3 UR34, UPT, UPT, UR6, 0x1004, URZ ;  /* 0x0000100406227890 */ /* 0x000fe2000fffe0ff */
[C---:B------:R-:W-:Y:S01]  /*3d60*/  R2UR UR17, R3.reuse ;  /* 0x00000000031172ca */ /* 0x040fe200000e0000 */
[----:B------:R-:W-:Y:S01]  /*3d70*/  UIADD3 UR32, UPT, UPT, UR6, 0x1006, URZ ;  /* 0x0000100606207890 */ /* 0x000fe2000fffe0ff */
[C---:B------:R-:W-:Y:S01]  /*3d80*/  R2UR UR77, R3.reuse ;  /* 0x00000000034d72ca */ /* 0x040fe200000e0000 */
[----:B------:R-:W-:Y:S01]  /*3d90*/  UIADD3 UR30, UPT, UPT, UR6, 0x1400, URZ ;  /* 0x00001400061e7890 */ /* 0x000fe2000fffe0ff */
[----:B------:R1:W-:Y:S01]  /*3da0*/  UTCBAR [UR7], URZ ;  /* 0x000000ff070073e9 */ /* 0x0003e200080000ff */
[----:B------:R-:W-:Y:S01]  /*3db0*/  UIADD3 UR28, UPT, UPT, UR6, 0x1402, URZ ;  /* 0x00001402061c7890 */ /* 0x000fe2000fffe0ff */
[C---:B------:R-:W-:Y:S01]  /*3dc0*/  R2UR UR74, R3.reuse ;  /* 0x00000000034a72ca */ /* 0x040fe200000e0000 */
[----:B------:R-:W-:Y:S01]  /*3dd0*/  UIADD3 UR26, UPT, UPT, UR6, 0x1404, URZ ;  /* 0x00001404061a7890 */ /* 0x000fe2000fffe0ff */
[----:B------:R-:W-:Y:S01]  /*3de0*/  R2UR UR41, R3 ;  /* 0x00000000032972ca */ /* 0x000fe200000e0000 */
[----:B------:R-:W-:Y:S01]  /*3df0*/  UIADD3 UR24, UPT, UPT, UR6, 0x1406, URZ ;  /* 0x0000140606187890 */ /* 0x000fe2000fffe0ff */
[----:B------:R-:W-:Y:S01]  /*3e00*/  IMAD.MOV.U32 R2, RZ, RZ, 0x80 ;  /* 0x00000080ff027424 */ /* 0x000fe200078e00ff */
[----:B------:R-:W-:Y:S01]  /*3e10*/  UIADD3 UR22, UPT, UPT, UR6, 0x1800, URZ ;  /* 0x0000180006167890 */ /* 0x000fe2000fffe0ff */
[----:B------:R-:W-:Y:S01]  /*3e20*/  IMAD.MOV.U32 R5, RZ, RZ, 0x80 ;  /* 0x00000080ff057424 */ /* 0x000fe200078e00ff */
[----:B------:R-:W-:Y:S01]  /*3e30*/  UIADD3 UR20, UPT, UPT, UR6, 0x1802, URZ ;  /* 0x0000180206147890 */ /* 0x000fe2000fffe0ff */
[----:B------:R-:W-:Y:S01]  /*3e40*/  IMAD.MOV.U32 R4, RZ, RZ, 0x80 ;  /* 0x00000080ff047424 */ /* 0x000fe200078e00ff */
        /* <DEDUP_REMOVED lines=10> */
[----:B------:R-:W-:Y:S01]  /*3ef0*/  UMOV UR72, 0x0 ;  /* 0x0000000000487882 */ /* 0x000fe20000000000 */
[----:B------:R-:W-:Y:S01]  /*3f00*/  UMOV UR73, 0x8100010 ;  /* 0x0810001000497882 */ /* 0x000fe20000000000 */
[----:B------:R-:W-:Y:S01]  /*3f10*/  UMOV UR70, UR4 ;  /* 0x0000000400467c82 */ /* 0x000fe20008000000 */
[----:B------:R-:W-:Y:S01]  /*3f20*/  UIADD3 UR4, UPT, UPT, UR6, 0x1c06, URZ ;  /* 0x00001c0606047890 */ /* 0x000fe2000fffe0ff */
[C---:B------:R-:W-:Y:S01]  /*3f30*/  R2UR UR67, R2.reuse ;  /* 0x00000000024372ca */ /* 0x040fe200000e0000 */
        /* <DEDUP_REMOVED lines=19> */
[----:B------:R-:W-:Y:S01]  /*4070*/  R2UR UR39, R2 ;  /* 0x00000000022772ca */ /* 0x000fe200000e0000 */
[----:B------:R-:W-:Y:S01]  /*4080*/  UMOV UR61, 0x40004040 ;  /* 0x40004040003d7882 */ /* 0x000fe20000000000 */
[----:B------:R-:W-:Y:S01]  /*4090*/  UMOV UR59, 0x40004040 ;  /* 0x40004040003b7882 */ /* 0x000fe20000000000 */
[----:B------:R-:W-:Y:S01]  /*40a0*/  UMOV UR6, 0x0 ;  /* 0x0000000000067882 */ /* 0x000fe20000000000 */
[----:B-1----:R-:W-:Y:S01]  /*40b0*/  UMOV UR7, 0x8100010 ;  /* 0x0810001000077882 */ /* 0x002fe20000000000 */
[----:B------:R-:W-:Y:S01]  /*40c0*/  UMOV UR49, 0x40004040 ;  /* 0x4000404000317882 */ /* 0x000fe20000000000 */
[----:B------:R-:W-:Y:S01]  /*40d0*/  UMOV UR47, 0x40004040 ;  /* 0x40004040002f7882 */ /* 0x000fe20000000000 */
[----:B------:R-:W-:Y:S01]  /*40e0*/  UMOV UR45, 0x40004040 ;  /* 0x40004040002d7882 */ /* 0x000fe20000000000 */
[----:B------:R-:W-:Y:S01]  /*40f0*/  UMOV UR5, 0x40004040 ;  /* 0x4000404000057882 */ /* 0x000fe20000000000 */
[----:B--2---:R-:W-:Y:S01]  /*4100*/  UMOV UR70, 0x0 ;  /* 0x0000000000467882 */ /* 0x004fe20000000000 */
[----:B------:R-:W-:Y:S01]  /*4110*/  UMOV UR71, 0x8100010 ;  /* 0x0810001000477882 */ /* 0x000fe20000000000 */
[----:B------:R-:W-:Y:S01]  /*4120*/  UMOV UR10, 0x0 ;  /* 0x00000000000a7882 */ /* 0x000fe20000000000 */
[----:B------:R1:W-:Y:S01]  /*4130*/  UTCHMMA gdesc[UR36], gdesc[UR42], tmem[UR13], tmem[UR70], idesc[UR71], UPT ;  /* 0x00ff462a240075ea */ /* 0x0003e2000b80000d */
[----:B------:R2:W-:Y:S01]  /*4140*/  UTCHMMA gdesc[UR34], gdesc[UR56], tmem[UR9], tmem[UR70], idesc[UR71], UPT ;  /* 0x00ff4638220075ea */ /* 0x0005e2000b800009 */
[----:B------:R3:W-:Y:S01]  /*4150*/  UTCHMMA gdesc[UR32], gdesc[UR54], tmem[UR15], tmem[UR70], idesc[UR71], UPT ;  /* 0x00ff4636200075ea */ /* 0x0007e2000b80000f */
[----:B------:R-:W-:Y:S01]  /*4160*/  UMOV UR11, 0x8100010 ;  /* 0x08100010000b7882 */ /* 0x000fe20000000000 */
[----:B------:R-:W-:Y:S01]  /*4170*/  UMOV UR21, 0x40004040 ;  /* 0x4000404000157882 */ /* 0x000fe20000000000 */
[----:B------:R4:W-:Y:S01]  /*4180*/  UTCHMMA gdesc[UR30], gdesc[UR52], tmem[UR17], tmem[UR10], idesc[UR11], UPT ;  /* 0x00ff0a341e0075ea */ /* 0x0009e2000b800011 */
[----:B------:R-:W-:Y:S01]  /*4190*/  IMAD.MOV.U32 R7, RZ, RZ, 0x80 ;  /* 0x00000080ff077424 */ /* 0x000fe200078e00ff */
[----:B------:R-:W-:Y:S01]  /*41a0*/  R2UR.FILL UR73, R15 ;  /* 0x000000000f4972ca */ /* 0x000fe200004e0000 */
[----:B------:R-:W-:Y:S01]  /*41b0*/  IMAD.MOV.U32 R6, RZ, RZ, 0x80 ;  /* 0x00000080ff067424 */ /* 0x000fe200078e00ff */
[----:B------:R-:W-:Y:S01]  /*41c0*/  R2UR.FILL UR72, R14 ;  /* 0x000000000e4872ca */ /* 0x000fe200004e0000 */
[----:B-1----:R-:W-:Y:S01]  /*41d0*/  UMOV UR13, 0x40004040 ;  /* 0x40004040000d7882 */ /* 0x002fe20000000000 */
[----:B--2---:R-:W-:Y:S01]  /*41e0*/  UMOV UR34, UR40 ;  /* 0x0000002800227c82 */ /* 0x004fe20008000000 */
[----:B---3--:R-:W-:Y:S01]  /*41f0*/  UMOV UR54, 0x0 ;  /* 0x0000000000367882 */ /* 0x008fe20000000000 */
[----:B------:R-:W-:Y:S01]  /*4200*/  UMOV UR55, 0x8100010 ;  /* 0x0810001000377882 */ /* 0x000fe20000000000 */
[----:B------:R-:W-:Y:S01]  /*4210*/  R2UR UR40, R6 ;  /* 0x00000000062872ca */ /* 0x000fe200000e0000 */
[----:B------:R1:W-:Y:S01]  /*4220*/  UTCHMMA gdesc[UR28], gdesc[UR50], tmem[UR19], tmem[UR54], idesc[UR55], UPT ;  /* 0x00ff36321c0075ea */ /* 0x0003e2000b800013 */
[----:B----4-:R-:W-:Y:S01]  /*4230*/  UMOV UR52, 0x0 ;  /* 0x0000000000347882 */ /* 0x010fe20000000000 */
        /* <DEDUP_REMOVED lines=12> */
[----:B------:R-:W-:Y:S01]  /*4300*/  UMOV UR10, UR66 ;  /* 0x00000042000a7c82 */ /* 0x000fe20008000000 */
[----:B------:R-:W-:Y:S01]  /*4310*/  UMOV UR11, 0x40004040 ;  /* 0x40004040000b7882 */ /* 0x000fe20000000000 */
[----:B------:R-:W-:Y:S01]  /*4320*/  UMOV UR36, 0x0 ;  /* 0x0000000000247882 */ /* 0x000fe20000000000 */
[----:B------:R-:W-:Y:S01]  /*4330*/  UMOV UR37, 0x8100010 ;  /* 0x0810001000257882 */ /* 0x000fe20000000000 */
[----:B-1----:R-:W-:Y:S01]  /*4340*/  R2UR UR55, R7 ;  /* 0x00000000073772ca */ /* 0x002fe200000e0000 */
[----:B------:R-:W-:Y:S01]  /*4350*/  UMOV UR50, 0x0 ;  /* 0x0000000000327882 */ /* 0x000fe20000000000 */
[----:B------:R-:W-:Y:S01]  /*4360*/  R2UR UR54, R5 ;  /* 0x00000000053672ca */ /* 0x000fe200000e0000 */
[----:B------:R-:W-:Y:S01]  /*4370*/  UMOV UR51, 0x8100010 ;  /* 0x0810001000337882 */ /* 0x000fe20000000000 */
[----:B------:R-:W-:Y:S09]  /*4380*/  UMOV UR19, 0x40004040 ;  /* 0x4000404000137882 */ /* 0x000ff20000000000 */
[----:B------:R1:W-:Y:S01]  /*4390*/  UTCHMMA gdesc[UR26], gdesc[UR64], tmem[UR55], tmem[UR52], idesc[UR53], UPT ;  /* 0x00ff34401a0075ea */ /* 0x0003e2000b800037 */
[----:B------:R-:W-:Y:S01]  /*43a0*/  UTCHMMA gdesc[UR24], gdesc[UR68], tmem[UR40], tmem[UR50], idesc[UR51], UPT ;  /* 0x00ff3244180075ea */ /* 0x000fe2000b800028 */
[----:B------:R-:W-:Y:S01]  /*43b0*/  UTCHMMA gdesc[UR22], gdesc[UR62], tmem[UR54], tmem[UR30], idesc[UR31], UPT ;  /* 0x00ff1e3e160075ea */ /* 0x000fe2000b800036 */
[----:B-1----:R-:W-:Y:S11]  /*43c0*/  R2UR UR55, R4 ;  /* 0x00000000043772ca */ /* 0x002ff600000e0000 */
[----:B------:R-:W-:Y:S02]  /*43d0*/  @!UPT UIADD3 URZ, UPT, UPT, URZ, URZ, URZ ;  /* 0x000000fffffff290 */ /* 0x000fe4000fffe0ff */
[----:B------:R-:W-:Y:S01]  /*43e0*/  UTCHMMA gdesc[UR20], gdesc[UR60], tmem[UR55], tmem[UR52], idesc[UR53], UPT ;  /* 0x00ff343c140075ea */ /* 0x000fe2000b800037 */
[----:B------:R1:W-:Y:S01]  /*43f0*/  UTCHMMA gdesc[UR18], gdesc[UR58], tmem[UR77], tmem[UR6], idesc[UR7], UPT ;  /* 0x00ff063a120075ea */ /* 0x0003e2000b80004d */
[----:B------:R2:W-:Y:S01]  /*4400*/  UTCHMMA gdesc[UR16], gdesc[UR48], tmem[UR75], tmem[UR56], idesc[UR57], UPT ;  /* 0x00ff3830100075ea */ /* 0x0005e2000b80004b */
[----:B------:R2:W-:Y:S01]  /*4410*/  UTCHMMA gdesc[UR14], gdesc[UR46], tmem[UR74], tmem[UR32], idesc[UR33], UPT ;  /* 0x00ff202e0e0075ea */ /* 0x0005e2000b80004a */
[----:B------:R2:W-:Y:S01]  /*4420*/  UTCHMMA gdesc[UR12], gdesc[UR44], tmem[UR67], tmem[UR70], idesc[UR71], UPT ;  /* 0x00ff462c0c0075ea */ /* 0x0005e2000b800043 */
[----:B------:R2:W-:Y:S01]  /*4430*/  UTCHMMA gdesc[UR8], gdesc[UR34], tmem[UR41], tmem[UR42], idesc[UR43], UPT ;  /* 0x00ff2a22080075ea */ /* 0x0005e2000b800029 */
[----:B------:R2:W-:Y:S01]  /*4440*/  UTCHMMA gdesc[UR4], gdesc[UR10], tmem[UR39], tmem[UR36], idesc[UR37], UPT ;  /* 0x00ff240a040075ea */ /* 0x0005e2000b800027 */
[----:B-1----:R-:W-:Y:S04]  /*4450*/  UIADD3 UR6, UPT, UPT, UR76, 0x1, URZ ;  /* 0x000000014c067890 */ /* 0x002fe8000fffe0ff */
[----:B------:R-:W-:Y:S04]  /*4460*/  UISETP.NE.AND UP0, UPT, UR6, 0x3, UPT ;  /* 0x000000030600788c */ /* 0x000fe8000bf05270 */
[----:B------:R-:W-:Y:S01]  /*4470*/  USEL UR6, UR6, URZ, UP0 ;  /* 0x000000ff06067287 */ /* 0x000fe20008000000 */
[----:B------:R-:W-:Y:S11]  /*4480*/  BRA.U UP3, `(.L_x_65) ;  /* 0x0000000103047547 */ /* 0x000ff6000b800000 */
[----:B--2---:R-:W-:Y:S05]  /*4490*/  BPT.TRAP 0x1 ;  /* 0x000000040000795c */ /* 0x004fea0000300000 */
.L_x_65:
[----:B--2---:R-:W-:Y:S09]  /*44a0*/  UIADD3 UR4, UPT, UPT, UR38, 0x38060, URZ ;  /* 0x0003806026047890 */ /* 0x004ff2000fffe0ff */
[----:B------:R1:W-:Y:S01]  /*44b0*/  UTCBAR [UR4], URZ ;  /* 0x000000ff040073e9 */ /* 0x0003e200080000ff */
[----:B------:R-:W-:Y:S05]  /*44c0*/  BRA.U !UP1, `(.L_x_66) ;  /* 0x0000000109047547 */ /* 0x000fea000b800000 */
[----:B-1----:R-:W-:Y:S05]  /*44d0*/  BPT.TRAP 0x1 ;  /* 0x000000040000795c */ /* 0x002fea0000300000 */
.L_x_66:
[----:B-1----:R-:W-:Y:S04]  /*44e0*/  ULEA UR4, UR6, UR38, 0x3 ;  /* 0x0000002606047291 */ /* 0x002fe8000f8e18ff */
[----:B------:R-:W-:Y:S02]  /*44f0*/  UIADD3 UR5, UPT, UPT, UR4, 0x38038, URZ ;  /* 0x0003803804057890 */ /* 0x000fe4000fffe0ff */
[----:B------:R-:W-:Y:S04]  /*4500*/  UIADD3 UR4, UPT, UPT, UR6, 0x1, URZ ;  /* 0x0000000106047890 */ /* 0x000fe8000fffe0ff */
[----:B------:R-:W-:Y:S03]  /*4510*/  UISETP.NE.AND UP0, UPT, UR4, 0x3, UPT ;  /* 0x000000030400788c */ /* 0x000fe6000bf05270 */
[----:B------:R1:W-:Y:S01]  /*4520*/  UTCBAR [UR5], URZ ;  /* 0x000000ff050073e9 */ /* 0x0003e200080000ff */
[----:B------:R-:W-:Y:S01]  /*4530*/  USEL UR76, UR4, URZ, UP0 ;  /* 0x000000ff044c7287 */ /* 0x000fe20008000000 */
[----:B------:R-:W-:Y:S11]  /*4540*/  BRA.U !UP1, `(.L_x_67) ;  /* 0x0000000109047547 */ /* 0x000ff6000b800000 */
[----:B-1----:R-:W-:Y:S05]  /*4550*/  BPT.TRAP 0x1 ;  /* 0x000000040000795c */ /* 0x002fea0000300000 */
.L_x_67:
[----:B------:R-:W-:Y:S01]  /*4560*/  ULEA UR4, UR72, UR38, 0x3 ;  /* 0x0000002648047291 */ /* 0x000fe2000f8e18ff */
[----:B------:R-:W-:Y:S08]  /*4570*/  SHF.L.U32 R3, R8, 0x1f, RZ ;  /* 0x0000001f08037819 */ /* 0x000ff000000006ff */
[----:B------:R-:W2:Y:S02]  /*4580*/  SYNCS.PHASECHK.TRANS64.TRYWAIT P0, [UR4+0x38020], R3 ;  /* 0x03802003ff0075a7 */ /* 0x000ea40008001104 */
[----:B--2---:R-:W-:Y:S05]  /*4590*/  @!P0 BRA `(.L_x_68) ;  /* 0x000001e800988947 */ /* 0x004fea0003800000 */
.L_x_422:
[----:B------:R-:W-:Y:S05]  /*45a0*/  BRA.U UP5, `(.L_x_69) ;  /* 0x0000000105047547 */ /* 0x000fea000b800000 */
[----:B-1----:R-:W-:Y:S05]  /*45b0*/  BPT.TRAP 0x1 ;  /* 0x000000040000795c */ /* 0x002fea0000300000 */
.L_x_69:
[----:B--2---:R-:W-:Y:S04]  /*45c0*/  SHF.L.U32 R3, R11, 0x1f, RZ ;  /* 0x0000001f0b037819 */ /* 0x004fe800000006ff */
[----:B------:R-:W2:Y:S02]  /*45d0*/  SYNCS.PHASECHK.TRANS64.TRYWAIT P0, [UR38+0x380a0], R3 ;  /* 0x0380a003ff0075a7 */ /* 0x000ea40008001126 */
[----:B--2---:R-:W-:Y:S05]  /*45e0*/  @!P0 BRA `(.L_x_70) ;  /* 0x000001e8009c8947 */ /* 0x004fea0003800000 */
.L_x_424:
[----:B------:R-:W-:Y:S05]  /*45f0*/  BRA.U UP4, `(.L_x_71) ;  /* 0x0000000104047547 */ /* 0x000fea000b800000 */
[----:B-1----:R-:W-:Y:S05]  /*4600*/  BPT.TRAP 0x1 ;  /* 0x000000040000795c */ /* 0x002fea0000300000 */
.L_x_71:
[----:B--2---:R-:W-:Y:S01]  /*4610*/  SHF.L.U32 R3, R9, 0x1f, RZ ;  /* 0x0000001f09037819 */ /* 0x004fe200000006ff */
[----:B------:R-:W-:Y:S02]  /*4620*/  HFMA2 R4, -RZ, RZ, 0, 1.52587890625e-05 ;  /* 0x00000100ff047431 */ /* 0x000fe400000001ff */
[----:B------:R-:W-:Y:S01]  /*4630*/  IMAD.MOV.U32 R5, RZ, RZ, 0x20 ;  /* 0x00000020ff057424 */ /* 0x000fe200078e00ff */
[----:B------:R-:W2:Y:S02]  /*4640*/  SYNCS.PHASECHK.TRANS64.TRYWAIT P0, [UR38+0x38058], R3 ;  /* 0x03805803ff0075a7 */ /* 0x000ea40008001126 */
[----:B--2---:R-:W-:Y:S05]  /*4650*/  @!P0 BRA `(.L_x_72) ;  /* 0x000001e800988947 */ /* 0x004fea0003800000 */
.L_x_426:
[----:B------:R-:W-:Y:S01]  /*4660*/  USHF.L.U32 UR14, UR72, 0xb, URZ ;  /* 0x0000000b480e7899 */ /* 0x000fe200080006ff */
[----:B--2---:R-:W-:Y:S01]  /*4670*/  IMAD.MOV.U32 R2, RZ, RZ, 0x100 ;  /* 0x00000100ff027424 */ /* 0x004fe200078e00ff */
[----:B------:R-:W-:Y:S01]  /*4680*/  ULOP3.LUT UR21, UR73, 0x2000000, URZ, 0xfc, !UPT ;  /* 0x0200000049157892 */ /* 0x000fe2000f8efcff */
[----:B------:R-:W-:Y:S01]  /*4690*/  IMAD.MOV.U32 R3, RZ, RZ, 0x28 ;  /* 0x00000028ff037424 */ /* 0x000fe200078e00ff */
[----:B------:R-:W-:Y:S01]  /*46a0*/  R2UR UR20, R4 ;  /* 0x00000000041472ca */ /* 0x000fe200000e0000 */
[----:B------:R-:W-:Y:S01]  /*46b0*/  IMAD.MOV.U32 R4, RZ, RZ, 0x30 ;  /* 0x00000030ff047424 */ /* 0x000fe200078e00ff */
[----:B------:R-:W-:Y:S01]  /*46c0*/  UIADD3 UR4, UPT, UPT, UR14, UR21, URZ ;  /* 0x000000150e047290 */ /* 0x000fe2000fffe0ff */
[----:B------:R-:W-:Y:S01]  /*46d0*/  R2UR UR18, R2 ;  /* 0x00000000021272ca */ /* 0x000fe200000e0000 */
[----:B------:R-:W-:Y:S01]  /*46e0*/  IMAD.MOV.U32 R2, RZ, RZ, 0x38 ;  /* 0x00000038ff027424 */ /* 0x000fe200078e00ff */
[----:B------:R-:W-:Y:S01]  /*46f0*/  R2UR UR17, R3 ;  /* 0x00000000031172ca */ /* 0x000fe200000e0000 */
[----:B------:R-:W-:Y:S01]  /*4700*/  UIADD3 UR10, UPT, UPT, UR4, 0x80, URZ ;  /* 0x00000080040a7890 */ /* 0x000fe2000fffe0ff */
[----:B------:R-:W-:Y:S01]  /*4710*/  IMAD.MOV.U32 R3, RZ, RZ, 0x100 ;  /* 0x00000100ff037424 */ /* 0x000fe200078e00ff */
[----:B------:R-:W-:Y:S01]  /*4720*/  UIADD3 UR8, UPT, UPT, UR4, 0x100, URZ ;  /* 0x0000010004087890 */ /* 0x000fe2000fffe0ff */
[----:B------:R-:W-:Y:S01]  /*4730*/  R2UR UR12, R2 ;  /* 0x00000000020c72ca */ /* 0x000fe200000e0000 */
[----:B------:R-:W-:Y:S01]  /*4740*/  UIADD3 UR6, UPT, UPT, UR4, 0x180, URZ ;  /* 0x0000018004067890 */ /* 0x000fe2000fffe0ff */
[----:B------:R-:W-:Y:S01]  /*4750*/  IMAD.MOV.U32 R2, RZ, RZ, 0x100 ;  /* 0x00000100ff027424 */ /* 0x000fe200078e00ff */
[----:B------:R-:W-:Y:S01]  /*4760*/  R2UR UR19, R5 ;  /* 0x00000000051372ca */ /* 0x000fe200000e0000 */
[----:B------:R-:W-:Y:S01]  /*4770*/  UMOV UR28, 0x0 ;  /* 0x00000000001c7882 */ /* 0x000fe20000000000 */
[----:B------:R-:W-:Y:S01]  /*4780*/  R2UR UR15, R4 ;  /* 0x00000000040f72ca */ /* 0x000fe200000e0000 */
[----:B------:R-:W-:Y:S01]  /*4790*/  UMOV UR29, 0x8410010 ;  /* 0x08410010001d7882 */ /* 0x000fe20000000000 */
[----:B------:R-:W-:Y:S01]  /*47a0*/  R2UR UR16, R3 ;  /* 0x00000000031072ca */ /* 0x000fe200000e0000 */
[----:B-1----:R-:W-:Y:S01]  /*47b0*/  UMOV UR5, 0x40004040 ;  /* 0x4000404000057882 */ /* 0x002fe20000000000 */
[----:B------:R-:W-:Y:S01]  /*47c0*/  R2UR UR13, R2 ;  /* 0x00000000020d72ca */ /* 0x000fe200000e0000 */
[----:B------:R-:W-:Y:S01]  /*47d0*/  UMOV UR26, 0x0 ;  /* 0x00000000001a7882 */ /* 0x000fe20000000000 */
[----:B------:R-:W-:Y:S01]  /*47e0*/  UMOV UR27, 0x8410010 ;  /* 0x08410010001b7882 */ /* 0x000fe20000000000 */
[----:B------:R-:W-:Y:S01]  /*47f0*/  UMOV UR11, 0x40004040 ;  /* 0x40004040000b7882 */ /* 0x000fe20000000000 */
[----:B------:R-:W-:Y:S01]  /*4800*/  UMOV UR24, 0x0 ;  /* 0x0000000000187882 */ /* 0x000fe20000000000 */
[----:B------:R-:W-:Y:S01]  /*4810*/  UMOV UR25, 0x8410010 ;  /* 0x0841001000197882 */ /* 0x000fe20000000000 */
[----:B------:R-:W-:Y:S01]  /*4820*/  UMOV UR9, 0x40004040 ;  /* 0x4000404000097882 */ /* 0x000fe20000000000 */
[----:B------:R1:W-:Y:S01]  /*4830*/  UTCHMMA tmem[UR19], gdesc[UR4], tmem[UR20], tmem[UR28], idesc[UR29], UPT ;  /* 0x00ff1c04130079ea */ /* 0x0003e2000b800014 */
[----:B------:R1:W-:Y:S01]  /*4840*/  UTCHMMA tmem[UR17], gdesc[UR10], tmem[UR18], tmem[UR26], idesc[UR27], UPT ;  /* 0x00ff1a0a110079ea */ /* 0x0003e2000b800012 */
[----:B------:R-:W-:Y:S01]  /*4850*/  UMOV UR22, 0x0 ;  /* 0x0000000000167882 */ /* 0x000fe20000000000 */
[----:B------:R-:W-:Y:S01]  /*4860*/  UMOV UR23, 0x8410010 ;  /* 0x0841001000177882 */ /* 0x000fe20000000000 */
[----:B------:R-:W-:Y:S01]  /*4870*/  UMOV UR7, 0x40004040 ;  /* 0x4000404000077882 */ /* 0x000fe20000000000 */
[----:B------:R1:W-:Y:S01]  /*4880*/  UTCHMMA tmem[UR15], gdesc[UR8], tmem[UR16], tmem[UR24], idesc[UR25], UPT ;  /* 0x00ff18080f0079ea */ /* 0x0003e2000b800010 */
[----:B------:R1:W-:Y:S01]  /*4890*/  UTCHMMA tmem[UR12], gdesc[UR6], tmem[UR13], tmem[UR22], idesc[UR23], UPT ;  /* 0x00ff16060c0079ea */ /* 0x0003e2000b80000d */
[----:B------:R-:W-:Y:S05]  /*48a0*/  BRA.U UP5, `(.L_x_73) ;  /* 0x0000000105047547 */ /* 0x000fea000b800000 */
[----:B-1----:R-:W-:Y:S05]  /*48b0*/  BPT.TRAP 0x1 ;  /* 0x000000040000795c */ /* 0x002fea0000300000 */
.L_x_73:
[----:B-1----:R-:W-:Y:S01]  /*48c0*/  UIADD3 UR4, UPT, UPT, UR38, 0x38090, URZ ;  /* 0x0003809026047890 */ /* 0x002fe2000fffe0ff */
[----:B------:R-:W-:Y:S01]  /*48d0*/  R2UR UR6, R13 ;  /* 0x000000000d0672ca */ /* 0x000fe200000e0000 */
[----:B------:R-:W-:Y:S01]  /*48e0*/  UIADD3 UR5, UPT, UPT, UR72, 0x1, URZ ;  /* 0x0000000148057890 */ /* 0x000fe2000fffe0ff */
[----:B------:R-:W-:Y:S01]  /*48f0*/  LOP3.LUT R10, R10, 0x1, RZ, 0x3c, !PT ;  /* 0x000000010a0a7812 */ /* 0x000fe200078e3cff */
[----:B------:R-:W-:Y:S01]  /*4900*/  UMOV UR71, 0x1 ;  /* 0x0000000100477882 */ /* 0x000fe20000000000 */
[----:B------:R-:W-:Y:S01]  /*4910*/  UMOV UR70, UR72 ;  /* 0x0000004800467c82 */ /* 0x000fe20008000000 */
[----:B------:R-:W-:Y:S03]  /*4920*/  UISETP.NE.AND UP2, UPT, UR5, 0x3, UPT ;  /* 0x000000030500788c */ /* 0x000fe6000bf45270 */
[----:B------:R2:W-:Y:S01]  /*4930*/  UTCBAR [UR4], URZ ;  /* 0x000000ff040073e9 */ /* 0x0005e200080000ff */
[----:B------:R-:W-:Y:S04]  /*4940*/  USEL UR39, UR5, URZ, UP2 ;  /* 0x000000ff05277287 */ /* 0x000fe80009000000 */
[----:B------:R-:W-:Y:S02]  /*4950*/  UISETP.GT.AND UP0, UPT, UR6, 0x2, UPT ;  /* 0x000000020600788c */ /* 0x000fe4000bf04270 */
[----:B------:R-:W-:Y:S06]  /*4960*/  UIADD3 UR6, UPT, UPT, UR6, -0x1, URZ ;  /* 0xffffffff06067890 */ /* 0x000fec000fffe0ff */
[----:B------:R-:W-:Y:S01]  /*4970*/  IMAD.U32 R13, RZ, RZ, UR6 ;  /* 0x00000006ff0d7e24 */ /* 0x000fe2000f8e00ff */
[----:B------:R-:W-:Y:S06]  /*4980*/  USEL UR6, URZ, 0x1, UP2 ;  /* 0x00000001ff067887 */ /* 0x000fec0009000000 */
[----:B------:R-:W-:Y:S01]  /*4990*/  LOP3.LUT R8, R8, UR6, RZ, 0x3c, !PT ;  /* 0x0000000608087c12 */ /* 0x000fe2000f8e3cff */
[----:B------:R-:W-:Y:S05]  /*49a0*/  BRA.U UP0, `(.L_x_74) ;  /* 0xffffffe5009c7547 */ /* 0x000fea000b83ffff */
.L_x_55:
[----:B------:R-:W-:Y:S04]  /*49b0*/  BSSY.RECONVERGENT B0, `(.L_x_75) ;  /* 0x0000003000007945 */ /* 0x000fe80003800200 */
[----:B------:R-:W-:Y:S05]  /*49c0*/  @!P4 BRA `(.L_x_76) ;  /* 0x000000000004c947 */ /* 0x000fea0003800000 */
[----:B-12---:R-:W-:Y:S05]  /*49d0*/  BPT.TRAP 0x1 ;  /* 0x000000040000795c */ /* 0x006fea0000300000 */
.L_x_76:
[----:B-12---:R-:W-:Y:S05]  /*49e0*/  BSYNC.RECONVERGENT B0 ;  /* 0x0000000000007941 */ /* 0x006fea0003800200 */
.L_x_75:
[----:B------:R-:W1:Y:S01]  /*49f0*/  S2UR UR4, SR_CgaCtaId ;  /* 0x00000000000479c3 */ /* 0x000e620000008800 */
[----:B------:R-:W-:Y:S01]  /*4a00*/  UMOV UR5, 0x400 ;  /* 0x0000040000057882 */ /* 0x000fe20000000000 */
[----:B------:R-:W-:Y:S01]  /*4a10*/  BSSY.RECONVERGENT B0, `(.L_x_77) ;  /* 0x0000006000007945 */ /* 0x000fe20003800200 */
[----:B-1----:R-:W-:-:S04]  /*4a20*/  ULEA UR4, UR4, UR5, 0x18 ;  /* 0x0000000504047291 */ /* 0x002fc8000f8ec0ff */
[----:B------:R-:W-:-:S09]  /*4a30*/  UIADD3 UR4, UPT, UPT, UR4, 0x38010, URZ ;  /* 0x0003801004047890 */ /* 0x000fd2000fffe0ff */
[----:B------:R1:W-:Y:S01]  /*4a40*/  UTCBAR [UR4], URZ ;  /* 0x000000ff040073e9 */ /* 0x0003e200080000ff */
[----:B------:R-:W-:Y:S05]  /*4a50*/  @!P4 BRA `(.L_x_78) ;  /* 0x000000000004c947 */ /* 0x000fea0003800000 */
[----:B-1----:R-:W-:Y:S05]  /*4a60*/  BPT.TRAP 0x1 ;  /* 0x000000040000795c */ /* 0x002fea0000300000 */
.L_x_78:
[----:B-1----:R-:W-:Y:S05]  /*4a70*/  BSYNC.RECONVERGENT B0 ;  /* 0x0000000000007941 */ /* 0x002fea0003800200 */
.L_x_77:
[----:B------:R-:W1:Y:S01]  /*4a80*/  S2UR UR4, SR_CgaCtaId ;  /* 0x00000000000479c3 */ /* 0x000e620000008800 */
[----:B------:R-:W-:Y:S02]  /*4a90*/  UMOV UR5, 0x400 ;  /* 0x0000040000057882 */ /* 0x000fe40000000000 */
[----:B-1----:R-:W-:-:S04]  /*4aa0*/  ULEA UR4, UR4, UR5, 0x18 ;  /* 0x0000000504047291 */ /* 0x002fc8000f8ec0ff */
[----:B------:R-:W-:-:S09]  /*4ab0*/  UIADD3 UR4, UPT, UPT, UR4, 0x38018, URZ ;  /* 0x0003801804047890 */ /* 0x000fd2000fffe0ff */
[----:B------:R1:W-:Y:S01]  /*4ac0*/  UTCBAR [UR4], URZ ;  /* 0x000000ff040073e9 */ /* 0x0003e200080000ff */
[----:B------:R-:W-:Y:S05]  /*4ad0*/  BRA.U UP5, `(.L_x_79) ;  /* 0x0000000105047547 */ /* 0x000fea000b800000 */
[----:B-1----:R-:W-:Y:S05]  /*4ae0*/  BPT.TRAP 0x1 ;  /* 0x000000040000795c */ /* 0x002fea0000300000 */
.L_x_79:
[----:B------:R-:W2:Y:S01]  /*4af0*/  S2UR UR12, SR_CgaCtaId ;  /* 0x00000000000c79c3 */ /* 0x000ea20000008800 */
[----:B-1----:R-:W-:Y:S01]  /*4b00*/  UMOV UR4, 0x400 ;  /* 0x0000040000047882 */ /* 0x002fe20000000000 */
[----:B------:R-:W-:Y:S01]  /*4b10*/  SHF.L.U32 R11, R11, 0x1f, RZ ;  /* 0x0000001f0b0b7819 */ /* 0x000fe200000006ff */
[----:B--2---:R-:W-:-:S09]  /*4b20*/  ULEA UR12, UR12, UR4, 0x18 ;  /* 0x000000040c0c7291 */ /* 0x004fd2000f8ec0ff */
[----:B------:R-:W1:Y:S02]  /*4b30*/  SYNCS.PHASECHK.TRANS64.TRYWAIT P0, [UR12+0x380a8], R11 ;  /* 0x0380a80bff0075a7 */ /* 0x000e64000800110c */
[----:B-1----:R-:W-:Y:S05]  /*4b40*/  @!P0 BRA `(.L_x_80) ;  /* 0x000001e400748947 */ /* 0x002fea0003800000 */
.L_x_428:
[----:B------:R-:W-:Y:S05]  /*4b50*/  BRA.U UP3, `(.L_x_81) ;  /* 0x0000000103047547 */ /* 0x000fea000b800000 */
[----:B------:R-:W-:Y:S05]  /*4b60*/  BPT.TRAP 0x1 ;  /* 0x000000040000795c */ /* 0x000fea0000300000 */
.L_x_81:
[----:B------:R-:W-:Y:S01]  /*4b70*/  SHF.L.U32 R5, R10, 0x1f, RZ ;  /* 0x0000001f0a057819 */ /* 0x000fe200000006ff */
[----:B------:R-:W-:Y:S02]  /*4b80*/  HFMA2 R2, -RZ, RZ, 0, 2.288818359375e-05 ;  /* 0x00000180ff027431 */ /* 0x000fe400000001ff */
[----:B------:R-:W-:Y:S01]  /*4b90*/  IMAD.MOV.U32 R3, RZ, RZ, 0xa0 ;  /* 0x000000a0ff037424 */ /* 0x000fe200078e00ff */
[----:B------:R-:W2:Y:S01]  /*4ba0*/  SYNCS.PHASECHK.TRANS64.TRYWAIT P0, [UR12+0x38068], R5 ;  /* 0x03806805ff0075a7 */ /* 0x000ea2000800110c */
[----:B-1----:R-:W-:Y:S01]  /*4bb0*/  IMAD.MOV.U32 R0, RZ, RZ, 0xa8 ;  /* 0x000000a8ff007424 */ /* 0x002fe200078e00ff */
[----:B--2---:R-:W-:Y:S06]  /*4bc0*/  @!P0 BRA `(.L_x_82) ;  /* 0x000001e4006c8947 */ /* 0x004fec0003800000 */
.L_x_430:
[----:B------:R-:W-:Y:S01]  /*4bd0*/  R2UR UR19, R0 ;  /* 0x00000000001372ca */ /* 0x000fe200000e0000 */
[----:B------:R-:W-:Y:S01]  /*4be0*/  IMAD.MOV.U32 R0, RZ, RZ, 0xb8 ;  /* 0x000000b8ff007424 */ /* 0x000fe200078e00ff */
[----:B------:R-:W-:Y:S01]  /*4bf0*/  R2UR UR20, R3 ;  /* 0x00000000031472ca */ /* 0x000fe200000e0000 */
[----:B-1----:R-:W-:Y:S01]  /*4c00*/  IMAD.MOV.U32 R4, RZ, RZ, 0x180 ;  /* 0x00000180ff047424 */ /* 0x002fe200078e00ff */
[----:B------:R-:W-:Y:S01]  /*4c10*/  R2UR UR22, R2 ;  /* 0x00000000021672ca */ /* 0x000fe200000e0000 */
[----:B------:R-:W-:Y:S01]  /*4c20*/  IMAD.MOV.U32 R3, RZ, RZ, 0xb0 ;  /* 0x000000b0ff037424 */ /* 0x000fe200078e00ff */
[----:B------:R-:W-:Y:S01]  /*4c30*/  R2UR UR15, R0 ;  /* 0x00000000000f72ca */ /* 0x000fe200000e0000 */
[----:B------:R-:W-:Y:S01]  /*4c40*/  IMAD.MOV.U32 R2, RZ, RZ, 0x180 ;  /* 0x00000180ff027424 */ /* 0x000fe200078e00ff */
[----:B------:R-:W-:Y:S01]  /*4c50*/  R2UR UR18, R4 ;  /* 0x00000000041272ca */ /* 0x000fe200000e0000 */
[----:B------:R-:W-:Y:S01]  /*4c60*/  IMAD.MOV.U32 R0, RZ, RZ, 0x180 ;  /* 0x00000180ff007424 */ /* 0x000fe200078e00ff */
[----:B------:R-:W-:Y:S01]  /*4c70*/  UIADD3 UR4, UPT, UPT, UR14, UR21, URZ ;  /* 0x000000150e047290 */ /* 0x000fe2000fffe0ff */
[----:B------:R-:W-:Y:S01]  /*4c80*/  R2UR UR16, R3 ;  /* 0x00000000031072ca */ /* 0x000fe200000e0000 */
[----:B------:R-:W-:Y:S01]  /*4c90*/  UISETP.NE.U32.AND UP0, UPT, UR71, URZ, UPT ;  /* 0x000000ff4700728c */ /* 0x000fe2000bf05070 */
[----:B------:R-:W-:Y:S01]  /*4ca0*/  R2UR UR17, R2 ;  /* 0x00000000021172ca */ /* 0x000fe200000e0000 */
[----:B------:R-:W-:Y:S01]  /*4cb0*/  UIADD3 UR10, UPT, UPT, UR4, 0x80, URZ ;  /* 0x00000080040a7890 */ /* 0x000fe2000fffe0ff */
[----:B------:R-:W-:Y:S01]  /*4cc0*/  R2UR UR13, R0 ;  /* 0x00000000000d72ca */ /* 0x000fe200000e0000 */
[----:B------:R-:W-:-:S02]  /*4cd0*/  UIADD3 UR8, UPT, UPT, UR4, 0x100, URZ ;  /* 0x0000010004087890 */ /* 0x000fc4000fffe0ff */
        /* <DEDUP_REMOVED lines=10> */
[----:B------:R1:W-:Y:S01]  /*4d80*/  UTCHMMA tmem[UR20], gdesc[UR4], tmem[UR22], tmem[UR30], idesc[UR31], UP0 ;  /* 0x00ff1e04140079ea */ /* 0x0003e20008000016 */
        /* <DEDUP_REMOVED lines=8> */
.L_x_83:
[----:B-1----:R-:W-:-:S09]  /*4e10*/  UIADD3 UR4, UPT, UPT, UR12, 0x38098, URZ ;  /* 0x000380980c047890 */ /* 0x002fd2000fffe0ff */
[----:B------:R1:W-:Y:S01]  /*4e20*/  UTCBAR [UR4], URZ ;  /* 0x000000ff040073e9 */ /* 0x0003e200080000ff */
[----:B------:R-:W-:Y:S05]  /*4e30*/  BRA.U !UP1, `(.L_x_84) ;  /* 0x0000000109047547 */ /* 0x000fea000b800000 */
[----:B-1----:R-:W-:Y:S05]  /*4e40*/  BPT.TRAP 0x1 ;  /* 0x000000040000795c */ /* 0x002fea0000300000 */
.L_x_84:
[----:B-1----:R-:W-:-:S04]  /*4e50*/  ULEA UR4, UR76, UR12, 0x3 ;  /* 0x0000000c4c047291 */ /* 0x002fc8000f8e18ff */
[----:B------:R-:W-:-:S09]  /*4e60*/  UIADD3 UR4, UPT, UPT, UR4, 0x38038, URZ ;  /* 0x0003803804047890 */ /* 0x000fd2000fffe0ff */
[----:B------:R1:W-:Y:S01]  /*4e70*/  UTCBAR [UR4], URZ ;  /* 0x000000ff040073e9 */ /* 0x0003e200080000ff */
[----:B------:R-:W-:Y:S05]  /*4e80*/  BRA.U UP4, `(.L_x_85) ;  /* 0x0000000104047547 */ /* 0x000fea000b800000 */
[----:B-1----:R-:W-:Y:S05]  /*4e90*/  BPT.TRAP 0x1 ;  /* 0x000000040000795c */ /* 0x002fea0000300000 */
.L_x_85:
[----:B-1----:R-:W-:-:S09]  /*4ea0*/  UIADD3 UR4, UPT, UPT, UR12, 0x38050, URZ ;  /* 0x000380500c047890 */ /* 0x002fd2000fffe0ff */
[----:B------:R1:W-:Y:S01]  /*4eb0*/  UTCBAR [UR4], URZ ;  /* 0x000000ff040073e9 */ /* 0x0003e200080000ff */
[----:B------:R-:W-:Y:S05]  /*4ec0*/  BRA.U UP3, `(.L_x_86) ;  /* 0x0000000103047547 */ /* 0x000fea000b800000 */
[----:B-1----:R-:W-:Y:S05]  /*4ed0*/  BPT.TRAP 0x1 ;  /* 0x000000040000795c */ /* 0x002fea0000300000 */
.L_x_86:
[----:B------:R-:W-:-:S13]  /*4ee0*/  ELECT P0, URZ, PT ;  /* 0x0000000000ff782f */ /* 0x000fda0003800000 */
[----:B-1----:R-:W-:Y:S05]  /*4ef0*/  @!P0 EXIT ;  /* 0x000000000000894d */ /* 0x002fea0003800000 */
[----:B------:R-:W-:-:S09]  /*4f00*/  UIADD3 UR4, UPT, UPT, UR12, 0x38060, URZ ;  /* 0x000380600c047890 */ /* 0x000fd2000fffe0ff */
[----:B------:R1:W-:Y:S01]  /*4f10*/  UTCBAR [UR4], URZ ;  /* 0x000000ff040073e9 */ /* 0x0003e200080000ff */
[----:B------:R-:W-:Y:S01]  /*4f20*/  NOP ;  /* 0x0000000000007918 */ /* 0x000fe20000000000 */
[----:B-1----:R-:W-:Y:S05]  /*4f30*/  EXIT ;  /* 0x000000000000794d */ /* 0x002fea0003800000 */
.L_x_28:
[----:B------:R-:W-:-:S08]  /*4f40*/  NOP ;  /* 0x0000000000007918 */ /* 0x000fd00000000000 */
[----:B------:R-:W1:-:S00]  /*4f50*/  USETMAXREG.DEALLOC.CTAPOOL 0x60 ;  /* 0x00000060000079c8 */ /* 0x000e4000080e0500 */
[----:B-1----:R-:W1:Y:S01]  /*4f60*/  S2R R0, SR_CTAID.X ;  /* 0x0000000000007919 */ /* 0x002e620000002500 */
[----:B------:R-:W2:Y:S01]  /*4f70*/  LDCU UR4, c[0x0][0x380] ;  /* 0x00007000ff0477ac */ /* 0x000ea20008000800 */
[----:B-1----:R-:W-:-:S04]  /*4f80*/  SHF.L.U32 R17, R0, 0x8, RZ ;  /* 0x0000000800117819 */ /* 0x002fc800000006ff */
[----:B--2---:R-:W-:-:S13]  /*4f90*/  ISETP.GE.U32.AND P0, PT, R17, UR4, PT ;  /* 0x0000000411007c0c */ /* 0x004fda000bf06070 */
[----:B------:R-:W-:Y:S05]  /*4fa0*/  @P0 EXIT ;  /* 0x000000000000094d */ /* 0x000fea0003800000 */
[----:B------:R-:W1:Y:S01]  /*4fb0*/  LDCU UR4, c[0x0][0x384] ;  /* 0x00007080ff0477ac */ /* 0x000e620008000800 */
[----:B------:R-:W2:Y:S01]  /*4fc0*/  LDCU.64 UR46, c[0x0][0x358] ;  /* 0x00006b00ff2e77ac */ /* 0x000ea20008000a00 */
[----:B-1----:R-:W-:-:S09]  /*4fd0*/  UISETP.NE.AND UP0, UPT, UR4, URZ, UPT ;  /* 0x000000ff0400728c */ /* 0x002fd2000bf05270 */
[----:B--2---:R-:W-:Y:S05]  /*4fe0*/  BRA.U UP0, `(.L_x_87) ;  /* 0x0000007d00d07547 */ /* 0x004fea000b800000 */
[----:B------:R-:W-:-:S09]  /*4ff0*/  UISETP.NE.AND UP0, UPT, UR41, URZ, UPT ;  /* 0x000000ff2900728c */ /* 0x000fd2000bf05270 */
[----:B------:R-:W-:Y:S05]  /*5000*/  BRA.U UP0, `(.L_x_88) ;  /* 0x0000000100047547 */ /* 0x000fea000b800000 */
[----:B------:R-:W-:Y:S05]  /*5010*/  BPT.TRAP 0x1 ;  /* 0x000000040000795c */ /* 0x000fea0000300000 */
.L_x_88:
[----:B------:R-:W1:Y:S01]  /*5020*/  S2R R16, SR_CgaCtaId ;  /* 0x0000000000107919 */ /* 0x000e620000008800 */
[----:B------:R-:W-:Y:S01]  /*5030*/  IMAD.MOV.U32 R3, RZ, RZ, 0x1 ;  /* 0x00000001ff037424 */ /* 0x000fe200078e00ff */
[----:B------:R-:W-:Y:S02]  /*5040*/  MOV R5, 0x400 ;  /* 0x0000040000057802 */ /* 0x000fe40000000f00 */
[----:B------:R-:W-:Y:S02]  /*5050*/  LOP3.LUT P1, R18, R2, 0x7f, RZ, 0xc0, !PT ;  /* 0x0000007f02127812 */ /* 0x000fe4000782c0ff */
[----:B------:R-:W-:Y:S02]  /*5060*/  SHF.L.U32 R3, R3, 0x1f, RZ ;  /* 0x0000001f03037819 */ /* 0x000fe400000006ff */
[----:B-1----:R-:W-:-:S04]  /*5070*/  LEA R16, R16, R5, 0x18 ;  /* 0x0000000510107211 */ /* 0x002fc800078ec0ff */
[----:B------:R-:W1:Y:S02]  /*5080*/  SYNCS.PHASECHK.TRANS64.TRYWAIT P0, [R16+URZ+0x380c0], R3 ;  /* 0x0380c003100075a7 */ /* 0x000e6400080011ff */
[----:B-1----:R-:W-:Y:S05]  /*5090*/  @!P0 BRA `(.L_x_89) ;  /* 0x000001e000508947 */ /* 0x002fea0003800000 */
.L_x_431:
[----:B------:R-:W-:Y:S04]  /*50a0*/  BSSY.RECONVERGENT B6, `(.L_x_90) ;  /* 0x000023d000067945 */ /* 0x000fe80003800200 */
[----:B------:R-:W-:Y:S05]  /*50b0*/  @P1 BRA `(.L_x_91) ;  /* 0x0000002000ec1947 */ /* 0x000fea0003800000 */
[----:B------:R-:W2:Y:S01]  /*50c0*/  S2UR UR4, SR_CTAID.Z ;  /* 0x00000000000479c3 */ /* 0x000ea20000002700 */
[----:B-1----:R-:W1:Y:S01]  /*50d0*/  S2R R3, SR_CTAID.Y ;  /* 0x0000000000037919 */ /* 0x002e620000002600 */
[----:B------:R-:W2:Y:S01]  /*50e0*/  LDCU UR5, c[0x0][0x370] ;  /* 0x00006e00ff0577ac */ /* 0x000ea20008000800 */
[----:B------:R-:W3:Y:S01]  /*50f0*/  LDCU UR6, c[0x0][0x374] ;  /* 0x00006e80ff0677ac */ /* 0x000ee20008000800 */
[----:B--2---:R-:W-:-:S04]  /*5100*/  UIMAD UR4, UR5, UR4, URZ ;  /* 0x00000004050472a4 */ /* 0x004fc8000f8e02ff */
[----:B------:R-:W-:-:S04]  /*5110*/  UIADD3 UR4, UPT, UPT, URZ, -UR4, URZ ;  /* 0x80000004ff047290 */ /* 0x000fc8000fffe0ff */
[----:B---3--:R-:W-:Y:S01]  /*5120*/  UIMAD UR4, UR4, UR6, URZ ;  /* 0x00000006040472a4 */ /* 0x008fe2000f8e02ff */
[----:B-1----:R-:W-:-:S05]  /*5130*/  IMAD R3, R3, UR5, R0 ;  /* 0x0000000503037c24 */ /* 0x002fca000f8e0200 */
[----:B------:R-:W-:-:S13]  /*5140*/  ISETP.NE.AND P0, PT, R3, UR4, PT ;  /* 0x0000000403007c0c */ /* 0x000fda000bf05270 */
[----:B------:R-:W-:Y:S05]  /*5150*/  @P0 BRA `(.L_x_91) ;  /* 0x0000002000c40947 */ /* 0x000fea0003800000 */
[----:B------:R-:W1:Y:S01]  /*5160*/  LDC.64 R10, c[0x4][0xa0] ;  /* 0x01002800ff0a7b82 */ /* 0x000e620000000a00 */
[----:B------:R-:W-:Y:S01]  /*5170*/  MOV R25, 0x0 ;  /* 0x0000000000197802 */ /* 0x000fe20000000f00 */
[----:B------:R-:W2:Y:S01]  /*5180*/  LDCU.64 UR4, c[0x4][0xd0] ;  /* 0x01001a00ff0477ac */ /* 0x000ea20008000a00 */
[----:B------:R-:W-:Y:S01]  /*5190*/  IADD3 R24, P0, PT, R22, 0x8, RZ ;  /* 0x0000000816187810 */ /* 0x000fe20007f1e0ff */
[----:B------:R-:W-:Y:S01]  /*51a0*/  IMAD.MOV.U32 R6, RZ, RZ, R22 ;  /* 0x000000ffff067224 */ /* 0x000fe200078e0016 */
[----:B------:R-:W-:-:S03]  /*51b0*/  MOV R7, R19 ;  /* 0x0000001300077202 */ /* 0x000fc60000000f00 */
[----:B------:R3:W4:Y:S01]  /*51c0*/  LDC.64 R8, c[0x4][R25] ;  /* 0x0100000019087b82 */ /* 0x0007220000000a00 */
[----:B------:R-:W-:Y:S02]  /*51d0*/  IMAD.X R23, RZ, RZ, R19, P0 ;  /* 0x000000ffff177224 */ /* 0x000fe400000e0613 */
[----:B--2---:R-:W-:Y:S01]  /*51e0*/  IMAD.U32 R4, RZ, RZ, UR4 ;  /* 0x00000004ff047e24 */ /* 0x004fe2000f8e00ff */
[----:B------:R-:W-:Y:S01]  /*51f0*/  MOV R5, UR5 ;  /* 0x0000000500057c02 */ /* 0x000fe20008000f00 */
[----:B-1----:R3:W-:Y:S04]  /*5200*/  STL.64 [R1], R10 ;  /* 0x0000000a01007387 */ /* 0x0027e80000100a00 */
[----:B------:R-:W-:-:S07]  /*5210*/  LEPC R20, `(.L_x_92) ;  /* 0x000000001014794e */ /* 0x000fce0000000000 */
[----:B---34-:R-:W-:Y:S05]  /*5220*/  CALL.ABS.NOINC R8 ;  /* 0x0000000008007343 */ /* 0x018fea0003c00000 */
.L_x_92:
[----:B------:R-:W-:Y:S01]  /*5230*/  IMAD.MOV.U32 R8, RZ, RZ, 0x3 ;  /* 0x00000003ff087424 */ /* 0x000fe200078e00ff */
[----:B------:R1:W2:Y:S01]  /*5240*/  LDC.64 R10, c[0x4][R25] ;  /* 0x01000000190a7b82 */ /* 0x0002a20000000a00 */
[----:B------:R-:W-:Y:S01]  /*5250*/  IMAD.MOV.U32 R9, RZ, RZ, 0x4 ;  /* 0x00000004ff097424 */ /* 0x000fe200078e00ff */
[----:B------:R-:W3:Y:S01]  /*5260*/  LDCU.64 UR4, c[0x4][0xe8] ;  /* 0x01001d00ff0477ac */ /* 0x000ee20008000a00 */
[----:B------:R-:W-:Y:S01]  /*5270*/  MOV R6, R24 ;  /* 0x0000001800067202 */ /* 0x000fe20000000f00 */
[----:B------:R1:W-:Y:S01]  /*5280*/  STL [R1+0x10], R8 ;  /* 0x0000100801007387 */ /* 0x0003e20000100800 */
[----:B------:R-:W-:-:S03]  /*5290*/  MOV R7, R23 ;  /* 0x0000001700077202 */ /* 0x000fc60000000f00 */
[----:B------:R1:W-:Y:S01]  /*52a0*/  STL.64 [R1+0x8], R8 ;  /* 0x0000080801007387 */ /* 0x0003e20000100a00 */
[----:B---3--:R-:W-:Y:S01]  /*52b0*/  MOV R4, UR4 ;  /* 0x0000000400047c02 */ /* 0x008fe20008000f00 */
[----:B------:R-:W-:Y:S02]  /*52c0*/  IMAD.U32 R5, RZ, RZ, UR5 ;  /* 0x00000005ff057e24 */ /* 0x000fe4000f8e00ff */
[----:B------:R-:W-:-:S07]  /*52d0*/  LEPC R20, `(.L_x_93) ;  /* 0x000000001014794e */ /* 0x000fce0000000000 */
[----:B-12---:R-:W-:Y:S05]  /*52e0*/  CALL.ABS.NOINC R10 ;  /* 0x000000000a007343 */ /* 0x006fea0003c00000 */
.L_x_93:
[----:B------:R1:W2:Y:S01]  /*52f0*/  LDC.64 R8, c[0x4][R25] ;  /* 0x0100000019087b82 */ /* 0x0002a20000000a00 */
[----:B------:R-:W3:Y:S01]  /*5300*/  LDCU.64 UR4, c[0x4][0xe0] ;  /* 0x01001c00ff0477ac */ /* 0x000ee20008000a00 */
[----:B------:R-:W-:Y:S01]  /*5310*/  CS2R R6, SRZ ;  /* 0x0000000000067805 */ /* 0x000fe2000001ff00 */
[----:B---3--:R-:W-:Y:S01]  /*5320*/  IMAD.U32 R4, RZ, RZ, UR4 ;  /* 0x00000004ff047e24 */ /* 0x008fe2000f8e00ff */
[----:B------:R-:W-:-:S04]  /*5330*/  MOV R5, UR5 ;  /* 0x0000000500057c02 */ /* 0x000fc80008000f00 */
[----:B------:R-:W-:-:S07]  /*5340*/  LEPC R20, `(.L_x_94) ;  /* 0x000000001014794e */ /* 0x000fce0000000000 */
[----:B-12---:R-:W-:Y:S05]  /*5350*/  CALL.ABS.NOINC R8 ;  /* 0x0000000008007343 */ /* 0x006fea0003c00000 */
.L_x_94:
[----:B------:R1:W2:Y:S01]  /*5360*/  LDC.64 R8, c[0x4][R25] ;  /* 0x0100000019087b82 */ /* 0x0002a20000000a00 */
[----:B------:R-:W3:Y:S01]  /*5370*/  LDCU.64 UR4, c[0x4][0xf0] ;  /* 0x01001e00ff0477ac */ /* 0x000ee20008000a00 */
[----:B------:R-:W-:Y:S01]  /*5380*/  CS2R R6, SRZ ;  /* 0x0000000000067805 */ /* 0x000fe2000001ff00 */
[----:B---3--:R-:W-:Y:S01]  /*5390*/  IMAD.U32 R4, RZ, RZ, UR4 ;  /* 0x00000004ff047e24 */ /* 0x008fe2000f8e00ff */
[----:B------:R-:W-:-:S04]  /*53a0*/  MOV R5, UR5 ;  /* 0x0000000500057c02 */ /* 0x000fc80008000f00 */
[----:B------:R-:W-:-:S07]  /*53b0*/  LEPC R20, `(.L_x_95) ;  /* 0x000000001014794e */ /* 0x000fce0000000000 */
[----:B-12---:R-:W-:Y:S05]  /*53c0*/  CALL.ABS.NOINC R8 ;  /* 0x0000000008007343 */ /* 0x006fea0003c00000 */
.L_x_95:
[----:B------:R1:W2:Y:S01]  /*53d0*/  LDC.64 R8, c[0x4][R25] ;  /* 0x0100000019087b82 */ /* 0x0002a20000000a00 */
[----:B------:R-:W3:Y:S01]  /*53e0*/  LDCU.64 UR4, c[0x4][0xf8] ;  /* 0x01001f00ff0477ac */ /* 0x000ee20008000a00 */
[----:B------:R-:W-:Y:S01]  /*53f0*/  CS2R R6, SRZ ;  /* 0x0000000000067805 */ /* 0x000fe2000001ff00 */
[----:B---3--:R-:W-:Y:S01]  /*5400*/  IMAD.U32 R4, RZ, RZ, UR4 ;  /* 0x00000004ff047e24 */ /* 0x008fe2000f8e00ff */
[----:B------:R-:W-:-:S04]  /*5410*/  MOV R5, UR5 ;  /* 0x0000000500057c02 */ /* 0x000fc80008000f00 */
[----:B------:R-:W-:-:S07]  /*5420*/  LEPC R20, `(.L_x_96) ;  /* 0x000000001014794e */ /* 0x000fce0000000000 */
[----:B-12---:R-:W-:Y:S05]  /*5430*/  CALL.ABS.NOINC R8 ;  /* 0x0000000008007343 */ /* 0x006fea0003c00000 */
.L_x_96:
[----:B------:R-:W-:Y:S01]  /*5440*/  HFMA2 R0, -RZ, RZ, 0, 9.5367431640625e-07 ;  /* 0x00000010ff007431 */ /* 0x000fe200000001ff */
[----:B------:R1:W2:Y:S01]  /*5450*/  LDC.64 R8, c[0x4][R25] ;  /* 0x0100000019087b82 */ /* 0x0002a20000000a00 */
[----:B------:R-:W3:Y:S01]  /*5460*/  LDCU.64 UR4, c[0x4][0xc8] ;  /* 0x01001900ff0477ac */ /* 0x000ee20008000a00 */
[----:B------:R-:W-:Y:S01]  /*5470*/  MOV R6, R22 ;  /* 0x0000001600067202 */ /* 0x000fe20000000f00 */
[----:B------:R-:W-:Y:S01]  /*5480*/  IMAD.MOV.U32 R7, RZ, RZ, R19 ;  /* 0x000000ffff077224 */ /* 0x000fe200078e0013 */
[----:B------:R1:W-:Y:S01]  /*5490*/  STL [R1], R0 ;  /* 0x0000000001007387 */ /* 0x0003e20000100800 */
[----:B---3--:R-:W-:Y:S01]  /*54a0*/  MOV R4, UR4 ;  /* 0x0000000400047c02 */ /* 0x008fe20008000f00 */
[----:B------:R-:W-:-:S04]  /*54b0*/  IMAD.U32 R5, RZ, RZ, UR5 ;  /* 0x00000005ff057e24 */ /* 0x000fc8000f8e00ff */
[----:B------:R-:W-:-:S07]  /*54c0*/  LEPC R20, `(.L_x_97) ;  /* 0x000000001014794e */ /* 0x000fce0000000000 */
[----:B-12---:R-:W-:Y:S05]  /*54d0*/  CALL.ABS.NOINC R8 ;  /* 0x0000000008007343 */ /* 0x006fea0003c00000 */
.L_x_97:
[----:B------:R-:W1:Y:S01]  /*54e0*/  S2R R3, SR_SWINHI ;  /* 0x0000000000037919 */ /* 0x000e620000002f00 */
[----:B------:R2:W3:Y:S01]  /*54f0*/  LDC.64 R8, c[0x4][R25] ;  /* 0x0100000019087b82 */ /* 0x0004e20000000a00 */
[----:B------:R-:W4:Y:S01]  /*5500*/  LDCU.64 UR4, c[0x4][0x100] ;  /* 0x01002000ff0477ac */ /* 0x000f220008000a00 */
[----:B------:R-:W-:Y:S02]  /*5510*/  MOV R6, R22 ;  /* 0x0000001600067202 */ /* 0x000fe40000000f00 */
[----:B------:R-:W-:Y:S01]  /*5520*/  MOV R7, R19 ;  /* 0x0000001300077202 */ /* 0x000fe20000000f00 */
[----:B----4-:R-:W-:Y:S02]  /*5530*/  IMAD.U32 R4, RZ, RZ, UR4 ;  /* 0x00000004ff047e24 */ /* 0x010fe4000f8e00ff */
[----:B------:R-:W-:Y:S01]  /*5540*/  IMAD.U32 R5, RZ, RZ, UR5 ;  /* 0x00000005ff057e24 */ /* 0x000fe2000f8e00ff */
[----:B------:R-:W-:Y:S02]  /*5550*/  MOV R10, R16 ;  /* 0x00000010000a7202 */ /* 0x000fe40000000f00 */
[----:B-1----:R-:W-:-:S05]  /*5560*/  MOV R11, R3 ;  /* 0x00000003000b7202 */ /* 0x002fca0000000f00 */
[----:B------:R2:W-:Y:S02]  /*5570*/  STL.64 [R1], R10 ;  /* 0x0000000a01007387 */ /* 0x0005e40000100a00 */
[----:B------:R-:W-:-:S07]  /*5580*/  LEPC R20, `(.L_x_98) ;  /* 0x000000001014794e */ /* 0x000fce0000000000 */
[----:B--23--:R-:W-:Y:S05]  /*5590*/  CALL.ABS.NOINC R8 ;  /* 0x0000000008007343 */ /* 0x00cfea0003c00000 */
.L_x_98:
[----:B------:R-:W1:Y:S01]  /*55a0*/  LDC.64 R10, c[0x4][0xd8] ;  /* 0x01003600ff0a7b82 */ /* 0x000e620000000a00 */
[----:B------:R-:W2:Y:S01]  /*55b0*/  LDCU.64 UR4, c[0x4][0xd0] ;  /* 0x01001a00ff0477ac */ /* 0x000ea20008000a00 */
[----:B------:R-:W-:Y:S02]  /*55c0*/  MOV R6, R22 ;  /* 0x0000001600067202 */ /* 0x000fe40000000f00 */
[----:B------:R-:W-:-:S04]  /*55d0*/  MOV R7, R19 ;  /* 0x0000001300077202 */ /* 0x000fc80000000f00 */
[----:B------:R3:W4:Y:S01]  /*55e0*/  LDC.64 R8, c[0x4][R25] ;  /* 0x0100000019087b82 */ /* 0x0007220000000a00 */
[----:B--2---:R-:W-:Y:S02]  /*55f0*/  IMAD.U32 R4, RZ, RZ, UR4 ;  /* 0x00000004ff047e24 */ /* 0x004fe4000f8e00ff */
[----:B------:R-:W-:Y:S01]  /*5600*/  IMAD.U32 R5, RZ, RZ, UR5 ;  /* 0x00000005ff057e24 */ /* 0x000fe2000f8e00ff */
[----:B-1----:R3:W-:Y:S04]  /*5610*/  STL.64 [R1], R10 ;  /* 0x0000000a01007387 */ /* 0x0027e80000100a00 */
[----:B------:R-:W-:-:S07]  /*5620*/  LEPC R20, `(.L_x_99) ;  /* 0x000000001014794e */ /* 0x000fce0000000000 */
[----:B---34-:R-:W-:Y:S05]  /*5630*/  CALL.ABS.NOINC R8 ;  /* 0x0000000008007343 */ /* 0x018fea0003c00000 */
.L_x_99:
[----:B------:R-:W-:Y:S01]  /*5640*/  HFMA2 R0, -RZ, RZ, 0, 2.384185791015625e-06 ;  /* 0x00000028ff007431 */ /* 0x000fe200000001ff */
        /* <DEDUP_REMOVED lines=9> */
.L_x_100:
        /* <DEDUP_REMOVED lines=10> */
.L_x_101:
[----:B------:R1:W2:Y:S01]  /*5780*/  LDC.64 R8, c[0x4][R25] ;  /* 0x0100000019087b82 */ /* 0x0002a20000000a00 */
[----:B------:R-:W3:Y:S01]  /*5790*/  LDCU.64 UR4, c[0x4][0xe0] ;  /* 0x01001c00ff0477ac */ /* 0x000ee20008000a00 */
[----:B------:R-:W-:Y:S01]  /*57a0*/  CS2R R6, SRZ ;  /* 0x0000000000067805 */ /* 0x000fe2000001ff00 */
[----:B---3--:R-:W-:Y:S01]  /*57b0*/  IMAD.U32 R4, RZ, RZ, UR4 ;  /* 0x00000004ff047e24 */ /* 0x008fe2000f8e00ff */
[----:B------:R-:W-:-:S04]  /*57c0*/  MOV R5, UR5 ;  /* 0x0000000500057c02 */ /* 0x000fc80008000f00 */
[----:B------:R-:W-:-:S07]  /*57d0*/  LEPC R20, `(.L_x_102) ;  /* 0x000000001014794e */ /* 0x000fce0000000000 */
[----:B-12---:R-:W-:Y:S05]  /*57e0*/  CALL.ABS.NOINC R8 ;  /* 0x0000000008007343 */ /* 0x006fea0003c00000 */
.L_x_102:
[----:B------:R-:W-:Y:S01]  /*57f0*/  HFMA2 R0, -RZ, RZ, 0, 4.76837158203125e-07 ;  /* 0x00000008ff007431 */ /* 0x000fe200000001ff */
        /* <DEDUP_REMOVED lines=9> */
.L_x_103:
[----:B------:R-:W-:Y:S01]  /*5890*/  HFMA2 R0, -RZ, RZ, 0, 2.6226043701171875e-06 ;  /* 0x0000002cff007431 */ /* 0x000fe200000001ff */
        /* <DEDUP_REMOVED lines=9> */
.L_x_104:
[----:B------:R1:W2:Y:S01]  /*5930*/  LDC.64 R8, c[0x4][R25] ;  /* 0x0100000019087b82 */ /* 0x0002a20000000a00 */
[----:B------:R-:W3:Y:S01]  /*5940*/  LDCU.64 UR4, c[0x4][0xe0] ;  /* 0x01001c00ff0477ac */ /* 0x000ee20008000a00 */
[----:B------:R-:W-:Y:S01]  /*5950*/  CS2R R6, SRZ ;  /* 0x0000000000067805 */ /* 0x000fe2000001ff00 */
[----:B---3--:R-:W-:Y:S01]  /*5960*/  IMAD.U32 R4, RZ, RZ, UR4 ;  /* 0x00000004ff047e24 */ /* 0x008fe2000f8e00ff */
[----:B------:R-:W-:-:S04]  /*5970*/  MOV R5, UR5 ;  /* 0x0000000500057c02 */ /* 0x000fc80008000f00 */
[----:B------:R-:W-:-:S07]  /*5980*/  LEPC R20, `(.L_x_105) ;  /* 0x000000001014794e */ /* 0x000fce0000000000 */
[----:B-12---:R-:W-:Y:S05]  /*5990*/  CALL.ABS.NOINC R8 ;  /* 0x0000000008007343 */ /* 0x006fea0003c00000 */
.L_x_105:
        /* <DEDUP_REMOVED lines=10> */
.L_x_106:
[----:B------:R-:W-:Y:S01]  /*5a40*/  HFMA2 R0, -RZ, RZ, 0, 2.443790435791015625e-06 ;  /* 0x00000029ff007431 */ /* 0x000fe200000001ff */
        /* <DEDUP_REMOVED lines=9> */
.L_x_107:
        /* <DEDUP_REMOVED lines=10> */
.L_x_108:
        /* <DEDUP_REMOVED lines=10> */
.L_x_109:
[----:B------:R1:W2:Y:S01]  /*5c20*/  LDC.64 R8, c[0x4][R25] ;  /* 0x0100000019087b82 */ /* 0x0002a20000000a00 */
[----:B------:R-:W3:Y:S01]  /*5c30*/  LDCU.64 UR4, c[0x4][0xe0] ;  /* 0x01001c00ff0477ac */ /* 0x000ee20008000a00 */
[----:B------:R-:W-:Y:S01]  /*5c40*/  CS2R R6, SRZ ;  /* 0x0000000000067805 */ /* 0x000fe2000001ff00 */
[----:B---3--:R-:W-:Y:S01]  /*5c50*/  IMAD.U32 R4, RZ, RZ, UR4 ;  /* 0x00000004ff047e24 */ /* 0x008fe2000f8e00ff */
[----:B------:R-:W-:-:S04]  /*5c60*/  MOV R5, UR5 ;  /* 0x0000000500057c02 */ /* 0x000fc80008000f00 */
[----:B------:R-:W-:-:S07]  /*5c70*/  LEPC R20, `(.L_x_110) ;  /* 0x000000001014794e */ /* 0x000fce0000000000 */
[----:B-12---:R-:W-:Y:S05]  /*5c80*/  CALL.ABS.NOINC R8 ;  /* 0x0000000008007343 */ /* 0x006fea0003c00000 */
.L_x_110:
[----:B------:R-:W-:Y:S01]  /*5c90*/  HFMA2 R0, -RZ, RZ, 0, 3.814697265625e-06 ;  /* 0x00000040ff007431 */ /* 0x000fe200000001ff */
        /* <DEDUP_REMOVED lines=9> */
.L_x_111:
        /* <DEDUP_REMOVED lines=10> */
.L_x_112:
[----:B------:R1:W2:Y:S01]  /*5dd0*/  LDC.64 R8, c[0x4][R25] ;  /* 0x0100000019087b82 */ /* 0x0002a20000000a00 */
[----:B------:R-:W3:Y:S01]  /*5de0*/  LDCU.64 UR4, c[0x4][0xe0] ;  /* 0x01001c00ff0477ac */ /* 0x000ee20008000a00 */
[----:B------:R-:W-:Y:S01]  /*5df0*/  CS2R R6, SRZ ;  /* 0x0000000000067805 */ /* 0x000fe2000001ff00 */
[----:B---3--:R-:W-:Y:S01]  /*5e00*/  IMAD.U32 R4, RZ, RZ, UR4 ;  /* 0x00000004ff047e24 */ /* 0x008fe2000f8e00ff */
[----:B------:R-:W-:-:S04]  /*5e10*/  MOV R5, UR5 ;  /* 0x0000000500057c02 */ /* 0x000fc80008000f00 */
[----:B------:R-:W-:-:S07]  /*5e20*/  LEPC R20, `(.L_x_113) ;  /* 0x000000001014794e */ /* 0x000fce0000000000 */
[----:B-12---:R-:W-:Y:S05]  /*5e30*/  CALL.ABS.NOINC R8 ;  /* 0x0000000008007343 */ /* 0x006fea0003c00000 */
.L_x_113:
        /* <DEDUP_REMOVED lines=10> */
.L_x_114:
        /* <DEDUP_REMOVED lines=10> */
.L_x_115:
        /* <DEDUP_REMOVED lines=10> */
.L_x_116:
        /* <DEDUP_REMOVED lines=10> */
.L_x_117:
[----:B------:R1:W2:Y:S01]  /*60c0*/  LDC.64 R8, c[0x4][R25] ;  /* 0x0100000019087b82 */ /* 0x0002a20000000a00 */
[----:B------:R-:W3:Y:S01]  /*60d0*/  LDCU.64 UR4, c[0x4][0xe0] ;  /* 0x01001c00ff0477ac */ /* 0x000ee20008000a00 */
[----:B------:R-:W-:Y:S01]  /*60e0*/  CS2R R6, SRZ ;  /* 0x0000000000067805 */ /* 0x000fe2000001ff00 */
[----:B---3--:R-:W-:Y:S01]  /*60f0*/  IMAD.U32 R4, RZ, RZ, UR4 ;  /* 0x00000004ff047e24 */ /* 0x008fe2000f8e00ff */
[----:B------:R-:W-:-:S04]  /*6100*/  MOV R5, UR5 ;  /* 0x0000000500057c02 */ /* 0x000fc80008000f00 */
[----:B------:R-:W-:-:S07]  /*6110*/  LEPC R20, `(.L_x_118) ;  /* 0x000000001014794e */ /* 0x000fce0000000000 */
[----:B-12---:R-:W-:Y:S05]  /*6120*/  CALL.ABS.NOINC R8 ;  /* 0x0000000008007343 */ /* 0x006fea0003c00000 */
.L_x_118:
[----:B------:R-:W-:Y:S01]  /*6130*/  HFMA2 R0, -RZ, RZ, 0, 5.9604644775390625e-08 ;  /* 0x00000001ff007431 */ /* 0x000fe200000001ff */
        /* <DEDUP_REMOVED lines=9> */
.L_x_119:
        /* <DEDUP_REMOVED lines=10> */
.L_x_120:
[----:B------:R1:W2:Y:S01]  /*6270*/  LDC.64 R8, c[0x4][R25] ;  /* 0x0100000019087b82 */ /* 0x0002a20000000a00 */
[----:B------:R-:W3:Y:S01]  /*6280*/  LDCU.64 UR4, c[0x4][0xe0] ;  /* 0x01001c00ff0477ac */ /* 0x000ee20008000a00 */
[----:B------:R-:W-:Y:S01]  /*6290*/  CS2R R6, SRZ ;  /* 0x0000000000067805 */ /* 0x000fe2000001ff00 */
[----:B---3--:R-:W-:Y:S01]  /*62a0*/  IMAD.U32 R4, RZ, RZ, UR4 ;  /* 0x00000004ff047e24 */ /* 0x008fe2000f8e00ff */
[----:B------:R-:W-:-:S04]  /*62b0*/  MOV R5, UR5 ;  /* 0x0000000500057c02 */ /* 0x000fc80008000f00 */
[----:B------:R-:W-:-:S07]  /*62c0*/  LEPC R20, `(.L_x_121) ;  /* 0x000000001014794e */ /* 0x000fce0000000000 */
[----:B-12---:R-:W-:Y:S05]  /*62d0*/  CALL.ABS.NOINC R8 ;  /* 0x0000000008007343 */ /* 0x006fea0003c00000 */
.L_x_121:
[----:B------:R-:W-:Y:S01]  /*62e0*/  HFMA2 R0, -RZ, RZ, 0, 1.1920928955078125e-07 ;  /* 0x00000002ff007431 */ /* 0x000fe200000001ff */
        /* <DEDUP_REMOVED lines=9> */
.L_x_122:
        /* <DEDUP_REMOVED lines=10> */
.L_x_123:
        /* <DEDUP_REMOVED lines=10> */
.L_x_124:
        /* <DEDUP_REMOVED lines=10> */
.L_x_125:
        /* <DEDUP_REMOVED lines=10> */
.L_x_126:
        /* <DEDUP_REMOVED lines=10> */
.L_x_127:
[----:B------:R1:W2:Y:S01]  /*66a0*/  LDC.64 R8, c[0x4][R25] ;  /* 0x0100000019087b82 */ /* 0x0002a20000000a00 */
[----:B------:R-:W3:Y:S01]  /*66b0*/  LDCU.64 UR4, c[0x4][0xe0] ;  /* 0x01001c00ff0477ac */ /* 0x000ee20008000a00 */
[----:B------:R-:W-:Y:S01]  /*66c0*/  CS2R R6, SRZ ;  /* 0x0000000000067805 */ /* 0x000fe2000001ff00 */
[----:B---3--:R-:W-:Y:S01]  /*66d0*/  IMAD.U32 R4, RZ, RZ, UR4 ;  /* 0x00000004ff047e24 */ /* 0x008fe2000f8e00ff */
[----:B------:R-:W-:-:S04]  /*66e0*/  MOV R5, UR5 ;  /* 0x0000000500057c02 */ /* 0x000fc80008000f00 */
[----:B------:R-:W-:-:S07]  /*66f0*/  LEPC R20, `(.L_x_128) ;  /* 0x000000001014794e */ /* 0x000fce0000000000 */
[----:B-12---:R-:W-:Y:S05]  /*6700*/  CALL.ABS.NOINC R8 ;  /* 0x0000000008007343 */ /* 0x006fea0003c00000 */
.L_x_128:
        /* <DEDUP_REMOVED lines=10> */
.L_x_129:
        /* <DEDUP_REMOVED lines=10> */
.L_x_130:
[----:B------:R1:W2:Y:S01]  /*6850*/  LDC.64 R8, c[0x4][R25] ;  /* 0x0100000019087b82 */ /* 0x0002a20000000a00 */
[----:B------:R-:W3:Y:S01]  /*6860*/  LDCU.64 UR4, c[0x4][0xe0] ;  /* 0x01001c00ff0477ac */ /* 0x000ee20008000a00 */
[----:B------:R-:W-:Y:S01]  /*6870*/  CS2R R6, SRZ ;  /* 0x0000000000067805 */ /* 0x000fe2000001ff00 */
[----:B---3--:R-:W-:Y:S01]  /*6880*/  IMAD.U32 R4, RZ, RZ, UR4 ;  /* 0x00000004ff047e24 */ /* 0x008fe2000f8e00ff */
[----:B------:R-:W-:-:S04]  /*6890*/  MOV R5, UR5 ;  /* 0x0000000500057c02 */ /* 0x000fc80008000f00 */
[----:B------:R-:W-:-:S07]  /*68a0*/  LEPC R20, `(.L_x_131) ;  /* 0x000000001014794e */ /* 0x000fce0000000000 */
[----:B-12---:R-:W-:Y:S05]  /*68b0*/  CALL.ABS.NOINC R8 ;  /* 0x0000000008007343 */ /* 0x006fea0003c00000 */
.L_x_131:
[----:B------:R-:W-:Y:S01]  /*68c0*/  HFMA2 R0, -RZ, RZ, 0, 0.0001220703125 ;  /* 0x00000800ff007431 */ /* 0x000fe200000001ff */
        /* <DEDUP_REMOVED lines=9> */
.L_x_132:
        /* <DEDUP_REMOVED lines=10> */
.L_x_133:
        /* <DEDUP_REMOVED lines=10> */
.L_x_134:
        /* <DEDUP_REMOVED lines=10> */
.L_x_135:
[----:B------:R1:W2:Y:S01]  /*6b40*/  LDC.64 R8, c[0x4][R25] ;  /* 0x0100000019087b82 */ /* 0x0002a20000000a00 */
[----:B------:R-:W3:Y:S01]  /*6b50*/  LDCU.64 UR4, c[0x4][0xe0] ;  /* 0x01001c00ff0477ac */ /* 0x000ee20008000a00 */
[----:B------:R-:W-:Y:S01]  /*6b60*/  CS2R R6, SRZ ;  /* 0x0000000000067805 */ /* 0x000fe2000001ff00 */
[----:B---3--:R-:W-:Y:S01]  /*6b70*/  IMAD.U32 R4, RZ, RZ, UR4 ;  /* 0x00000004ff047e24 */ /* 0x008fe2000f8e00ff */
[----:B------:R-:W-:-:S04]  /*6b80*/  MOV R5, UR5 ;  /* 0x0000000500057c02 */ /* 0x000fc80008000f00 */
[----:B------:R-:W-:-:S07]  /*6b90*/  LEPC R20, `(.L_x_136) ;  /* 0x000000001014794e */ /* 0x000fce0000000000 */
[----:B-12---:R-:W-:Y:S05]  /*6ba0*/  CALL.ABS.NOINC R8 ;  /* 0x0000000008007343 */ /* 0x006fea0003c00000 */
.L_x_136:
        /* <DEDUP_REMOVED lines=10> */
.L_x_137:
        /* <DEDUP_REMOVED lines=10> */
.L_x_138:
[----:B------:R1:W2:Y:S01]  /*6cf0*/  LDC.64 R8, c[0x4][R25] ;  /* 0x0100000019087b82 */ /* 0x0002a20000000a00 */
[----:B------:R-:W3:Y:S01]  /*6d00*/  LDCU.64 UR4, c[0x4][0xe0] ;  /* 0x01001c00ff0477ac */ /* 0x000ee20008000a00 */
[----:B------:R-:W-:Y:S01]  /*6d10*/  CS2R R6, SRZ ;  /* 0x0000000000067805 */ /* 0x000fe2000001ff00 */
[----:B---3--:R-:W-:Y:S01]  /*6d20*/  IMAD.U32 R4, RZ, RZ, UR4 ;  /* 0x00000004ff047e24 */ /* 0x008fe2000f8e00ff */
[----:B------:R-:W-:-:S04]  /*6d30*/  MOV R5, UR5 ;  /* 0x0000000500057c02 */ /* 0x000fc80008000f00 */
[----:B------:R-:W-:-:S07]  /*6d40*/  LEPC R20, `(.L_x_139) ;  /* 0x000000001014794e */ /* 0x000fce0000000000 */
[----:B-12---:R-:W-:Y:S05]  /*6d50*/  CALL.ABS.NOINC R8 ;  /* 0x0000000008007343 */ /* 0x006fea0003c00000 */
.L_x_139:
[----:B------:R-:W-:Y:S01]  /*6d60*/  HFMA2 R0, -RZ, RZ, 0, 3.0517578125e-05 ;  /* 0x00000200ff007431 */ /* 0x000fe200000001ff */
        /* <DEDUP_REMOVED lines=9> */
.L_x_140:
        /* <DEDUP_REMOVED lines=10> */
.L_x_141:
        /* <DEDUP_REMOVED lines=10> */
.L_x_142:
        /* <DEDUP_REMOVED lines=10> */
.L_x_143:
[----:B------:R1:W2:Y:S01]  /*6fe0*/  LDC.64 R8, c[0x4][R25] ;  /* 0x0100000019087b82 */ /* 0x0002a20000000a00 */
[----:B------:R-:W3:Y:S01]  /*6ff0*/  LDCU.64 UR4, c[0x4][0xe0] ;  /* 0x01001c00ff0477ac */ /* 0x000ee20008000a00 */
[----:B------:R-:W-:Y:S01]  /*7000*/  CS2R R6, SRZ ;  /* 0x0000000000067805 */ /* 0x000fe2000001ff00 */
[----:B---3--:R-:W-:Y:S01]  /*7010*/  IMAD.U32 R4, RZ, RZ, UR4 ;  /* 0x00000004ff047e24 */ /* 0x008fe2000f8e00ff */
[----:B------:R-:W-:-:S04]  /*7020*/  MOV R5, UR5 ;  /* 0x0000000500057c02 */ /* 0x000fc80008000f00 */
[----:B------:R-:W-:-:S07]  /*7030*/  LEPC R20, `(.L_x_144) ;  /* 0x000000001014794e */ /* 0x000fce0000000000 */
[----:B-12---:R-:W-:Y:S05]  /*7040*/  CALL.ABS.NOINC R8 ;  /* 0x0000000008007343 */ /* 0x006fea0003c00000 */
.L_x_144:
[----:B------:R1:W-:Y:S01]  /*7050*/  STL [R1], RZ ;  /* 0x000000ff01007387 */ /* 0x0003e20000100800 */
[----:B------:R1:W2:Y:S01]  /*7060*/  LDC.64 R8, c[0x4][R25] ;  /* 0x0100000019087b82 */ /* 0x0002a20000000a00 */
[----:B------:R-:W3:Y:S01]  /*7070*/  LDCU.64 UR4, c[0x4][0xc8] ;  /* 0x01001900ff0477ac */ /* 0x000ee20008000a00 */
[----:B------:R-:W-:Y:S02]  /*7080*/  MOV R6, R22 ;  /* 0x0000001600067202 */ /* 0x000fe40000000f00 */
[----:B------:R-:W-:Y:S01]  /*7090*/  MOV R7, R19 ;  /* 0x0000001300077202 */ /* 0x000fe20000000f00 */
[----:B---3--:R-:W-:Y:S02]  /*70a0*/  IMAD.U32 R4, RZ, RZ, UR4 ;  /* 0x00000004ff047e24 */ /* 0x008fe4000f8e00ff */
[----:B------:R-:W-:Y:S02]  /*70b0*/  IMAD.U32 R5, RZ, RZ, UR5 ;  /* 0x00000005ff057e24 */ /* 0x000fe4000f8e00ff */
[----:B------:R-:W-:-:S07]  /*70c0*/  LEPC R20, `(.L_x_145) ;  /* 0x000000001014794e */ /* 0x000fce0000000000 */
[----:B-12---:R-:W-:Y:S05]  /*70d0*/  CALL.ABS.NOINC R8 ;  /* 0x0000000008007343 */ /* 0x006fea0003c00000 */
.L_x_145:
        /* <DEDUP_REMOVED lines=10> */
.L_x_146:
[----:B------:R1:W2:Y:S01]  /*7180*/  LDC.64 R8, c[0x4][R25] ;  /* 0x0100000019087b82 */ /* 0x0002a20000000a00 */
[----:B------:R-:W3:Y:S01]  /*7190*/  LDCU.64 UR4, c[0x4][0xe0] ;  /* 0x01001c00ff0477ac */ /* 0x000ee20008000a00 */
[----:B------:R-:W-:Y:S01]  /*71a0*/  CS2R R6, SRZ ;  /* 0x0000000000067805 */ /* 0x000fe2000001ff00 */
[----:B---3--:R-:W-:Y:S01]  /*71b0*/  IMAD.U32 R4, RZ, RZ, UR4 ;  /* 0x00000004ff047e24 */ /* 0x008fe2000f8e00ff */
[----:B------:R-:W-:-:S04]  /*71c0*/  MOV R5, UR5 ;  /* 0x0000000500057c02 */ /* 0x000fc80008000f00 */
[----:B------:R-:W-:-:S07]  /*71d0*/  LEPC R20, `(.L_x_147) ;  /* 0x000000001014794e */ /* 0x000fce0000000000 */
[----:B-12---:R-:W-:Y:S05]  /*71e0*/  CALL.ABS.NOINC R8 ;  /* 0x0000000008007343 */ /* 0x006fea0003c00000 */
.L_x_147:
[----:B------:R-:W-:Y:S01]  /*71f0*/  HFMA2 R0, -RZ, RZ, 0, -0.0 ;  /* 0x00008000ff007431 */ /* 0x000fe200000001ff */
        /* <DEDUP_REMOVED lines=9> */
.L_x_148:
        /* <DEDUP_REMOVED lines=10> */
.L_x_149:
        /* <DEDUP_REMOVED lines=10> */
.L_x_150:
        /* <DEDUP_REMOVED lines=10> */
.L_x_91:
[----:B------:R-:W-:Y:S05]  /*7470*/  BSYNC.RECONVERGENT B6 ;  /* 0x0000000000067941 */ /* 0x000fea0003800200 */
.L_x_90:
[----:B-1----:R-:W1:Y:S01]  /*7480*/  S2R R3, SR_SWINHI ;  /* 0x0000000000037919 */ /* 0x002e620000002f00 */
[----:B------:R-:W-:Y:S01]  /*7490*/  IMAD.SHL.U32 R44, R2, 0x2, RZ ;  /* 0x00000002022c7824 */ /* 0x000fe200078e00ff */
[----:B------:R-:W2:Y:S04]  /*74a0*/  LDCU.64 UR4, c[0x0][0x880] ;  /* 0x00011000ff0477ac */ /* 0x000ea80008000a00 */
[----:B------:R-:W-:Y:S02]  /*74b0*/  LOP3.LUT R44, R44, 0xfe, RZ, 0xc0, !PT ;  /* 0x000000fe2c2c7812 */ /* 0x000fe400078ec0ff */
[----:B--2---:R-:W-:-:S04]  /*74c0*/  ISETP.NE.U32.AND P6, PT, RZ, UR4, PT ;  /* 0x00000004ff007c0c */ /* 0x004fc8000bfc5070 */
[----:B------:R-:W-:Y:S02]  /*74d0*/  ISETP.NE.AND.EX P6, PT, RZ, UR5, PT, P6 ;  /* 0x00000005ff007c0c */ /* 0x000fe4000bfc5360 */
[----:B------:R-:W-:Y:S02]  /*74e0*/  MOV R4, R16 ;  /* 0x0000001000047202 */ /* 0x000fe40000000f00 */
[----:B-1----:R-:W-:-:S03]  /*74f0*/  MOV R5, R3 ;  /* 0x0000000300057202 */ /* 0x002fc60000000f00 */
[----:B------:R-:W-:-:S03]  /*7500*/  IMAD.WIDE.U32 R44, R44, 0x2, R4 ;  /* 0x000000022c2c7825 */ /* 0x000fc600078e0004 */
[C---:B------:R-:W-:Y:S02]  /*7510*/  IADD3 R5, P1, PT, R44.reuse, 0x1000, RZ ;  /* 0x000010002c057810 */ /* 0x040fe40007f3e0ff */
[C---:B------:R-:W-:Y:S02]  /*7520*/  IADD3 R3, P2, PT, R44.reuse, 0x200, RZ ;  /* 0x000002002c037810 */ /* 0x040fe40007f5e0ff */
[C---:B------:R-:W-:Y:S01]  /*7530*/  IADD3 R7, P0, PT, R44.reuse, 0x1200, RZ ;  /* 0x000012002c077810 */ /* 0x040fe20007f1e0ff */
[--C-:B------:R-:W-:Y:S01]  /*7540*/  IMAD.X R87, RZ, RZ, R45.reuse, P1 ;  /* 0x000000ffff577224 */ /* 0x100fe200008e062d */
[--C-:B------:R-:W-:Y:S01]  /*7550*/  SHF.R.U64 R13, R44, 0x3, R45.reuse ;  /* 0x000000032c0d7819 */ /* 0x100fe2000000122d */
[--C-:B------:R-:W-:Y:S02]  /*7560*/  IMAD.X R11, RZ, RZ, R45.reuse, P2 ;  /* 0x000000ffff0b7224 */ /* 0x100fe400010e062d */
[----:B------:R-:W-:Y:S01]  /*7570*/  IMAD.X R69, RZ, RZ, R45, P0 ;  /* 0x000000ffff457224 */ /* 0x000fe200000e062d */
[----:B------:R-:W-:-:S02]  /*7580*/  SHF.R.U64 R2, R5, 0x3, R87 ;  /* 0x0000000305027819 */ /* 0x000fc40000001257 */
[----:B------:R-:W-:Y:S02]  /*7590*/  SHF.R.U64 R0, R3, 0x3, R11 ;  /* 0x0000000303007819 */ /* 0x000fe4000000120b */
[----:B------:R-:W-:Y:S02]  /*75a0*/  LOP3.LUT R86, R5, 0x70, R2, 0x78, !PT ;  /* 0x0000007005567812 */ /* 0x000fe400078e7802 */
[----:B------:R-:W-:Y:S02]  /*75b0*/  LOP3.LUT R10, R3, 0x70, R0, 0x78, !PT ;  /* 0x00000070030a7812 */ /* 0x000fe400078e7800 */
[C---:B------:R-:W-:Y:S02]  /*75c0*/  IADD3 R5, P2, PT, R44.reuse, 0x2200, RZ ;  /* 0x000022002c057810 */ /* 0x040fe40007f5e0ff */
[C---:B------:R-:W-:Y:S02]  /*75d0*/  IADD3 R3, P3, PT, R44.reuse, 0x2000, RZ ;  /* 0x000020002c037810 */ /* 0x040fe40007f7e0ff */
[C---:B------:R-:W-:Y:S01]  /*75e0*/  SHF.R.U64 R4, R7.reuse, 0x3, R69 ;  /* 0x0000000307047819 */ /* 0x040fe20000001245 */
[--C-:B------:R-:W-:Y:S01]  /*75f0*/  IMAD.X R67, RZ, RZ, R45.reuse, P2 ;  /* 0x000000ffff437224 */ /* 0x100fe200010e062d */
[----:B------:R-:W-:Y:S01]  /*7600*/  IADD3 R9, P0, PT, R44, 0x3200, RZ ;  /* 0x000032002c097810 */ /* 0x000fe20007f1e0ff */
[----:B------:R-:W-:Y:S01]  /*7610*/  IMAD.X R85, RZ, RZ, R45, P3 ;  /* 0x000000ffff557224 */ /* 0x000fe200018e062d */
[----:B------:R-:W-:-:S02]  /*7620*/  LOP3.LUT R68, R7, 0x70, R4, 0x78, !PT ;  /* 0x0000007007447812 */ /* 0x000fc400078e7804 */
[C---:B------:R-:W-:Y:S01]  /*7630*/  IADD3 R7, P1, PT, R44.reuse, 0x3000, RZ ;  /* 0x000030002c077810 */ /* 0x040fe20007f3e0ff */
[----:B------:R-:W-:Y:S01]  /*7640*/  IMAD.X R63, RZ, RZ, R45, P0 ;  /* 0x000000ffff3f7224 */ /* 0x000fe200000e062d */
[----:B------:R-:W-:Y:S02]  /*7650*/  SHF.R.U64 R2, R5, 0x3, R67 ;  /* 0x0000000305027819 */ /* 0x000fe40000001243 */
[----:B------:R-:W-:Y:S01]  /*7660*/  SHF.R.U64 R0, R3, 0x3, R85 ;  /* 0x0000000303007819 */ /* 0x000fe20000001255 */
[----:B------:R-:W-:Y:S01]  /*7670*/  IMAD.X R65, RZ, RZ, R45, P1 ;  /* 0x000000ffff417224 */ /* 0x000fe200008e062d */
[----:B------:R-:W-:Y:S02]  /*7680*/  LOP3.LUT R66, R5, 0x70, R2, 0x78, !PT ;  /* 0x0000007005427812 */ /* 0x000fe400078e7802 */
[----:B------:R-:W-:Y:S02]  /*7690*/  LOP3.LUT R84, R3, 0x70, R0, 0x78, !PT ;  /* 0x0000007003547812 */ /* 0x000fe400078e7800 */
[----:B------:R-:W-:-:S02]  /*76a0*/  IADD3 R5, P2, PT, R44, 0x4200, RZ ;  /* 0x000042002c057810 */ /* 0x000fc40007f5e0ff */
[----:B------:R-:W-:Y:S02]  /*76b0*/  SHF.R.U64 R6, R9, 0x3, R63 ;  /* 0x0000000309067819 */ /* 0x000fe4000000123f */
[C---:B------:R-:W-:Y:S01]  /*76c0*/  IADD3 R3, P3, PT, R44.reuse, 0x4000, RZ ;  /* 0x000040002c037810 */ /* 0x040fe20007f7e0ff */
[----:B------:R-:W-:Y:S01]  /*76d0*/  IMAD.X R81, RZ, RZ, R45, P2 ;  /* 0x000000ffff517224 */ /* 0x000fe200010e062d */
[----:B------:R-:W-:Y:S02]  /*76e0*/  SHF.R.U64 R4, R7, 0x3, R65 ;  /* 0x0000000307047819 */ /* 0x000fe40000001241 */
[----:B------:R-:W-:Y:S01]  /*76f0*/  LOP3.LUT R62, R9, 0x70, R6, 0x78, !PT ;  /* 0x00000070093e7812 */ /* 0x000fe200078e7806 */
[----:B------:R-:W-:Y:S01]  /*7700*/  IMAD.X R83, RZ, RZ, R45, P3 ;  /* 0x000000ffff537224 */ /* 0x000fe200018e062d */
[----:B------:R-:W-:Y:S02]  /*7710*/  LOP3.LUT R64, R7, 0x70, R4, 0x78, !PT ;  /* 0x0000007007407812 */ /* 0x000fe400078e7804 */
[----:B------:R-:W-:-:S02]  /*7720*/  IADD3 R9, P0, PT, R44, 0x5200, RZ ;  /* 0x000052002c097810 */ /* 0x000fc40007f1e0ff */
[C---:B------:R-:W-:Y:S02]  /*7730*/  IADD3 R7, P1, PT, R44.reuse, 0x5000, RZ ;  /* 0x000050002c077810 */ /* 0x040fe40007f3e0ff */
[----:B------:R-:W-:Y:S01]  /*7740*/  SHF.R.U64 R2, R5, 0x3, R81 ;  /* 0x0000000305027819 */ /* 0x000fe20000001251 */
[----:B------:R-:W-:Y:S01]  /*7750*/  IMAD.X R77, RZ, RZ, R45, P0 ;  /* 0x000000ffff4d7224 */ /* 0x000fe200000e062d */
        /* <DEDUP_REMOVED lines=98> */
[----:B------:R-:W-:Y:S01]  /*7d80*/  LOP3.LUT R12, R44, 0x70, R13, 0x78, !PT ;  /* 0x000000702c0c7812 */ /* 0x000fe200078e780d */
[----:B------:R-:W-:Y:S01]  /*7d90*/  IMAD.MOV.U32 R13, RZ, RZ, R45 ;  /* 0x000000ffff0d7224 */ /* 0x000fe200078e002d */
[----:B------:R-:W-:Y:S02]  /*7da0*/  LOP3.LUT R22, R5, 0x70, R2, 0x78, !PT ;  /* 0x0000007005167812 */ /* 0x000fe400078e7802 */
[----:B------:R-:W-:-:S02]  /*7db0*/  LOP3.LUT R24, R3, 0x70, R0, 0x78, !PT ;  /* 0x0000007003187812 */ /* 0x000fc400078e7800 */
[C---:B------:R-:W-:Y:S01]  /*7dc0*/  IADD3 R5, P0, PT, R44.reuse, 0x2600, RZ ;  /* 0x000026002c057810 */ /* 0x040fe20007f1e0ff */
[----:B------:R1:W-:Y:S01]  /*7dd0*/  ST.E desc[UR46][R12.64], RZ ;  /* 0x000000ff0c007985 */ /* 0x0003e2000c10192e */
[----:B------:R-:W-:Y:S02]  /*7de0*/  SHF.R.U64 R6, R9, 0x3, R15 ;  /* 0x0000000309067819 */ /* 0x000fe4000000120f */
[C---:B------:R-:W-:Y:S01]  /*7df0*/  IADD3 R3, P1, PT, R44.reuse, 0x2400, RZ ;  /* 0x000024002c037810 */ /* 0x040fe20007f3e0ff */
[----:B------:R2:W-:Y:S01]  /*7e00*/  ST.E desc[UR46][R10.64], RZ ;  /* 0x000000ff0a007985 */ /* 0x0005e2000c10192e */
[----:B------:R-:W-:Y:S02]  /*7e10*/  SHF.R.U64 R4, R7, 0x3, R21 ;  /* 0x0000000307047819 */ /* 0x000fe40000001215 */
[----:B------:R-:W-:Y:S01]  /*7e20*/  LOP3.LUT R14, R9, 0x70, R6, 0x78, !PT ;  /* 0x00000070090e7812 */ /* 0x000fe200078e7806 */
[----:B------:R-:W-:Y:S01]  /*7e30*/  IMAD.X R91, RZ, RZ, R45, P1 ;  /* 0x000000ffff5b7224 */ /* 0x000fe200008e062d */
[----:B------:R-:W-:Y:S01]  /*7e40*/  LOP3.LUT R20, R7, 0x70, R4, 0x78, !PT ;  /* 0x0000007007147812 */ /* 0x000fe200078e7804 */
[----:B------:R3:W-:Y:S01]  /*7e50*/  ST.E desc[UR46][R86.64], RZ ;  /* 0x000000ff56007985 */ /* 0x0007e2000c10192e */
[----:B------:R-:W-:-:S02]  /*7e60*/  IADD3 R7, P1, PT, R44, 0x3400, RZ ;  /* 0x000034002c077810 */ /* 0x000fc40007f3e0ff */
[C---:B------:R-:W-:Y:S01]  /*7e70*/  SHF.R.U64 R0, R3.reuse, 0x3, R91 ;  /* 0x0000000303007819 */ /* 0x040fe2000000125b */
[----:B------:R4:W-:Y:S03]  /*7e80*/  ST.E desc[UR46][R68.64], RZ ;  /* 0x000000ff44007985 */ /* 0x0009e6000c10192e */
[----:B------:R-:W-:Y:S01]  /*7e90*/  LOP3.LUT R90, R3, 0x70, R0, 0x78, !PT ;  /* 0x00000070035a7812 */ /* 0x000fe200078e7800 */
[----:B------:R-:W-:Y:S04]  /*7ea0*/  ST.E desc[UR46][R84.64], RZ ;  /* 0x000000ff54007985 */ /* 0x000fe8000c10192e */
[----:B------:R-:W-:Y:S01]  /*7eb0*/  ST.E desc[UR46][R66.64], RZ ;  /* 0x000000ff42007985 */ /* 0x000fe2000c10192e */
[----:B-1----:R-:W-:Y:S01]  /*7ec0*/  IMAD.X R13, RZ, RZ, R45, P0 ;  /* 0x000000ffff0d7224 */ /* 0x002fe200000e062d */
[----:B------:R-:W-:-:S02]  /*7ed0*/  IADD3 R9, P0, PT, R44, 0x3600, RZ ;  /* 0x000036002c097810 */ /* 0x000fc40007f1e0ff */
[----:B------:R1:W-:Y:S01]  /*7ee0*/  ST.E desc[UR46][R64.64], RZ ;  /* 0x000000ff40007985 */ /* 0x0003e2000c10192e */
[----:B--2---:R-:W-:Y:S01]  /*7ef0*/  IMAD.X R11, RZ, RZ, R45, P1 ;  /* 0x000000ffff0b7224 */ /* 0x004fe200008e062d */
[C---:B------:R-:W-:Y:S01]  /*7f00*/  SHF.R.U64 R2, R5.reuse, 0x3, R13 ;  /* 0x0000000305027819 */ /* 0x040fe2000000120d */
[--C-:B------:R-:W-:Y:S01]  /*7f10*/  IMAD.X R89, RZ, RZ, R45.reuse, P0 ;  /* 0x000000ffff597224 */ /* 0x100fe200000e062d */
[C---:B------:R-:W-:Y:S01]  /*7f20*/  IADD3 R3, P1, PT, R44.reuse, 0x4400, RZ ;  /* 0x000044002c037810 */ /* 0x040fe20007f3e0ff */
[----:B------:R2:W-:Y:S01]  /*7f30*/  ST.E desc[UR46][R62.64], RZ ;  /* 0x000000ff3e007985 */ /* 0x0005e2000c10192e */
[----:B------:R-:W-:Y:S02]  /*7f40*/  LOP3.LUT R12, R5, 0x70, R2, 0x78, !PT ;  /* 0x00000070050c7812 */ /* 0x000fe400078e7802 */
[----:B------:R-:W-:Y:S01]  /*7f50*/  IADD3 R5, P0, PT, R44, 0x4600, RZ ;  /* 0x000046002c057810 */ /* 0x000fe20007f1e0ff */
[----:B---3--:R-:W-:Y:S01]  /*7f60*/  IMAD.X R87, RZ, RZ, R45, P1 ;  /* 0x000000ffff577224 */ /* 0x008fe200008e062d */
[----:B------:R-:W-:Y:S01]  /*7f70*/  SHF.R.U64 R2, R9, 0x3, R89 ;  /* 0x0000000309027819 */ /* 0x000fe20000001259 */
[----:B------:R-:W-:Y:S01]  /*7f80*/  ST.E desc[UR46][R82.64], RZ ;  /* 0x000000ff52007985 */ /* 0x000fe2000c10192e */
[----:B------:R-:W-:Y:S01]  /*7f90*/  SHF.R.U64 R0, R7, 0x3, R11 ;  /* 0x0000000307007819 */ /* 0x000fe2000000120b */
[----:B----4-:R-:W-:Y:S01]  /*7fa0*/  IMAD.X R69, RZ, RZ, R45, P0 ;  /* 0x000000ffff457224 */ /* 0x010fe200000e062d */
[----:B------:R-:W-:Y:S01]  /*7fb0*/  LOP3.LUT R88, R9, 0x70, R2, 0x78, !PT ;  /* 0x0000007009587812 */ /* 0x000fe200078e7802 */
[----:B------:R3:W-:Y:S01]  /*7fc0*/  ST.E desc[UR46][R80.64], RZ ;  /* 0x000000ff50007985 */ /* 0x0007e2000c10192e */
[----:B------:R-:W-:-:S02]  /*7fd0*/  LOP3.LUT R10, R7, 0x70, R0, 0x78, !PT ;  /* 0x00000070070a7812 */ /* 0x000fc400078e7800 */
[C---:B------:R-:W-:Y:S01]  /*7fe0*/  IADD3 R9, P0, PT, R44.reuse, 0x5600, RZ ;  /* 0x000056002c097810 */ /* 0x040fe20007f1e0ff */
[----:B------:R-:W-:Y:S01]  /*7ff0*/  ST.E desc[UR46][R78.64], RZ ;  /* 0x000000ff4e007985 */ /* 0x000fe2000c10192e */
[C---:B------:R-:W-:Y:S02]  /*8000*/  IADD3 R7, P1, PT, R44.reuse, 0x5400, RZ ;  /* 0x000054002c077810 */ /* 0x040fe40007f3e0ff */
[----:B------:R-:W-:Y:S01]  /*8010*/  SHF.R.U64 R2, R5, 0x3, R69 ;  /* 0x0000000305027819 */ /* 0x000fe20000001245 */
[----:B------:R4:W-:Y:S01]  /*8020*/  ST.E desc[UR46][R76.64], RZ ;  /* 0x000000ff4c007985 */ /* 0x0009e2000c10192e */
[----:B------:R-:W-:Y:S01]  /*8030*/  SHF.R.U64 R0, R3, 0x3, R87 ;  /* 0x0000000303007819 */ /* 0x000fe20000001257 */
[--C-:B-1----:R-:W-:Y:S01]  /*8040*/  IMAD.X R65, RZ, RZ, R45.reuse, P0 ;  /* 0x000000ffff417224 */ /* 0x102fe200000e062d */
[----:B------:R-:W-:Y:S01]  /*8050*/  LOP3.LUT R68, R5, 0x70, R2, 0x78, !PT ;  /* 0x0000007005447812 */ /* 0x000fe200078e7802 */
[----:B------:R-:W-:Y:S01]  /*8060*/  IMAD.X R67, RZ, RZ, R45, P1 ;  /* 0x000000ffff437224 */ /* 0x000fe200008e062d */
[----:B------:R-:W-:Y:S01]  /*8070*/  LOP3.LUT R86, R3, 0x70, R0, 0x78, !PT ;  /* 0x0000007003567812 */ /* 0x000fe200078e7800 */
[----:B------:R-:W-:Y:S01]  /*8080*/  ST.E desc[UR46][R74.64], RZ ;  /* 0x000000ff4a007985 */ /* 0x000fe2000c10192e */
[----:B------:R-:W-:-:S02]  /*8090*/  IADD3 R5, P0, PT, R44, 0x6600, RZ ;  /* 0x000066002c057810 */ /* 0x000fc40007f1e0ff */
[----:B------:R-:W-:Y:S01]  /*80a0*/  SHF.R.U64 R2, R9, 0x3, R65 ;  /* 0x0000000309027819 */ /* 0x000fe20000001241 */
[----:B------:R1:W-:Y:S01]  /*80b0*/  ST.E desc[UR46][R72.64], RZ ;  /* 0x000000ff48007985 */ /* 0x0003e2000c10192e */
[C---:B------:R-:W-:Y:S01]  /*80c0*/  IADD3 R3, P1, PT, R44.reuse, 0x6400, RZ ;  /* 0x000064002c037810 */ /* 0x040fe20007f3e0ff */
[----:B--2---:R-:W-:Y:S01]  /*80d0*/  IMAD.X R63, RZ, RZ, R45, P0 ;  /* 0x000000ffff3f7224 */ /* 0x004fe200000e062d */
[----:B------:R-:W-:Y:S01]  /*80e0*/  SHF.R.U64 R0, R7, 0x3, R67 ;  /* 0x0000000307007819 */ /* 0x000fe20000001243 */
[----:B------:R-:W-:Y:S01]  /*80f0*/  ST.E desc[UR46][R70.64], RZ ;  /* 0x000000ff46007985 */ /* 0x000fe2000c10192e */
[----:B------:R-:W-:Y:S01]  /*8100*/  LOP3.LUT R64, R9, 0x70, R2, 0x78, !PT ;  /* 0x0000007009407812 */ /* 0x000fe200078e7802 */
[----:B------:R-:W-:Y:S01]  /*8110*/  IMAD.X R85, RZ, RZ, R45, P1 ;  /* 0x000000ffff557224 */ /* 0x000fe200008e062d */
[----:B------:R-:W-:Y:S01]  /*8120*/  LOP3.LUT R66, R7, 0x70, R0, 0x78, !PT ;  /* 0x0000007007427812 */ /* 0x000fe200078e7800 */
[----:B------:R2:W-:Y:S01]  /*8130*/  ST.E desc[UR46][R60.64], RZ ;  /* 0x000000ff3c007985 */ /* 0x0005e2000c10192e */
[----:B------:R-:W-:-:S02]  /*8140*/  IADD3 R9, P0, PT, R44, 0x7600, RZ ;  /* 0x000076002c097810 */ /* 0x000fc40007f1e0ff */
[C---:B------:R-:W-:Y:S01]  /*8150*/  IADD3 R7, P1, PT, R44.reuse, 0x7400, RZ ;  /* 0x000074002c077810 */ /* 0x040fe20007f3e0ff */
[----:B------:R-:W-:Y:S01]  /*8160*/  ST.E desc[UR46][R58.64], RZ ;  /* 0x000000ff3a007985 */ /* 0x000fe2000c10192e */
[----:B------:R-:W-:Y:S01]  /*8170*/  SHF.R.U64 R2, R5, 0x3, R63 ;  /* 0x0000000305027819 */ /* 0x000fe2000000123f */
[----:B---3--:R-:W-:Y:S01]  /*8180*/  IMAD.X R81, RZ, RZ, R45, P0 ;  /* 0x000000ffff517224 */ /* 0x008fe200000e062d */
[----:B------:R-:W-:Y:S01]  /*8190*/  SHF.R.U64 R0, R3, 0x3, R85 ;  /* 0x0000000303007819 */ /* 0x000fe20000001255 */
[----:B------:R-:W-:Y:S01]  /*81a0*/  IMAD.X R83, RZ, RZ, R45, P1 ;  /* 0x000000ffff537224 */ /* 0x000fe200008e062d */
[----:B------:R-:W-:Y:S01]  /*81b0*/  LOP3.LUT R62, R5, 0x70, R2, 0x78, !PT ;  /* 0x00000070053e7812 */ /* 0x000fe200078e7802 */
[----:B------:R3:W-:Y:S01]  /*81c0*/  ST.E desc[UR46][R56.64], RZ ;  /* 0x000000ff38007985 */ /* 0x0007e2000c10192e */
[----:B------:R-:W-:Y:S02]  /*81d0*/  LOP3.LUT R84, R3, 0x70, R0, 0x78, !PT ;  /* 0x0000007003547812 */ /* 0x000fe400078e7800 */
[----:B------:R-:W-:Y:S01]  /*81e0*/  IADD3 R5, P0, PT, R44, 0x8600, RZ ;  /* 0x000086002c057810 */ /* 0x000fe20007f1e0ff */
[----:B------:R-:W-:Y:S01]  /*81f0*/  ST.E desc[UR46][R54.64], RZ ;  /* 0x000000ff36007985 */ /* 0x000fe2000c10192e */
[----:B------:R-:W-:-:S02]  /*8200*/  SHF.R.U64 R2, R9, 0x3, R81 ;  /* 0x0000000309027819 */ /* 0x000fc40000001251 */
[C---:B------:R-:W-:Y:S01]  /*8210*/  IADD3 R3, P1, PT, R44.reuse, 0x8400, RZ ;  /* 0x000084002c037810 */ /* 0x040fe20007f3e0ff */
[----:B----4-:R-:W-:Y:S01]  /*8220*/  IMAD.X R77, RZ, RZ, R45, P0 ;  /* 0x000000ffff4d7224 */ /* 0x010fe200000e062d */
[----:B------:R-:W-:Y:S01]  /*8230*/  SHF.R.U64 R0, R7, 0x3, R83 ;  /* 0x0000000307007819 */ /* 0x000fe20000001253 */
[----:B------:R4:W-:Y:S01]  /*8240*/  ST.E desc[UR46][R52.64], RZ ;  /* 0x000000ff34007985 */ /* 0x0009e2000c10192e */
[----:B------:R-:W-:Y:S01]  /*8250*/  LOP3.LUT R80, R9, 0x70, R2, 0x78, !PT ;  /* 0x0000007009507812 */ /* 0x000fe200078e7802 */
[----:B------:R-:W-:Y:S01]  /*8260*/  IMAD.X R79, RZ, RZ, R45, P1 ;  /* 0x000000ffff4f7224 */ /* 0x000fe200008e062d */
[----:B------:R-:W-:Y:S01]  /*8270*/  LOP3.LUT R82, R7, 0x70, R0, 0x78, !PT ;  /* 0x0000007007527812 */ /* 0x000fe200078e7800 */
[----:B------:R-:W-:Y:S01]  /*8280*/  ST.E desc[UR46][R50.64], RZ ;  /* 0x000000ff32007985 */ /* 0x000fe2000c10192e */
[C---:B------:R-:W-:Y:S02]  /*8290*/  IADD3 R9, P0, PT, R44.reuse, 0x9600, RZ ;  /* 0x000096002c097810 */ /* 0x040fe40007f1e0ff */
[----:B------:R-:W-:Y:S01]  /*82a0*/  IADD3 R7, P1, PT, R44, 0x9400, RZ ;  /* 0x000094002c077810 */ /* 0x000fe20007f3e0ff */
[----:B------:R5:W-:Y:S01]  /*82b0*/  ST.E desc[UR46][R48.64], RZ ;  /* 0x000000ff30007985 */ /* 0x000be2000c10192e */
[----:B------:R-:W-:Y:S01]  /*82c0*/  SHF.R.U64 R2, R5, 0x3, R77 ;  /* 0x0000000305027819 */ /* 0x000fe2000000124d */
[----:B-1----:R-:W-:Y:S01]  /*82d0*/  IMAD.X R73, RZ, RZ, R45, P0 ;  /* 0x000000ffff497224 */ /* 0x002fe200000e062d */
[----:B------:R-:W-:Y:S01]  /*82e0*/  SHF.R.U64 R0, R3, 0x3, R79 ;  /* 0x0000000303007819 */ /* 0x000fe2000000124f */
[----:B------:R-:W-:Y:S01]  /*82f0*/  IMAD.X R75, RZ, RZ, R45, P1 ;  /* 0x000000ffff4b7224 */ /* 0x000fe200008e062d */
[----:B------:R-:W-:Y:S01]  /*8300*/  LOP3.LUT R76, R5, 0x70, R2, 0x78, !PT ;  /* 0x00000070054c7812 */ /* 0x000fe200078e7802 */
[----:B------:R-:W-:Y:S01]  /*8310*/  ST.E desc[UR46][R46.64], RZ ;  /* 0x000000ff2e007985 */ /* 0x000fe2000c10192e */
[----:B------:R-:W-:-:S02]  /*8320*/  LOP3.LUT R78, R3, 0x70, R0, 0x78, !PT ;  /* 0x00000070034e7812 */ /* 0x000fc400078e7800 */
[C---:B------:R-:W-:Y:S01]  /*8330*/  IADD3 R5, P0, PT, R44.reuse, 0xa600, RZ ;  /* 0x0000a6002c057810 */ /* 0x040fe20007f1e0ff */
[----:B------:R1:W-:Y:S01]  /*8340*/  ST.E desc[UR46][R42.64], RZ ;  /* 0x000000ff2a007985 */ /* 0x0003e2000c10192e */
[----:B------:R-:W-:Y:S02]  /*8350*/  SHF.R.U64 R2, R9, 0x3, R73 ;  /* 0x0000000309027819 */ /* 0x000fe40000001249 */
        /* <DEDUP_REMOVED lines=33> */
[----:B-----5:R-:W-:Y:S01]  /*8570*/  IMAD.X R49, RZ, RZ, R45, P0 ;  /* 0x000000ffff317224 */ /* 0x020fe200000e062d */
        /* <DEDUP_REMOVED lines=9> */
[----:B-1----:R-:W-:Y:S01]  /*8610*/  IMAD.X R43, RZ, RZ, R45, P0 ;  /* 0x000000ffff2b7224 */ /* 0x002fe200000e062d */
        /* <DEDUP_REMOVED lines=10> */
[----:B--2---:R-:W-:Y:S01]  /*86c0*/  IMAD.X R39, RZ, RZ, R45, P0 ;  /* 0x000000ffff277224 */ /* 0x004fe200000e062d */
[----:B------:R-:W-:Y:S01]  /*86d0*/  SHF.R.U64 R0, R3, 0x3, R47 ;  /* 0x0000000303007819 */ /* 0x000fe2000000122f */
[----:B------:R-:W-:Y:S01]  /*86e0*/  IMAD.X R41, RZ, RZ, R45, P1 ;  /* 0x000000ffff297224 */ /* 0x000fe200008e062d */
[----:B------:R-:W-:Y:S01]  /*86f0*/  LOP3.LUT R42, R5, 0x70, R2, 0x78, !PT ;  /* 0x00000070052a7812 */ /* 0x000fe200078e7802 */
[----:B------:R-:W-:Y:S01]  /*8700*/  ST.E desc[UR46][R12.64], RZ ;  /* 0x000000ff0c007985 */ /* 0x000fe2000c10192e */
[----:B------:R-:W-:Y:S02]  /*8710*/  LOP3.LUT R46, R3, 0x70, R0, 0x78, !PT ;  /* 0x00000070032e7812 */ /* 0x000fe400078e7800 */
[----:B------:R-:W-:Y:S01]  /*8720*/  IADD3 R5, P0, PT, R44, 0xa00, RZ ;  /* 0x00000a002c057810 */ /* 0x000fe20007f1e0ff */
[----:B------:R2:W-:Y:S01]  /*8730*/  ST.E desc[UR46][R10.64], RZ ;  /* 0x000000ff0a007985 */ /* 0x0005e2000c10192e */
[----:B------:R-:W-:-:S02]  /*8740*/  SHF.R.U64 R2, R9, 0x3, R39 ;  /* 0x0000000309027819 */ /* 0x000fc40000001227 */
[C---:B------:R-:W-:Y:S01]  /*8750*/  IADD3 R3, P1, PT, R44.reuse, 0x800, RZ ;  /* 0x000008002c037810 */ /* 0x040fe20007f3e0ff */
[----:B---3--:R-:W-:Y:S01]  /*8760*/  IMAD.X R35, RZ, RZ, R45, P0 ;  /* 0x000000ffff237224 */ /* 0x008fe200000e062d */
        /* <DEDUP_REMOVED lines=8> */
[----:B------:R-:W-:Y:S01]  /*87f0*/  ST.E desc[UR46][R68.64], RZ ;  /* 0x000000ff44007985 */ /* 0x000fe2000c10192e */
[----:B------:R-:W-:Y:S01]  /*8800*/  SHF.R.U64 R2, R5, 0x3, R35 ;  /* 0x0000000305027819 */ /* 0x000fe20000001223 */
[----:B----4-:R-:W-:Y:S01]  /*8810*/  IMAD.X R31, RZ, RZ, R45, P0 ;  /* 0x000000ffff1f7224 */ /* 0x010fe200000e062d */
[----:B------:R-:W-:Y:S01]  /*8820*/  SHF.R.U64 R0, R3, 0x3, R37 ;  /* 0x0000000303007819 */ /* 0x000fe20000001225 */
[----:B------:R-:W-:Y:S01]  /*8830*/  IMAD.X R33, RZ, RZ, R45, P1 ;  /* 0x000000ffff217224 */ /* 0x000fe200008e062d */
[----:B------:R-:W-:Y:S01]  /*8840*/  LOP3.LUT R34, R5, 0x70, R2, 0x78, !PT ;  /* 0x0000007005227812 */ /* 0x000fe200078e7802 */
[----:B------:R4:W-:Y:S01]  /*8850*/  ST.E desc[UR46][R66.64], RZ ;  /* 0x000000ff42007985 */ /* 0x0009e2000c10192e */
[----:B------:R-:W-:-:S02]  /*8860*/  LOP3.LUT R36, R3, 0x70, R0, 0x78, !PT ;  /* 0x0000007003247812 */ /* 0x000fc400078e7800 */
[C---:B------:R-:W-:Y:S01]  /*8870*/  IADD3 R5, P0, PT, R44.reuse, 0x2a00, RZ ;  /* 0x00002a002c057810 */ /* 0x040fe20007f1e0ff */
[----:B------:R4:W-:Y:S01]  /*8880*/  ST.E desc[UR46][R64.64], RZ ;  /* 0x000000ff40007985 */ /* 0x0009e2000c10192e */
[----:B------:R-:W-:Y:S02]  /*8890*/  SHF.R.U64 R2, R9, 0x3, R31 ;  /* 0x0000000309027819 */ /* 0x000fe4000000121f */
[C---:B------:R-:W-:Y:S01]  /*88a0*/  IADD3 R3, P1, PT, R44.reuse, 0x2800, RZ ;  /* 0x000028002c037810 */ /* 0x040fe20007f3e0ff */
[----:B------:R-:W-:Y:S01]  /*88b0*/  IMAD.X R27, RZ, RZ, R45, P0 ;  /* 0x000000ffff1b7224 */ /* 0x000fe200000e062d */
[----:B------:R-:W-:Y:S01]  /*88c0*/  SHF.R.U64 R0, R7, 0x3, R33 ;  /* 0x0000000307007819 */ /* 0x000fe20000001221 */
[----:B------:R4:W-:Y:S01]  /*88d0*/  ST.E desc[UR46][R84.64], RZ ;  /* 0x000000ff54007985 */ /* 0x0009e2000c10192e */
        /* <DEDUP_REMOVED lines=8> */
[----:B-----5:R-:W-:Y:S01]  /*8960*/  IMAD.X R23, RZ, RZ, R45, P0 ;  /* 0x000000ffff177224 */ /* 0x020fe200000e062d */
        /* <DEDUP_REMOVED lines=9> */
[----:B-1----:R-:W-:Y:S01]  /*8a00*/  IMAD.X R15, RZ, RZ, R45, P0 ;  /* 0x000000ffff0f7224 */ /* 0x002fe200000e062d */
        /* <DEDUP_REMOVED lines=10> */
[----:B--2---:R-:W-:Y:S01]  /*8ab0*/  IMAD.X R11, RZ, RZ, R45, P0 ;  /* 0x000000ffff0b7224 */ /* 0x004fe200000e062d */
        /* <DEDUP_REMOVED lines=9> */
[----:B---3--:R-:W-:Y:S01]  /*8b50*/  IMAD.X R89, RZ, RZ, R45, P0 ;  /* 0x000000ffff597224 */ /* 0x008fe200000e062d */
        /* <DEDUP_REMOVED lines=10> */
[----:B----4-:R-:W-:Y:S01]  /*8c00*/  IMAD.X R67, RZ, RZ, R45, P0 ;  /* 0x000000ffff437224 */ /* 0x010fe200000e062d */
        /* <DEDUP_REMOVED lines=9> */
[----:B------:R-:W-:Y:S01]  /*8ca0*/  IMAD.X R65, RZ, RZ, R45, P0 ;  /* 0x000000ffff417224 */ /* 0x000fe200000e062d */
        /* <DEDUP_REMOVED lines=10> */
[----:B------:R-:W-:Y:S01]  /*8d50*/  IMAD.X R85, RZ, RZ, R45, P0 ;  /* 0x000000ffff557224 */ /* 0x000fe200000e062d */
        /* <DEDUP_REMOVED lines=9> */
[----:B-----5:R-:W-:Y:S01]  /*8df0*/  IMAD.X R81, RZ, RZ, R45, P0 ;  /* 0x000000ffff517224 */ /* 0x020fe200000e062d */
        /* <DEDUP_REMOVED lines=10> */
[----:B-1----:R-:W-:Y:S01]  /*8ea0*/  IMAD.X R77, RZ, RZ, R45, P0 ;  /* 0x000000ffff4d7224 */ /* 0x002fe200000e062d */
        /* <DEDUP_REMOVED lines=45> */
[----:B------:R-:W-:Y:S01]  /*9180*/  ST.E desc[UR46][R88.64], RZ ;  /* 0x000000ff58007985 */ /* 0x000fe2000c10192e */
        /* <DEDUP_REMOVED lines=16> */
[----:B------:R-:W-:Y:S01]  /*9290*/  IMAD.X R43, RZ, RZ, R45, P0 ;  /* 0x000000ffff2b7224 */ /* 0x000fe200000e062d */
        /* <DEDUP_REMOVED lines=11> */
[----:B------:R-:W-:Y:S01]  /*9350*/  ST.E desc[UR46][R82.64], RZ ;  /* 0x000000ff52007985 */ /* 0x000fe2000c10192e */
[----:B------:R-:W-:Y:S01]  /*9360*/  LOP3.LUT R42, R9, 0x70, R2, 0x78, !PT ;  /* 0x00000070092a7812 */ /* 0x000fe200078e7802 */
[----:B------:R-:W-:Y:S01]  /*9370*/  IMAD.X R41, RZ, RZ, R45, P1 ;  /* 0x000000ffff297224 */ /* 0x000fe200008e062d */
[----:B------:R-:W-:Y:S01]  /*9380*/  LOP3.LUT R46, R7, 0x70, R0, 0x78, !PT ;  /* 0x00000070072e7812 */ /* 0x000fe200078e7800 */
[----:B------:R-:W-:Y:S01]  /*9390*/  ST.E desc[UR46][R80.64], RZ ;  /* 0x000000ff50007985 */ /* 0x000fe2000c10192e */
[----:B------:R-:W-:-:S02]  /*93a0*/  IADD3 R9, P0, PT, R44, 0x3e00, RZ ;  /* 0x00003e002c097810 */ /* 0x000fc40007f1e0ff */
[C---:B------:R-:W-:Y:S01]  /*93b0*/  IADD3 R7, P1, PT, R44.reuse, 0x3c00, RZ ;  /* 0x00003c002c077810 */ /* 0x040fe20007f3e0ff */
[----:B------:R4:W-:Y:S01]  /*93c0*/  ST.E desc[UR46][R78.64], RZ ;  /* 0x000000ff4e007985 */ /* 0x0009e2000c10192e */
        /* <DEDUP_REMOVED lines=17> */
[----:B------:R1:W-:Y:S01]  /*94e0*/  ST.E desc[UR46][R70.64], RZ ;  /* 0x000000ff46007985 */ /* 0x0003e2000c10192e */
        /* <DEDUP_REMOVED lines=22> */
[----:B------:R-:W-:Y:S01]  /*9650*/  IADD3 R7, P1, PT, R44, 0x7c00, RZ ;  /* 0x00007c002c077810 */ /* 0x000fe20007f3e0ff */
[----:B------:R1:W-:Y:S01]  /*9660*/  ST.E desc[UR46][R50.64], RZ ;  /* 0x000000ff32007985 */ /* 0x0003e2000c10192e */
[----:B------:R-:W-:Y:S01]  /*9670*/  SHF.R.U64 R2, R5, 0x3, R23 ;  /* 0x0000000305027819 */ /* 0x000fe20000001217 */
[----:B--2---:R-:W-:Y:S01]  /*9680*/  IMAD.X R15, RZ, RZ, R45, P0 ;  /* 0x000000ffff0f7224 */ /* 0x004fe200000e062d */
[----:B------:R-:W-:Y:S01]  /*9690*/  SHF.R.U64 R0, R3, 0x3, R25 ;  /* 0x0000000303007819 */ /* 0x000fe20000001219 */
[----:B------:R-:W-:Y:S01]  /*96a0*/  IMAD.X R21, RZ, RZ, R45, P1 ;  /* 0x000000ffff157224 */ /* 0x000fe200008e062d */
[----:B------:R-:W-:Y:S01]  /*96b0*/  LOP3.LUT R22, R5, 0x70, R2, 0x78, !PT ;  /* 0x0000007005167812 */ /* 0x000fe200078e7802 */
[----:B------:R2:W-:Y:S01]  /*96c0*/  ST.E desc[UR46][R48.64], RZ ;  /* 0x000000ff30007985 */ /* 0x0005e2000c10192e */
[----:B------:R-:W-:Y:S02]  /*96d0*/  LOP3.LUT R24, R3, 0x70, R0, 0x78, !PT ;  /* 0x0000007003187812 */ /* 0x000fe400078e7800 */
[----:B------:R-:W-:Y:S01]  /*96e0*/  SHF.R.U64 R2, R9, 0x3, R15 ;  /* 0x0000000309027819 */ /* 0x000fe2000000120f */
[----:B------:R2:W-:Y:S01]  /*96f0*/  ST.E desc[UR46][R46.64], RZ ;  /* 0x000000ff2e007985 */ /* 0x0005e2000c10192e */
[----:B------:R-:W-:-:S02]  /*9700*/  SHF.R.U64 R0, R7, 0x3, R21 ;  /* 0x0000000307007819 */ /* 0x000fc40000001215 */
[----:B------:R-:W-:Y:S01]  /*9710*/  LOP3.LUT R14, R9, 0x70, R2, 0x78, !PT ;  /* 0x00000070090e7812 */ /* 0x000fe200078e7802 */
[----:B------:R2:W-:Y:S01]  /*9720*/  ST.E desc[UR46][R42.64], RZ ;  /* 0x000000ff2a007985 */ /* 0x0005e2000c10192e */
[----:B------:R-:W-:Y:S02]  /*9730*/  LOP3.LUT R20, R7, 0x70, R0, 0x78, !PT ;  /* 0x0000007007147812 */ /* 0x000fe400078e7800 */
[C---:B------:R-:W-:Y:S01]  /*9740*/  IADD3 R2, P0, PT, R44.reuse, 0x8e00, RZ ;  /* 0x00008e002c027810 */ /* 0x040fe20007f1e0ff */
[----:B------:R2:W-:Y:S01]  /*9750*/  ST.E desc[UR46][R40.64], RZ ;  /* 0x000000ff28007985 */ /* 0x0005e2000c10192e */
[----:B------:R-:W-:-:S03]  /*9760*/  IADD3 R0, P1, PT, R44, 0x8c00, RZ ;  /* 0x00008c002c007810 */ /* 0x000fc60007f3e0ff */
[--C-:B---3--:R-:W-:Y:S01]  /*9770*/  IMAD.X R11, RZ, RZ, R45.reuse, P0 ;  /* 0x000000ffff0b7224 */ /* 0x108fe200000e062d */
[C---:B------:R-:W-:Y:S01]  /*9780*/  IADD3 R6, P0, PT, R44.reuse, 0x9e00, RZ ;  /* 0x00009e002c067810 */ /* 0x040fe20007f1e0ff */
[----:B------:R-:W-:Y:S01]  /*9790*/  IMAD.X R13, RZ, RZ, R45, P1 ;  /* 0x000000ffff0d7224 */ /* 0x000fe200008e062d */
        /* <DEDUP_REMOVED lines=11> */
[----:B------:R-:W-:Y:S02]  /*9850*/  IADD3 R0, P1, PT, R44, 0xac00, RZ ;  /* 0x0000ac002c007810 */ /* 0x000fe40007f3e0ff */
[----:B------:R-:W-:Y:S01]  /*9860*/  SHF.R.U64 R3, R4, 0x3, R9 ;  /* 0x0000000304037819 */ /* 0x000fe20000001209 */
[--C-:B----4-:R-:W-:Y:S01]  /*9870*/  IMAD.X R67, RZ, RZ, R45.reuse, P0 ;  /* 0x000000ffff437224 */ /* 0x110fe200000e062d */
[----:B------:R-:W-:Y:S01]  /*9880*/  IADD3 R19, P0, PT, R44, 0xbe00, RZ ;  /* 0x0000be002c137810 */ /* 0x000fe20007f1e0ff */
[----:B------:R-:W-:Y:S01]  /*9890*/  IMAD.X R69, RZ, RZ, R45, P1 ;  /* 0x000000ffff457224 */ /* 0x000fe200008e062d */
[----:B------:R-:W-:Y:S01]  /*98a0*/  SHF.R.U64 R5, R6, 0x3, R7 ;  /* 0x0000000306057819 */ /* 0x000fe20000001207 */
[----:B------:R2:W-:Y:S01]  /*98b0*/  ST.E desc[UR46][R32.64], RZ ;  /* 0x000000ff20007985 */ /* 0x0005e2000c10192e */
[----:B------:R-:W-:Y:S01]  /*98c0*/  LOP3.LUT R8, R4, 0x70, R3, 0x78, !PT ;  /* 0x0000007004087812 */ /* 0x000fe200078e7803 */
[----:B------:R-:W-:Y:S01]  /*98d0*/  IMAD.X R63, RZ, RZ, R45, P0 ;  /* 0x000000ffff3f7224 */ /* 0x000fe200000e062d */
[----:B------:R-:W-:Y:S01]  /*98e0*/  SHF.R.U64 R3, R0, 0x3, R69 ;  /* 0x0000000300037819 */ /* 0x000fe20000001245 */
[----:B------:R2:W-:Y:S01]  /*98f0*/  ST.E desc[UR46][R30.64], RZ ;  /* 0x000000ff1e007985 */ /* 0x0005e2000c10192e */
[----:B------:R-:W-:-:S02]  /*9900*/  LOP3.LUT R6, R6, 0x70, R5, 0x78, !PT ;  /* 0x0000007006067812 */ /* 0x000fc400078e7805 */
[----:B------:R-:W-:Y:S01]  /*9910*/  IADD3 R4, P1, PT, R44, 0xbc00, RZ ;  /* 0x0000bc002c047810 */ /* 0x000fe20007f3e0ff */
[----:B------:R2:W-:Y:S01]  /*9920*/  ST.E desc[UR46][R28.64], RZ ;  /* 0x000000ff1c007985 */ /* 0x0005e2000c10192e */
[----:B------:R-:W-:Y:S02]  /*9930*/  SHF.R.U64 R5, R2, 0x3, R67 ;  /* 0x0000000302057819 */ /* 0x000fe40000001243 */
[----:B------:R-:W-:Y:S01]  /*9940*/  LOP3.LUT R68, R0, 0x70, R3, 0x78, !PT ;  /* 0x0000007000447812 */ /* 0x000fe200078e7803 */
[----:B------:R-:W-:Y:S01]  /*9950*/  IMAD.X R65, RZ, RZ, R45, P1 ;  /* 0x000000ffff417224 */ /* 0x000fe200008e062d */
[C---:B------:R-:W-:Y:S01]  /*9960*/  SHF.R.U64 R0, R19.reuse, 0x3, R63 ;  /* 0x0000000313007819 */ /* 0x040fe2000000123f */
[----:B------:R2:W-:Y:S01]  /*9970*/  ST.E desc[UR46][R26.64], RZ ;  /* 0x000000ff1a007985 */ /* 0x0005e2000c10192e */
[----:B------:R-:W-:Y:S02]  /*9980*/  LOP3.LUT R66, R2, 0x70, R5, 0x78, !PT ;  /* 0x0000007002427812 */ /* 0x000fe400078e7805 */
[----:B------:R-:W-:Y:S01]  /*9990*/  LOP3.LUT R62, R19, 0x70, R0, 0x78, !PT ;  /* 0x00000070133e7812 */ /* 0x000fe200078e7800 */
[----:B------:R2:W-:Y:S01]  /*99a0*/  ST.E desc[UR46][R24.64], RZ ;  /* 0x000000ff18007985 */ /* 0x0005e2000c10192e */
[----:B------:R-:W-:-:S02]  /*99b0*/  IADD3 R2, P0, PT, R44, 0xce00, RZ ;  /* 0x0000ce002c027810 */ /* 0x000fc40007f1e0ff */
[----:B------:R-:W-:Y:S01]  /*99c0*/  IADD3 R0, P1, PT, R44, 0xcc00, RZ ;  /* 0x0000cc002c007810 */ /* 0x000fe20007f3e0ff */
[----:B------:R2:W-:Y:S01]  /*99d0*/  ST.E desc[UR46][R22.64], RZ ;  /* 0x000000ff16007985 */ /* 0x0005e2000c10192e */
[----:B------:R-:W-:Y:S01]  /*99e0*/  SHF.R.U64 R3, R4, 0x3, R65 ;  /* 0x0000000304037819 */ /* 0x000fe20000001241 */
[--C-:B------:R-:W-:Y:S01]  /*99f0*/  IMAD.X R85, RZ, RZ, R45.reuse, P0 ;  /* 0x000000ffff557224 */ /* 0x100fe200000e062d */
[----:B------:R-:W-:Y:S01]  /*9a00*/  IADD3 R19, P0, PT, R44, 0xde00, RZ ;  /* 0x0000de002c137810 */ /* 0x000fe20007f1e0ff */
[----:B------:R-:W-:Y:S01]  /*9a10*/  IMAD.X R87, RZ, RZ, R45, P1 ;  /* 0x000000ffff577224 */ /* 0x000fe200008e062d */
[----:B------:R-:W-:Y:S01]  /*9a20*/  LOP3.LUT R64, R4, 0x70, R3, 0x78, !PT ;  /* 0x0000007004407812 */ /* 0x000fe200078e7803 */
[----:B------:R2:W-:Y:S01]  /*9a30*/  ST.E desc[UR46][R20.64], RZ ;  /* 0x000000ff14007985 */ /* 0x0005e2000c10192e */
[----:B------:R-:W-:Y:S01]  /*9a40*/  IADD3 R4, P1, PT, R44, 0xdc00, RZ ;  /* 0x0000dc002c047810 */ /* 0x000fe20007f3e0ff */
[----:B------:R-:W-:Y:S01]  /*9a50*/  IMAD.X R79, RZ, RZ, R45, P0 ;  /* 0x000000ffff4f7224 */ /* 0x000fe200000e062d */
[----:B------:R-:W-:Y:S01]  /*9a60*/  SHF.R.U64 R3, R0, 0x3, R87 ;  /* 0x0000000300037819 */ /* 0x000fe20000001257 */
[----:B------:R2:W-:Y:S01]  /*9a70*/  ST.E desc[UR46][R14.64], RZ ;  /* 0x000000ff0e007985 */ /* 0x0005e2000c10192e */
[----:B------:R-:W-:Y:S01]  /*9a80*/  SHF.R.U64 R5, R2, 0x3, R85 ;  /* 0x0000000302057819 */ /* 0x000fe20000001255 */
[----:B------:R-:W-:Y:S01]  /*9a90*/  IMAD.X R81, RZ, RZ, R45, P1 ;  /* 0x000000ffff517224 */ /* 0x000fe200008e062d */
[----:B------:R-:W-:Y:S01]  /*9aa0*/  LOP3.LUT R86, R0, 0x70, R3, 0x78, !PT ;  /* 0x0000007000567812 */ /* 0x000fe200078e7803 */
[----:B------:R2:W-:Y:S01]  /*9ab0*/  ST.E desc[UR46][R12.64], RZ ;  /* 0x000000ff0c007985 */ /* 0x0005e2000c10192e */
[----:B------:R-:W-:-:S02]  /*9ac0*/  SHF.R.U64 R0, R19, 0x3, R79 ;  /* 0x0000000313007819 */ /* 0x000fc4000000124f */
[----:B------:R-:W-:Y:S01]  /*9ad0*/  LOP3.LUT R84, R2, 0x70, R5, 0x78, !PT ;  /* 0x0000007002547812 */ /* 0x000fe200078e7805 */
[----:B------:R2:W-:Y:S01]  /*9ae0*/  ST.E desc[UR46][R10.64], RZ ;  /* 0x000000ff0a007985 */ /* 0x0005e2000c10192e */
[----:B------:R-:W-:Y:S02]  /*9af0*/  LOP3.LUT R78, R19, 0x70, R0, 0x78, !PT ;  /* 0x00000070134e7812 */ /* 0x000fe400078e7800 */
[----:B------:R-:W-:Y:S01]  /*9b00*/  IADD3 R0, P1, PT, R44, 0xec00, RZ ;  /* 0x0000ec002c007810 */ /* 0x000fe20007f3e0ff */
[----:B------:R2:W-:Y:S01]  /*9b10*/  ST.E desc[UR46][R8.64], RZ ;  /* 0x000000ff08007985 */ /* 0x0005e2000c10192e */
[----:B------:R-:W-:Y:S02]  /*9b20*/  SHF.R.U64 R3, R4, 0x3, R81 ;  /* 0x0000000304037819 */ /* 0x000fe40000001251 */
[----:B------:R-:W-:Y:S01]  /*9b30*/  IADD3 R2, P0, PT, R44, 0xee00, RZ ;  /* 0x0000ee002c027810 */ /* 0x000fe20007f1e0ff */
[----:B------:R-:W-:Y:S01]  /*9b40*/  IMAD.X R83, RZ, RZ, R45, P1 ;  /* 0x000000ffff537224 */ /* 0x000fe200008e062d */
[----:B------:R-:W-:Y:S01]  /*9b50*/  LOP3.LUT R80, R4, 0x70, R3, 0x78, !PT ;  /* 0x0000007004507812 */ /* 0x000fe200078e7803 */
[----:B------:R2:W-:Y:S01]  /*9b60*/  ST.E desc[UR46][R6.64], RZ ;  /* 0x000000ff06007985 */ /* 0x0005e2000c10192e */
[C---:B------:R-:W-:Y:S01]  /*9b70*/  IADD3 R4, P1, PT, R44.reuse, 0xfc00, RZ ;  /* 0x0000fc002c047810 */ /* 0x040fe20007f3e0ff */
[----:B-----5:R-:W-:Y:S01]  /*9b80*/  IMAD.X R77, RZ, RZ, R45, P0 ;  /* 0x000000ffff4d7224 */ /* 0x020fe200000e062d */
[----:B------:R-:W-:Y:S01]  /*9b90*/  IADD3 R19, P0, PT, R44, 0xfe00, RZ ;  /* 0x0000fe002c137810 */ /* 0x000fe20007f1e0ff */
[----:B------:R2:W-:Y:S01]  /*9ba0*/  ST.E desc[UR46][R68.64], RZ ;  /* 0x000000ff44007985 */ /* 0x0005e2000c10192e */
[----:B------:R-:W-:Y:S01]  /*9bb0*/  SHF.R.U64 R3, R0, 0x3, R83 ;  /* 0x0000000300037819 */ /* 0x000fe20000001253 */
[----:B-1----:R-:W-:Y:S01]  /*9bc0*/  IMAD.X R73, RZ, RZ, R45, P1 ;  /* 0x000000ffff497224 */ /* 0x002fe200008e062d */
[----:B------:R-:W-:Y:S01]  /*9bd0*/  SHF.R.U64 R5, R2, 0x3, R77 ;  /* 0x0000000302057819 */ /* 0x000fe2000000124d */
[----:B------:R-:W-:Y:S01]  /*9be0*/  IMAD.X R71, RZ, RZ, R45, P0 ;  /* 0x000000ffff477224 */ /* 0x000fe200000e062d */
[----:B------:R-:W-:Y:S01]  /*9bf0*/  LOP3.LUT R82, R0, 0x70, R3, 0x78, !PT ;  /* 0x0000007000527812 */ /* 0x000fe200078e7803 */
[----:B------:R2:W-:Y:S01]  /*9c00*/  ST.E desc[UR46][R66.64], RZ ;  /* 0x000000ff42007985 */ /* 0x0005e2000c10192e */
[----:B------:R-:W-:-:S02]  /*9c10*/  SHF.R.U64 R3, R4, 0x3, R73 ;  /* 0x0000000304037819 */ /* 0x000fc40000001249 */
[C---:B------:R-:W-:Y:S01]  /*9c20*/  SHF.R.U64 R0, R19.reuse, 0x3, R71 ;  /* 0x0000000313007819 */ /* 0x040fe20000001247 */
[----:B------:R2:W-:Y:S01]  /*9c30*/  ST.E desc[UR46][R64.64], RZ ;  /* 0x000000ff40007985 */ /* 0x0005e2000c10192e */
[----:B------:R-:W-:Y:S02]  /*9c40*/  LOP3.LUT R76, R2, 0x70, R5, 0x78, !PT ;  /* 0x00000070024c7812 */ /* 0x000fe400078e7805 */
[----:B------:R-:W-:Y:S01]  /*9c50*/  LOP3.LUT R72, R4, 0x70, R3, 0x78, !PT ;  /* 0x0000007004487812 */ /* 0x000fe200078e7803 */
[----:B------:R2:W-:Y:S01]  /*9c60*/  ST.E desc[UR46][R62.64], RZ ;  /* 0x000000ff3e007985 */ /* 0x0005e2000c10192e */
[----:B------:R-:W-:-:S03]  /*9c70*/  LOP3.LUT R70, R19, 0x70, R0, 0x78, !PT ;  /* 0x0000007013467812 */ /* 0x000fc600078e7800 */
[----:B------:R2:W-:Y:S04]  /*9c80*/  ST.E desc[UR46][R86.64], RZ ;  /* 0x000000ff56007985 */ /* 0x0005e8000c10192e */
[----:B------:R2:W-:Y:S04]  /*9c90*/  ST.E desc[UR46][R84.64], RZ ;  /* 0x000000ff54007985 */ /* 0x0005e8000c10192e */
[----:B------:R2:W-:Y:S04]  /*9ca0*/  ST.E desc[UR46][R80.64], RZ ;  /* 0x000000ff50007985 */ /* 0x0005e8000c10192e */
[----:B------:R2:W-:Y:S04]  /*9cb0*/  ST.E desc[UR46][R78.64], RZ ;  /* 0x000000ff4e007985 */ /* 0x0005e8000c10192e */
[----:B------:R2:W-:Y:S04]  /*9cc0*/  ST.E desc[UR46][R82.64], RZ ;  /* 0x000000ff52007985 */ /* 0x0005e8000c10192e */
[----:B------:R2:W-:Y:S04]  /*9cd0*/  ST.E desc[UR46][R76.64], RZ ;  /* 0x000000ff4c007985 */ /* 0x0005e8000c10192e */
[----:B------:R2:W-:Y:S01]  /*9ce0*/  ST.E desc[UR46][R72.64], RZ ;  /* 0x000000ff48007985 */ /* 0x0005e2000c10192e */
[----:B------:R-:W1:Y:S01]  /*9cf0*/  S2R R2, SR_CTAID.Z ;  /* 0x0000000000027919 */ /* 0x000e620000002700 */
[----:B------:R-:W3:Y:S02]  /*9d00*/  S2R R0, SR_CTAID.Y ;  /* 0x0000000000007919 */ /* 0x000ee40000002600 */
[----:B------:R2:W-:Y:S01]  /*9d10*/  ST.E desc[UR46][R70.64], RZ ;  /* 0x000000ff46007985 */ /* 0x0005e2000c10192e */
[----:B------:R-:W-:Y:S05]  /*9d20*/  @!P6 BRA `(.L_x_151) ;  /* 0x000000000090e947 */ /* 0x000fea0003800000 */
[----:B------:R-:W4:Y:S01]  /*9d30*/  LDCU UR4, c[0x0][0x380] ;  /* 0x00007000ff0477ac */ /* 0x000f220008000800 */
[----:B------:R-:W-:Y:S01]  /*9d40*/  IADD3 R3, PT, PT, R18, R17, RZ ;  /* 0x0000001112037210 */ /* 0x000fe20007ffe0ff */
[----:B------:R-:W-:Y:S03]  /*9d50*/  BSSY.RECONVERGENT B0, `(.L_x_151) ;  /* 0x0000021000007945 */ /* 0x000fe60003800200 */
[----:B----4-:R-:W-:-:S13]  /*9d60*/  ISETP.GE.AND P0, PT, R3, UR4, PT ;  /* 0x0000000403007c0c */ /* 0x010fda000bf06270 */
[----:B------:R-:W-:Y:S05]  /*9d70*/  @P0 BRA `(.L_x_152) ;  /* 0x0000000000780947 */ /* 0x000fea0003800000 */
[----:B------:R-:W2:Y:S01]  /*9d80*/  LDCU UR4, c[0x0][0x38c] ;  /* 0x00007180ff0477ac */ /* 0x000ea20008000800 */
[----:B------:R-:W1:Y:S01]  /*9d90*/  LDCU UR5, c[0x0][0x890] ;  /* 0x00011200ff0577ac */ /* 0x000e620008000800 */
[----:B------:R-:W4:Y:S01]  /*9da0*/  LDCU.64 UR6, c[0x0][0x888] ;  /* 0x00011100ff0677ac */ /* 0x000f220008000a00 */
[----:B--2---:R-:W2:Y:S01]  /*9db0*/  I2F.U32.RP R8, UR4 ;  /* 0x0000000400087d06 */ /* 0x004ea20008209000 */
[----:B------:R-:W-:-:S07]  /*9dc0*/  ISETP.NE.U32.AND P0, PT, RZ, UR4, PT ;  /* 0x00000004ff007c0c */ /* 0x000fce000bf05070 */
[----:B--2---:R-:W2:Y:S02]  /*9dd0*/  MUFU.RCP R6, R8 ;  /* 0x0000000800067308 */ /* 0x004ea40000001000 */
[----:B--2---:R-:W-:-:S06]  /*9de0*/  IADD3 R6, PT, PT, R6, 0xffffffe, RZ ;  /* 0x0ffffffe06067810 */ /* 0x004fcc0007ffe0ff */
[----:B------:R-:W2:Y:S02]  /*9df0*/  F2I.FTZ.U32.TRUNC.NTZ R5, R6 ;  /* 0x0000000600057305 */ /* 0x000ea4000021f000 */
[----:B--2---:R-:W-:-:S05]  /*9e00*/  IADD3 R4, PT, PT, RZ, -R5, RZ ;  /* 0x80000005ff047210 */ /* 0x004fca0007ffe0ff */
[----:B------:R-:W-:Y:S02]  /*9e10*/  IMAD R7, R4, UR4, RZ ;  /* 0x0000000404077c24 */ /* 0x000fe4000f8e02ff */
[----:B------:R-:W-:-:S05]  /*9e20*/  HFMA2 R4, -RZ, RZ, 0, 0 ;  /* 0x00000000ff047431 */ /* 0x000fca00000001ff */
[----:B------:R-:W-:-:S04]  /*9e30*/  IMAD.HI.U32 R5, R5, R7, R4 ;  /* 0x0000000705057227 */ /* 0x000fc800078e0004 */
[----:B-1----:R-:W-:Y:S02]  /*9e40*/  IMAD R4, R2, UR5, R3 ;  /* 0x0000000502047c24 */ /* 0x002fe4000f8e0203 */
[----:B---3--:R-:W-:-:S04]  /*9e50*/  IMAD.HI.U32 R5, R5, R0, RZ ;  /* 0x0000000005057227 */ /* 0x008fc800078e00ff */
[----:B------:R-:W-:-:S04]  /*9e60*/  IMAD.MOV R7, RZ, RZ, -R5 ;  /* 0x000000ffff077224 */ /* 0x000fc800078e0a05 */
[----:B------:R-:W-:-:S05]  /*9e70*/  IMAD R7, R7, UR4, R0 ;  /* 0x0000000407077c24 */ /* 0x000fca000f8e0200 */
[----:B------:R-:W-:-:S13]  /*9e80*/  ISETP.GE.U32.AND P2, PT, R7, UR4, PT ;  /* 0x0000000407007c0c */ /* 0x000fda000bf46070 */
[----:B------:R-:W-:Y:S02]  /*9e90*/  @P2 IADD3 R7, PT, PT, R7, -UR4, RZ ;  /* 0x8000000407072c10 */ /* 0x000fe4000fffe0ff */
[----:B------:R-:W-:Y:S02]  /*9ea0*/  @P2 IADD3 R5, PT, PT, R5, 0x1, RZ ;  /* 0x0000000105052810 */ /* 0x000fe40007ffe0ff */
[----:B------:R-:W-:Y:S02]  /*9eb0*/  ISETP.GE.U32.AND P1, PT, R7, UR4, PT ;  /* 0x0000000407007c0c */ /* 0x000fe4000bf26070 */
[----:B------:R-:W1:Y:S11]  /*9ec0*/  LDC.64 R6, c[0x0][0x880] ;  /* 0x00022000ff067b82 */ /* 0x000e760000000a00 */
[----:B------:R-:W-:Y:S01]  /*9ed0*/  @P1 VIADD R5, R5, 0x1 ;  /* 0x0000000105051836 */ /* 0x000fe20000000000 */
[----:B------:R-:W-:-:S04]  /*9ee0*/  @!P0 LOP3.LUT R5, RZ, UR4, RZ, 0x33, !PT ;  /* 0x00000004ff058c12 */ /* 0x000fc8000f8e33ff */
[C---:B------:R-:W-:Y:S01]  /*9ef0*/  IADD3 R3, PT, PT, -R5.reuse, RZ, RZ ;  /* 0x000000ff05037210 */ /* 0x040fe20007ffe1ff */
[----:B----4-:R-:W-:-:S04]  /*9f00*/  IMAD R5, R5, UR7, R4 ;  /* 0x0000000705057c24 */ /* 0x010fc8000f8e0204 */
[----:B------:R-:W-:Y:S01]  /*9f10*/  IMAD R4, R3, UR4, R0 ;  /* 0x0000000403047c24 */ /* 0x000fe2000f8e0200 */
[----:B------:R-:W-:-:S03]  /*9f20*/  MOV R3, 0xff800000 ;  /* 0xff80000000037802 */ /* 0x000fc60000000f00 */
[----:B------:R-:W-:-:S04]  /*9f30*/  IMAD R5, R4, UR6, R5 ;  /* 0x0000000604057c24 */ /* 0x000fc8000f8e0205 */
[----:B-1----:R-:W-:-:S05]  /*9f40*/  IMAD.WIDE.U32 R6, R5, 0x4, R6 ;  /* 0x0000000405067825 */ /* 0x002fca00078e0006 */
[----:B------:R4:W-:Y:S02]  /*9f50*/  STG.E desc[UR46][R6.64], R3 ;  /* 0x0000000306007986 */ /* 0x0009e4000c10192e */
.L_x_152:
[----:B------:R-:W-:Y:S05]  /*9f60*/  BSYNC.RECONVERGENT B0 ;  /* 0x0000000000007941 */ /* 0x000fea0003800200 */
.L_x_151:
[----:B------:R-:W-:-:S09]  /*9f70*/  UISETP.NE.AND UP0, UPT, UR41, URZ, UPT ;  /* 0x000000ff2900728c */ /* 0x000fd2000bf05270 */
[----:B------:R-:W-:Y:S05]  /*9f80*/  BRA.U UP0, `(.L_x_153) ;  /* 0x0000000100047547 */ /* 0x000fea000b800000 */
[----:B------:R-:W-:Y:S05]  /*9f90*/  BPT.TRAP 0x1 ;  /* 0x000000040000795c */ /* 0x000fea0000300000 */
.L_x_153:
[C---:B------:R-:W-:Y:S01]  /*9fa0*/  IADD3 R5, P2, PT, R44.reuse, 0x10200, RZ ;  /* 0x000102002c057810 */ /* 0x040fe20007f5e0ff */
[----:B------:R3:W-:Y:S01]  /*9fb0*/  SYNCS.ARRIVE.TRANS64.A1T0 RZ, [R16+URZ+0x380b0], RZ ;  /* 0x0380b0ff10ff79a7 */ /* 0x0007e200081000ff */
[C---:B----4-:R-:W-:Y:S01]  /*9fc0*/  IADD3 R3, P3, PT, R44.reuse, 0x10000, RZ ;  /* 0x000100002c037810 */ /* 0x050fe20007f7e0ff */
[----:B------:R-:W-:Y:S01]  /*9fd0*/  STL.64 [R1+0x70], R16 ;  /* 0x0000701001007387 */ /* 0x000fe20000100a00 */
[C---:B--2---:R-:W-:Y:S01]  /*9fe0*/  IADD3 R7, P1, PT, R44.reuse, 0x11000, RZ ;  /* 0x000110002c077810 */ /* 0x044fe20007f3e0ff */
[--C-:B------:R-:W-:Y:S01]  /*9ff0*/  IMAD.X R77, RZ, RZ, R45.reuse, P2 ;  /* 0x000000ffff4d7224 */ /* 0x100fe200010e062d */
[----:B------:R-:W-:Y:S01]  /*a000*/  IADD3 R9, P0, PT, R44, 0x11200, RZ ;  /* 0x000112002c097810 */ /* 0x000fe20007f1e0ff */
[--C-:B------:R-:W-:Y:S01]  /*a010*/  IMAD.X R87, RZ, RZ, R45.reuse, P3 ;  /* 0x000000ffff577224 */ /* 0x100fe200018e062d */
[----:B------:R-:W-:Y:S01]  /*a020*/  UISETP.NE.AND UP0, UPT, UR41, URZ, UPT ;  /* 0x000000ff2900728c */ /* 0x000fe2000bf05270 */
[----:B------:R-:W-:Y:S01]  /*a030*/  IMAD.X R75, RZ, RZ, R45, P1 ;  /* 0x000000ffff4b7224 */ /* 0x000fe200008e062d */
[----:B------:R-:W-:Y:S01]  /*a040*/  SHF.R.U64 R6, R5, 0x3, R77 ;  /* 0x0000000305067819 */ /* 0x000fe2000000124d */
[----:B------:R-:W-:Y:S01]  /*a050*/  IMAD.X R73, RZ, RZ, R45, P0 ;  /* 0x000000ffff497224 */ /* 0x000fe200000e062d */
[----:B------:R-:W-:-:S02]  /*a060*/  SHF.R.U64 R4, R3, 0x3, R87 ;  /* 0x0000000303047819 */ /* 0x000fc40000001257 */
[----:B------:R-:W-:Y:S02]  /*a070*/  LOP3.LUT R76, R5, 0x70, R6, 0x78, !PT ;  /* 0x00000070054c7812 */ /* 0x000fe400078e7806 */
[----:B------:R-:W-:Y:S02]  /*a080*/  LOP3.LUT R86, R3, 0x70, R4, 0x78, !PT ;  /* 0x0000007003567812 */ /* 0x000fe400078e7804 */
[C---:B------:R-:W-:Y:S02]  /*a090*/  IADD3 R5, P2, PT, R44.reuse, 0x12200, RZ ;  /* 0x000122002c057810 */ /* 0x040fe40007f5e0ff */
[----:B------:R-:W-:Y:S01]  /*a0a0*/  SHF.R.U64 R8, R7, 0x3, R75 ;  /* 0x0000000307087819 */ /* 0x000fe2000000124b */
[----:B------:R2:W-:Y:S01]  /*a0b0*/  ST.E desc[UR46][R86.64], RZ ;  /* 0x000000ff56007985 */ /* 0x0005e2000c10192e */
[C---:B------:R-:W-:Y:S01]  /*a0c0*/  IADD3 R3, P3, PT, R44.reuse, 0x12000, RZ ;  /* 0x000120002c037810 */ /* 0x040fe20007f7e0ff */
[----:B------:R-:W-:Y:S01]  /*a0d0*/  IMAD.X R63, RZ, RZ, R45, P2 ;  /* 0x000000ffff3f7224 */ /* 0x000fe200010e062d */
[----:B------:R-:W-:Y:S01]  /*a0e0*/  SHF.R.U64 R10, R9, 0x3, R73 ;  /* 0x00000003090a7819 */ /* 0x000fe20000001249 */
[----:B------:R-:W-:Y:S01]  /*a0f0*/  ST.E desc[UR46][R76.64], RZ ;  /* 0x000000ff4c007985 */ /* 0x000fe2000c10192e */
[----:B------:R-:W-:Y:S01]  /*a100*/  LOP3.LUT R74, R7, 0x70, R8, 0x78, !PT ;  /* 0x00000070074a7812 */ /* 0x000fe200078e7808 */
[----:B------:R-:W-:Y:S01]  /*a110*/  IMAD.X R65, RZ, RZ, R45, P3 ;  /* 0x000000ffff417224 */ /* 0x000fe200018e062d */
[----:B------:R-:W-:-:S02]  /*a120*/  IADD3 R7, P1, PT, R44, 0x13000, RZ ;  /* 0x000130002c077810 */ /* 0x000fc40007f3e0ff */
        /* <DEDUP_REMOVED lines=8> */
[----:B------:R-:W-:Y:S02]  /*a1b0*/  LOP3.LUT R62, R5, 0x70, R6, 0x78, !PT ;  /* 0x00000070053e7812 */ /* 0x000fe400078e7806 */
[----:B------:R-:W-:-:S02]  /*a1c0*/  LOP3.LUT R64, R3, 0x70, R4, 0x78, !PT ;  /* 0x0000007003407812 */ /* 0x000fc400078e7804 */
        /* <DEDUP_REMOVED lines=11> */
[----:B------:R-:W-:Y:S01]  /*a280*/  ST.E desc[UR46][R60.64], RZ ;  /* 0x000000ff3c007985 */ /* 0x000fe2000c10192e */
        /* <DEDUP_REMOVED lines=109> */
[C---:B------:R-:W-:Y:S01]  /*a960*/  SHF.R.U64 R8, R7.reuse, 0x3, R67 ;  /* 0x0000000307087819 */ /* 0x040fe20000001243 */
[----:B------:R3:W-:Y:S01]  /*a970*/  ST.E desc[UR46][R70.64], RZ ;  /* 0x000000ff46007985 */ /* 0x0007e2000c10192e */
[C---:B------:R-:W-:Y:S01]  /*a980*/  IADD3 R3, P1, PT, R44.reuse, 0x10400, RZ ;  /* 0x000104002c037810 */ /* 0x040fe20007f3e0ff */
[--C-:B------:R-:W-:Y:S01]  /*a990*/  IMAD.X R83, RZ, RZ, R45.reuse, P0 ;  /* 0x000000ffff537224 */ /* 0x100fe200000e062d */
[----:B------:R-:W-:Y:S01]  /*a9a0*/  LOP3.LUT R66, R7, 0x70, R8, 0x78, !PT ;  /* 0x0000007007427812 */ /* 0x000fe200078e7808 */
[----:B------:R-:W-:Y:S01]  /*a9b0*/  ST.E desc[UR46][R68.64], RZ ;  /* 0x000000ff44007985 */ /* 0x000fe2000c10192e */
        /* <DEDUP_REMOVED lines=8> */
[----:B------:R-:W-:-:S02]  /*aa40*/  LOP3.LUT R82, R5, 0x70, R6, 0x78, !PT ;  /* 0x0000007005527812 */ /* 0x000fc400078e7806 */
[----:B------:R-:W-:Y:S02]  /*aa50*/  LOP3.LUT R84, R3, 0x70, R4, 0x78, !PT ;  /* 0x0000007003547812 */ /* 0x000fe400078e7804 */
[C---:B------:R-:W-:Y:S02]  /*aa60*/  SHF.R.U64 R3, R8.reuse, 0x3, R79 ;  /* 0x0000000308037819 */ /* 0x040fe4000000124f */
[----:B------:R-:W-:Y:S02]  /*aa70*/  SHF.R.U64 R4, R7, 0x3, R81 ;  /* 0x0000000307047819 */ /* 0x000fe40000001251 */
[----:B------:R-:W-:Y:S02]  /*aa80*/  LOP3.LUT R78, R8, 0x70, R3, 0x78, !PT ;  /* 0x00000070084e7812 */ /* 0x000fe400078e7803 */
[C---:B------:R-:W-:Y:S02]  /*aa90*/  IADD3 R3, P1, PT, R44.reuse, 0x12400, RZ ;  /* 0x000124002c037810 */ /* 0x040fe40007f3e0ff */
[----:B------:R-:W-:-:S02]  /*aaa0*/  IADD3 R5, P0, PT, R44, 0x12600, RZ ;  /* 0x000126002c057810 */ /* 0x000fc40007f1e0ff */
[----:B------:R-:W-:Y:S01]  /*aab0*/  LOP3.LUT R80, R7, 0x70, R4, 0x78, !PT ;  /* 0x0000007007507812 */ /* 0x000fe200078e7804 */
[--C-:B------:R-:W-:Y:S01]  /*aac0*/  IMAD.X R89, RZ, RZ, R45.reuse, P1 ;  /* 0x000000ffff597224 */ /* 0x100fe200008e062d */
[C---:B------:R-:W-:Y:S01]  /*aad0*/  IADD3 R7, P1, PT, R44.reuse, 0x13400, RZ ;  /* 0x000134002c077810 */ /* 0x040fe20007f3e0ff */
[----:B--2---:R-:W-:Y:S01]  /*aae0*/  IMAD.X R87, RZ, RZ, R45, P0 ;  /* 0x000000ffff577224 */ /* 0x004fe200000e062d */
[----:B------:R-:W-:Y:S02]  /*aaf0*/  IADD3 R8, P0, PT, R44, 0x13600, RZ ;  /* 0x000136002c087810 */ /* 0x000fe40007f1e0ff */
[----:B------:R-:W-:Y:S01]  /*ab00*/  SHF.R.U64 R4, R3, 0x3, R89 ;  /* 0x0000000303047819 */ /* 0x000fe20000001259 */
[----:B----4-:R-:W-:Y:S01]  /*ab10*/  IMAD.X R75, RZ, RZ, R45, P1 ;  /* 0x000000ffff4b7224 */ /* 0x010fe200008e062d */
[----:B------:R-:W-:Y:S01]  /*ab20*/  SHF.R.U64 R6, R5, 0x3, R87 ;  /* 0x0000000305067819 */ /* 0x000fe20000001257 */
[----:B-1----:R-:W-:Y:S01]  /*ab30*/  IMAD.X R73, RZ, RZ, R45, P0 ;  /* 0x000000ffff497224 */ /* 0x002fe200000e062d */
[----:B------:R-:W-:-:S02]  /*ab40*/  LOP3.LUT R88, R3, 0x70, R4, 0x78, !PT ;  /* 0x0000007003587812 */ /* 0x000fc400078e7804 */
[C---:B------:R-:W-:Y:S02]  /*ab50*/  SHF.R.U64 R4, R7.reuse, 0x3, R75 ;  /* 0x0000000307047819 */ /* 0x040fe4000000124b */
[C---:B------:R-:W-:Y:S02]  /*ab60*/  SHF.R.U64 R3, R8.reuse, 0x3, R73 ;  /* 0x0000000308037819 */ /* 0x040fe40000001249 */
[----:B------:R-:W-:Y:S02]  /*ab70*/  LOP3.LUT R74, R7, 0x70, R4, 0x78, !PT ;  /* 0x00000070074a7812 */ /* 0x000fe400078e7804 */
[----:B------:R-:W-:Y:S02]  /*ab80*/  LOP3.LUT R72, R8, 0x70, R3, 0x78, !PT ;  /* 0x0000007008487812 */ /* 0x000fe400078e7803 */
[C---:B------:R-:W-:Y:S02]  /*ab90*/  IADD3 R4, P0, PT, R44.reuse, 0x14600, RZ ;  /* 0x000146002c047810 */ /* 0x040fe40007f1e0ff */
[----:B------:R-:W-:-:S02]  /*aba0*/  IADD3 R3, P1, PT, R44, 0x14400, RZ ;  /* 0x000144002c037810 */ /* 0x000fc40007f3e0ff */
[----:B------:R-:W-:Y:S01]  /*abb0*/  LOP3.LUT R86, R5, 0x70, R6, 0x78, !PT ;  /* 0x0000007005567812 */ /* 0x000fe200078e7806 */
[--C-:B---3--:R-:W-:Y:S01]  /*abc0*/  IMAD.X R65, RZ, RZ, R45.reuse, P0 ;  /* 0x000000ffff417224 */ /* 0x108fe200000e062d */
[C---:B------:R-:W-:Y:S01]  /*abd0*/  IADD3 R8, P0, PT, R44.reuse, 0x15600, RZ ;  /* 0x000156002c087810 */ /* 0x040fe20007f1e0ff */
[----:B------:R-:W-:Y:S01]  /*abe0*/  IMAD.X R77, RZ, RZ, R45, P1 ;  /* 0x000000ffff4d7224 */ /* 0x000fe200008e062d */
[----:B------:R-:W-:Y:S02]  /*abf0*/  IADD3 R7, P1, PT, R44, 0x15400, RZ ;  /* 0x000154002c077810 */ /* 0x000fe40007f3e0ff */
[C---:B------:R-:W-:Y:S01]  /*ac00*/  SHF.R.U64 R5, R4.reuse, 0x3, R65 ;  /* 0x0000000304057819 */ /* 0x040fe20000001241 */
[----:B------:R-:W-:Y:S01]  /*ac10*/  IMAD.X R59, RZ, RZ, R45, P0 ;  /* 0x000000ffff3b7224 */ /* 0x000fe200000e062d */
[----:B------:R-:W-:Y:S01]  /*ac20*/  SHF.R.U64 R6, R3, 0x3, R77 ;  /* 0x0000000303067819 */ /* 0x000fe2000000124d */
[----:B------:R-:W-:Y:S01]  /*ac30*/  IMAD.X R61, RZ, RZ, R45, P1 ;  /* 0x000000ffff3d7224 */ /* 0x000fe200008e062d */
[----:B------:R-:W-:-:S02]  /*ac40*/  LOP3.LUT R64, R4, 0x70, R5, 0x78, !PT ;  /* 0x0000007004407812 */ /* 0x000fc400078e7805 */
[----:B------:R-:W-:Y:S02]  /*ac50*/  LOP3.LUT R76, R3, 0x70, R6, 0x78, !PT ;  /* 0x00000070034c7812 */ /* 0x000fe400078e7806 */
[C---:B------:R-:W-:Y:S02]  /*ac60*/  SHF.R.U64 R3, R8.reuse, 0x3, R59 ;  /* 0x0000000308037819 */ /* 0x040fe4000000123b */
[C---:B------:R-:W-:Y:S02]  /*ac70*/  SHF.R.U64 R4, R7.reuse, 0x3, R61 ;  /* 0x0000000307047819 */ /* 0x040fe4000000123d */
[----:B------:R-:W-:Y:S02]  /*ac80*/  LOP3.LUT R58, R8, 0x70, R3, 0x78, !PT ;  /* 0x00000070083a7812 */ /* 0x000fe400078e7803 */
[----:B------:R-:W-:Y:S02]  /*ac90*/  LOP3.LUT R60, R7, 0x70, R4, 0x78, !PT ;  /* 0x00000070073c7812 */ /* 0x000fe400078e7804 */
[----:B------:R-:W-:-:S02]  /*aca0*/  IADD3 R3, P1, PT, R44, 0x16400, RZ ;  /* 0x000164002c037810 */ /* 0x000fc40007f3e0ff */
[C---:B------:R-:W-:Y:S02]  /*acb0*/  IADD3 R4, P0, PT, R44.reuse, 0x16600, RZ ;  /* 0x000166002c047810 */ /* 0x040fe40007f1e0ff */
[----:B------:R-:W-:Y:S01]  /*acc0*/  SHF.R.U64 R28, R9, 0x3, R29 ;  /* 0x00000003091c7819 */ /* 0x000fe2000000121d */
[--C-:B------:R-:W-:Y:S01]  /*acd0*/  IMAD.X R63, RZ, RZ, R45.reuse, P1 ;  /* 0x000000ffff3f7224 */ /* 0x100fe200008e062d */
        /* <DEDUP_REMOVED lines=15> */
[----:B------:R-:W-:Y:S01]  /*add0*/  LOP3.LUT R28, R9, 0x70, R28, 0x78, !PT ;  /* 0x00000070091c7812 */ /* 0x000fe200078e781c */
[--C-:B------:R-:W-:Y:S01]  /*ade0*/  IMAD.X R49, RZ, RZ, R45.reuse, P0 ;  /* 0x000000ffff317224 */ /* 0x100fe200000e062d */
[C---:B------:R-:W-:Y:S01]  /*adf0*/  IADD3 R8, P0, PT, R44.reuse, 0x19600, RZ ;  /* 0x000196002c087810 */ /* 0x040fe20007f1e0ff */
[----:B------:R-:W-:Y:S01]  /*ae00*/  IMAD.X R55, RZ, RZ, R45, P1 ;  /* 0x000000ffff377224 */ /* 0x000fe200008e062d */
[----:B------:R-:W-:Y:S01]  /*ae10*/  IADD3 R7, P1, PT, R44, 0x19400, RZ ;  /* 0x000194002c077810 */ /* 0x000fe20007f3e0ff */
[----:B------:R-:W-:Y:S01]  /*ae20*/  ST.E desc[UR46][R28.64], RZ ;  /* 0x000000ff1c007985 */ /* 0x000fe2000c10192e */
[C---:B------:R-:W-:Y:S01]  /*ae30*/  SHF.R.U64 R5, R4.reuse, 0x3, R49 ;  /* 0x0000000304057819 */ /* 0x040fe20000001231 */
[----:B------:R-:W-:Y:S01]  /*ae40*/  IMAD.X R41, RZ, RZ, R45, P0 ;  /* 0x000000ffff297224 */ /* 0x000fe200000e062d */
[C---:B------:R-:W-:Y:S01]  /*ae50*/  SHF.R.U64 R6, R3.reuse, 0x3, R55 ;  /* 0x0000000303067819 */ /* 0x040fe20000001237 */
[----:B------:R-:W-:Y:S01]  /*ae60*/  IMAD.X R43, RZ, RZ, R45, P1 ;  /* 0x000000ffff2b7224 */ /* 0x000fe200008e062d */
[----:B------:R-:W-:Y:S01]  /*ae70*/  LOP3.LUT R48, R4, 0x70, R5, 0x78, !PT ;  /* 0x0000007004307812 */ /* 0x000fe200078e7805 */
[----:B------:R1:W-:Y:S01]  /*ae80*/  ST.E desc[UR46][R84.64], RZ ;  /* 0x000000ff54007985 */ /* 0x0003e2000c10192e */
[----:B------:R-:W-:-:S02]  /*ae90*/  LOP3.LUT R54, R3, 0x70, R6, 0x78, !PT ;  /* 0x0000007003367812 */ /* 0x000fc400078e7806 */
[C---:B------:R-:W-:Y:S01]  /*aea0*/  SHF.R.U64 R3, R8.reuse, 0x3, R41 ;  /* 0x0000000308037819 */ /* 0x040fe20000001229 */
[----:B------:R-:W-:Y:S01]  /*aeb0*/  ST.E desc[UR46][R82.64], RZ ;  /* 0x000000ff52007985 */ /* 0x000fe2000c10192e */
[C---:B------:R-:W-:Y:S02]  /*aec0*/  SHF.R.U64 R4, R7.reuse, 0x3, R43 ;  /* 0x0000000307047819 */ /* 0x040fe4000000122b */
[----:B------:R-:W-:Y:S01]  /*aed0*/  LOP3.LUT R40, R8, 0x70, R3, 0x78, !PT ;  /* 0x0000007008287812 */ /* 0x000fe200078e7803 */
[----:B------:R-:W-:Y:S01]  /*aee0*/  ST.E desc[UR46][R80.64], RZ ;  /* 0x000000ff50007985 */ /* 0x000fe2000c10192e */
[----:B------:R-:W-:Y:S02]  /*aef0*/  LOP3.LUT R42, R7, 0x70, R4, 0x78, !PT ;  /* 0x00000070072a7812 */ /* 0x000fe400078e7804 */
[C---:B------:R-:W-:Y:S01]  /*af00*/  IADD3 R3, P1, PT, R44.reuse, 0x1a400, RZ ;  /* 0x0001a4002c037810 */ /* 0x040fe20007f3e0ff */
[----:B------:R2:W-:Y:S01]  /*af10*/  ST.E desc[UR46][R78.64], RZ ;  /* 0x000000ff4e007985 */ /* 0x0005e2000c10192e */
[----:B------:R-:W-:-:S03]  /*af20*/  IADD3 R4, P0, PT, R44, 0x1a600, RZ ;  /* 0x0001a6002c047810 */ /* 0x000fc60007f1e0ff */
        /* <DEDUP_REMOVED lines=10> */
[----:B------:R-:W-:Y:S01]  /*afd0*/  ST.E desc[UR46][R86.64], RZ ;  /* 0x000000ff56007985 */ /* 0x000fe2000c10192e */
[----:B------:R-:W-:-:S02]  /*afe0*/  LOP3.LUT R38, R4, 0x70, R5, 0x78, !PT ;  /* 0x0000007004267812 */ /* 0x000fc400078e7805 */
[C---:B------:R-:W-:Y:S01]  /*aff0*/  SHF.R.U64 R4, R7.reuse, 0x3, R35 ;  /* 0x0000000307047819 */ /* 0x040fe20000001223 */
[----:B------:R-:W-:Y:S01]  /*b000*/  ST.E desc[UR46][R74.64], RZ ;  /* 0x000000ff4a007985 */ /* 0x000fe2000c10192e */
[C---:B------:R-:W-:Y:S02]  /*b010*/  SHF.R.U64 R3, R8.reuse, 0x3, R33 ;  /* 0x0000000308037819 */ /* 0x040fe40000001221 */
[----:B------:R-:W-:Y:S01]  /*b020*/  LOP3.LUT R34, R7, 0x70, R4, 0x78, !PT ;  /* 0x0000007007227812 */ /* 0x000fe200078e7804 */
[----:B------:R3:W-:Y:S01]  /*b030*/  ST.E desc[UR46][R72.64], RZ ;  /* 0x000000ff48007985 */ /* 0x0007e2000c10192e */
        /* <DEDUP_REMOVED lines=17> */
[----:B------:R4:W-:Y:S01]  /*b150*/  ST.E desc[UR46][R58.64], RZ ;  /* 0x000000ff3a007985 */ /* 0x0009e2000c10192e */
[C---:B------:R-:W-:Y:S02]  /*b160*/  SHF.R.U64 R4, R7.reuse, 0x3, R25 ;  /* 0x0000000307047819 */ /* 0x040fe40000001219 */
[----:B------:R-:W-:Y:S01]  /*b170*/  LOP3.LUT R22, R8, 0x70, R3, 0x78, !PT ;  /* 0x0000007008167812 */ /* 0x000fe200078e7803 */
[----:B------:R4:W-:Y:S01]  /*b180*/  ST.E desc[UR46][R62.64], RZ ;  /* 0x000000ff3e007985 */ /* 0x0009e2000c10192e */
[----:B------:R-:W-:Y:S02]  /*b190*/  LOP3.LUT R24, R7, 0x70, R4, 0x78, !PT ;  /* 0x0000007007187812 */ /* 0x000fe400078e7804 */
[C---:B------:R-:W-:Y:S01]  /*b1a0*/  IADD3 R3, P1, PT, R44.reuse, 0x1e400, RZ ;  /* 0x0001e4002c037810 */ /* 0x040fe20007f3e0ff */
[----:B------:R-:W-:Y:S01]  /*b1b0*/  ST.E desc[UR46][R56.64], RZ ;  /* 0x000000ff38007985 */ /* 0x000fe2000c10192e */
        /* <DEDUP_REMOVED lines=26> */
[----:B------:R4:W-:Y:S01]  /*b360*/  ST.E desc[UR46][R40.64], RZ ;  /* 0x000000ff28007985 */ /* 0x0009e2000c10192e */
        /* <DEDUP_REMOVED lines=18> */
[----:B-1----:R-:W-:Y:S01]  /*b490*/  IMAD.X R85, RZ, RZ, R45, P0 ;  /* 0x000000ffff557224 */ /* 0x002fe200000e062d */
        /* <DEDUP_REMOVED lines=16> */
[----:B------:R-:W-:Y:S01]  /*b5a0*/  ST.E desc[UR46][R26.64], RZ ;  /* 0x000000ff1a007985 */ /* 0x000fe2000c10192e */
[----:B------:R-:W-:-:S03]  /*b5b0*/  IADD3 R3, P1, PT, R44, 0x14800, RZ ;  /* 0x000148002c037810 */ /* 0x000fc60007f3e0ff */
[--C-:B--2---:R-:W-:Y:S01]  /*b5c0*/  IMAD.X R79, RZ, RZ, R45.reuse, P0 ;  /* 0x000000ffff4f7224 */ /* 0x104fe200000e062d */
[C---:B------:R-:W-:Y:S01]  /*b5d0*/  IADD3 R8, P0, PT, R44.reuse, 0x15a00, RZ ;  /* 0x00015a002c087810 */ /* 0x040fe20007f1e0ff */
[----:B------:R-:W-:Y:S01]  /*b5e0*/  IMAD.X R81, RZ, RZ, R45, P1 ;  /* 0x000000ffff517224 */ /* 0x000fe200008e062d */
[----:B------:R-:W-:Y:S01]  /*b5f0*/  IADD3 R7, P1, PT, R44, 0x15800, RZ ;  /* 0x000158002c077810 */ /* 0x000fe20007f3e0ff */
[----:B------:R-:W-:Y:S01]  /*b600*/  ST.E desc[UR46][R20.64], RZ ;  /* 0x000000ff14007985 */ /* 0x000fe2000c10192e */
[C---:B------:R-:W-:Y:S01]  /*b610*/  SHF.R.U64 R5, R4.reuse, 0x3, R79 ;  /* 0x0000000304057819 */ /* 0x040fe2000000124f */
[----:B---3--:R-:W-:Y:S01]  /*b620*/  IMAD.X R73, RZ, RZ, R45, P0 ;  /* 0x000000ffff497224 */ /* 0x008fe200000e062d */
[C---:B------:R-:W-:Y:S01]  /*b630*/  SHF.R.U64 R6, R3.reuse, 0x3, R81 ;  /* 0x0000000303067819 */ /* 0x040fe20000001251 */
[----:B------:R-:W-:Y:S01]  /*b640*/  IMAD.X R75, RZ, RZ, R45, P1 ;  /* 0x000000ffff4b7224 */ /* 0x000fe200008e062d */
[----:B------:R-:W-:Y:S01]  /*b650*/  LOP3.LUT R78, R4, 0x70, R5, 0x78, !PT ;  /* 0x00000070044e7812 */ /* 0x000fe200078e7805 */
[----:B------:R-:W-:Y:S01]  /*b660*/  ST.E desc[UR46][R12.64], RZ ;  /* 0x000000ff0c007985 */ /* 0x000fe2000c10192e */
        /* <DEDUP_REMOVED lines=8> */
[----:B------:R-:W-:Y:S01]  /*b6f0*/  ST.E desc[UR46][R70.64], RZ ;  /* 0x000000ff46007985 */ /* 0x000fe2000c10192e */
[----:B------:R-:W-:-:S03]  /*b700*/  IADD3 R4, P0, PT, R44, 0x16a00, RZ ;  /* 0x00016a002c047810 */ /* 0x000fc60007f1e0ff */
[--C-:B------:R-:W-:Y:S01]  /*b710*/  IMAD.X R83, RZ, RZ, R45.reuse, P1 ;  /* 0x000000ffff537224 */ /* 0x100fe200008e062d */
[C---:B------:R-:W-:Y:S01]  /*b720*/  IADD3 R7, P1, PT, R44.reuse, 0x17800, RZ ;  /* 0x000178002c077810 */ /* 0x040fe20007f3e0ff */
[----:B----4-:R-:W-:Y:S01]  /*b730*/  IMAD.X R77, RZ, RZ, R45, P0 ;  /* 0x000000ffff4d7224 */ /* 0x010fe200000e062d */
        /* <DEDUP_REMOVED lines=77> */
[C---:B------:R-:W-:Y:S02]  /*bc10*/  IADD3 R3, P5, PT, R44.reuse, 0x1e800, RZ ;  /* 0x0001e8002c037810 */ /* 0x040fe40007fbe0ff */
[----:B------:R-:W-:Y:S01]  /*bc20*/  LOP3.LUT R34, R7, 0x70, R4, 0x78, !PT ;  /* 0x0000007007227812 */ /* 0x000fe200078e7804 */
[----:B------:R-:W-:Y:S01]  /*bc30*/  ST.E desc[UR46][R54.64], RZ ;  /* 0x000000ff36007985 */ /* 0x000fe2000c10192e */
[----:B-1----:R-:W-:-:S02]  /*bc40*/  IADD3 R10, P0, PT, R44, 0x10e00, RZ ;  /* 0x00010e002c0a7810 */ /* 0x002fc40007f1e0ff */
[C---:B------:R-:W-:Y:S01]  /*bc50*/  IADD3 R7, P3, PT, R44.reuse, 0x1f800, RZ ;  /* 0x0001f8002c077810 */ /* 0x040fe20007f7e0ff */
[----:B------:R1:W-:Y:S01]  /*bc60*/  STL.64 [R1+0xb8], R2 ;  /* 0x0000b80201007387 */ /* 0x0003e20000100a00 */
[C---:B------:R-:W-:Y:S01]  /*bc70*/  IADD3 R8, P2, PT, R44.reuse, 0x1fa00, RZ ;  /* 0x0001fa002c087810 */ /* 0x040fe20007f5e0ff */
[--C-:B------:R-:W-:Y:S01]  /*bc80*/  IMAD.X R21, RZ, RZ, R45.reuse, P0 ;  /* 0x000000ffff157224 */ /* 0x100fe200000e062d */
[C---:B------:R-:W-:Y:S01]  /*bc90*/  IADD3 R9, P1, PT, R44.reuse, 0x10c00, RZ ;  /* 0x00010c002c097810 */ /* 0x040fe20007f3e0ff */
[--C-:B--2---:R-:W-:Y:S01]  /*bca0*/  IMAD.X R15, RZ, RZ, R45.reuse, P3 ;  /* 0x000000ffff0f7224 */ /* 0x104fe200018e062d */
[C---:B------:R-:W-:Y:S01]  /*bcb0*/  IADD3 R13, P3, PT, R44.reuse, 0x12c00, RZ ;  /* 0x00012c002c0d7810 */ /* 0x040fe20007f7e0ff */
[----:B------:R-:W-:Y:S01]  /*bcc0*/  ST.E desc[UR46][R42.64], RZ ;  /* 0x000000ff2a007985 */ /* 0x000fe2000c10192e */
[C---:B------:R-:W-:Y:S01]  /*bcd0*/  IADD3 R5, P4, PT, R44.reuse, 0x1ea00, RZ ;  /* 0x0001ea002c057810 */ /* 0x040fe20007f9e0ff */
[--C-:B------:R-:W-:Y:S01]  /*bce0*/  IMAD.X R23, RZ, RZ, R45.reuse, P1 ;  /* 0x000000ffff177224 */ /* 0x100fe200008e062d */
[C---:B------:R-:W-:Y:S01]  /*bcf0*/  IADD3 R19, P0, PT, R44.reuse, 0x13e00, RZ ;  /* 0x00013e002c137810 */ /* 0x040fe20007f1e0ff */
[----:B------:R2:W-:Y:S04]  /*bd00*/  STL.64 [R1+0xa8], R8 ;  /* 0x0000a80801007387 */ /* 0x0005e80000100a00 */
[----:B------:R3:W-:Y:S04]  /*bd10*/  STL [R1+0x5c], R15 ;  /* 0x00005c0f01007387 */ /* 0x0007e80000100800 */
[----:B------:R-:W-:Y:S04]  /*bd20*/  STL [R1+0x44], R21 ;  /* 0x0000441501007387 */ /* 0x000fe80000100800 */
[----:B------:R-:W-:Y:S04]  /*bd30*/  STL [R1+0x4c], R23 ;  /* 0x00004c1701007387 */ /* 0x000fe80000100800 */
[----:B------:R4:W-:Y:S01]  /*bd40*/  STL.64 [R1+0x88], R18 ;  /* 0x0000881201007387 */ /* 0x0009e20000100a00 */
[----:B-1----:R-:W-:Y:S01]  /*bd50*/  IMAD.X R3, RZ, RZ, R45, P5 ;  /* 0x000000ffff037224 */ /* 0x002fe200028e062d */
[----:B------:R-:W-:-:S02]  /*bd60*/  IADD3 R11, P5, PT, R44, 0x11c00, RZ ;  /* 0x00011c002c0b7810 */ /* 0x000fc40007fbe0ff */
[----:B------:R-:W-:Y:S04]  /*bd70*/  ST.E desc[UR46][R40.64], RZ ;  /* 0x000000ff28007985 */ /* 0x000fe8000c10192e */
[----:B------:R1:W-:Y:S01]  /*bd80*/  STL.64 [R1+0x98], R10 ;  /* 0x0000980a01007387 */ /* 0x0003e20000100a00 */
[----:B--2---:R-:W-:-:S03]  /*bd90*/  IMAD.X R9, RZ, RZ, R45, P4 ;  /* 0x000000ffff097224 */ /* 0x004fc600020e062d */
[----:B------:R-:W-:Y:S01]  /*bda0*/  STL [R1+0x6c], R3 ;  /* 0x00006c0301007387 */ /* 0x000fe20000100800 */
[C---:B------:R-:W-:Y:S02]  /*bdb0*/  IADD3 R12, P4, PT, R44.reuse, 0x11e00, RZ ;  /* 0x00011e002c0c7810 */ /* 0x040fe40007f9e0ff */
[C---:B---3--:R-:W-:Y:S01]  /*bdc0*/  IADD3 R15, P1, PT, R44.reuse, 0x13c00, RZ ;  /* 0x00013c002c0f7810 */ /* 0x048fe20007f3e0ff */
[--C-:B------:R-:W-:Y:S01]  /*bdd0*/  IMAD.X R93, RZ, RZ, R45.reuse, P0 ;  /* 0x000000ffff5d7224 */ /* 0x100fe200000e062d */
[----:B------:R-:W-:Y:S04]  /*bde0*/  ST.E desc[UR46][R48.64], RZ ;  /* 0x000000ff30007985 */ /* 0x000fe8000c10192e */
[----:B----4-:R-:W2:Y:S01]  /*bdf0*/  LDL.64 R18, [R1+0x40] ;  /* 0x0000400001127983 */ /* 0x010ea20000100a00 */
[----:B-1----:R-:W-:Y:S01]  /*be00*/  IMAD.X R11, RZ, RZ, R45, P2 ;  /* 0x000000ffff0b7224 */ /* 0x002fe200010e062d */
[----:B------:R-:W-:-:S02]  /*be10*/  IADD3 R14, P2, PT, R44, 0x12e00, RZ ;  /* 0x00012e002c0e7810 */ /* 0x000fc40007f5e0ff */
[----:B------:R1:W-:Y:S04]  /*be20*/  STL.64 [R1+0x80], R12 ;  /* 0x0000800c01007387 */ /* 0x0003e80000100a00 */
[----:B------:R3:W-:Y:S01]  /*be30*/  STL.64 [R1+0xb0], R10 ;  /* 0x0000b00a01007387 */ /* 0x0007e20000100a00 */
[----:B------:R-:W-:-:S03]  /*be40*/  SHF.R.U64 R6, R5, 0x3, R9 ;  /* 0x0000000305067819 */ /* 0x000fc60000001209 */
[----:B------:R4:W-:Y:S01]  /*be50*/  STL.64 [R1+0x78], R14 ;  /* 0x0000780e01007387 */ /* 0x0009e20000100a00 */
[--C-:B------:R-:W-:Y:S01]  /*be60*/  IMAD.X R17, RZ, RZ, R45.reuse, P1 ;  /* 0x000000ffff117224 */ /* 0x100fe200008e062d */
[C---:B------:R-:W-:Y:S02]  /*be70*/  IADD3 R25, P0, PT, R44.reuse, 0x16e00, RZ ;  /* 0x00016e002c197810 */ /* 0x040fe40007f1e0ff */
[----:B------:R-:W-:Y:S01]  /*be80*/  ST.E desc[UR46][R46.64], RZ ;  /* 0x000000ff2e007985 */ /* 0x000fe2000c10192e */
[--C-:B-1----:R-:W-:Y:S01]  /*be90*/  IMAD.X R13, RZ, RZ, R45.reuse, P4 ;  /* 0x000000ffff0d7224 */ /* 0x102fe200020e062d */
[C---:B------:R-:W-:Y:S01]  /*bea0*/  IADD3 R21, P4, PT, R44.reuse, 0x14e00, RZ ;  /* 0x00014e002c157810 */ /* 0x040fe20007f9e0ff */
[--C-:B---3--:R-:W-:Y:S02]  /*beb0*/  IMAD.X R11, RZ, RZ, R45.reuse, P3 ;  /* 0x000000ffff0b7224 */ /* 0x108fe400018e062d */
[----:B------:R-:W-:Y:S01]  /*bec0*/  IMAD.MOV.U32 R10, RZ, RZ, R2 ;  /* 0x000000ffff0a7224 */ /* 0x000fe200078e0002 */
[----:B------:R-:W-:Y:S01]  /*bed0*/  LOP3.LUT R8, R5, 0x70, R6, 0x78, !PT ;  /* 0x0000007005087812 */ /* 0x000fe200078e7806 */
[----:B----4-:R-:W-:Y:S01]  /*bee0*/  IMAD.X R15, RZ, RZ, R45, P5 ;  /* 0x000000ffff0f7224 */ /* 0x010fe200028e062d */
[----:B------:R1:W-:Y:S01]  /*bef0*/  STL [R1+0x2c], R11 ;  /* 0x00002c0b01007387 */ /* 0x0003e20000100800 */
[----:B------:R-:W-:-:S03]  /*bf00*/  IADD3 R20, P5, PT, R44, 0x14c00, RZ ;  /* 0x00014c002c147810 */ /* 0x000fc60007fbe0ff */
[----:B------:R-:W-:Y:S01]  /*bf10*/  STL [R1+0x34], R13 ;  /* 0x0000340d01007387 */ /* 0x000fe20000100800 */
[----:B------:R-:W-:-:S03]  /*bf20*/  IADD3 R22, P3, PT, R44, 0x15c00, RZ ;  /* 0x00015c002c167810 */ /* 0x000fc60007f7e0ff */
[----:B------:R3:W-:Y:S04]  /*bf30*/  STL.64 [R1+0xa0], R20 ;  /* 0x0000a01401007387 */ /* 0x0007e80000100a00 */
[----:B------:R4:W-:Y:S01]  /*bf40*/  STL.64 [R1+0x90], R14 ;  /* 0x0000900e01007387 */ /* 0x0009e20000100a00 */
[----:B------:R-:W-:Y:S01]  /*bf50*/  IADD3 R24, P1, PT, R44, 0x16c00, RZ ;  /* 0x00016c002c187810 */ /* 0x000fe20007f3e0ff */
[----:B------:R-:W-:Y:S02]  /*bf60*/  IMAD.X R81, RZ, RZ, R45, P0 ;  /* 0x000000ffff517224 */ /* 0x000fe400000e062d */
[----:B------:R-:W-:Y:S01]  /*bf70*/  ST.E desc[UR46][R34.64], RZ ;  /* 0x000000ff22007985 */ /* 0x000fe2000c10192e */
[----:B-1----:R-:W-:-:S03]  /*bf80*/  IMAD.MOV.U32 R11, RZ, RZ, R3 ;  /* 0x000000ffff0b7224 */ /* 0x002fc600078e0003 */
[----:B------:R1:W-:Y:S01]  /*bf90*/  STL.64 [R1+0x60], R8 ;  /* 0x0000600801007387 */ /* 0x0003e20000100a00 */
[----:B------:R-:W-:-:S03]  /*bfa0*/  IMAD.MOV.U32 R11, RZ, RZ, R3 ;  /* 0x000000ffff0b7224 */ /* 0x000fc600078e0003 */
[----:B------:R-:W2:Y:S04]  /*bfb0*/  LDL.LU.64 R2, [R1+0xb8] ;  /* 0x0000b80001027983 */ /* 0x000ea80000300a00 */
[----:B---3--:R3:W3:Y:S01]  /*bfc0*/  LDL.64 R20, [R1+0x58] ;  /* 0x0000580001147983 */ /* 0x0086e20000100a00 */
[----:B----4-:R-:W-:-:S03]  /*bfd0*/  IMAD.X R15, RZ, RZ, R45, P2 ;  /* 0x000000ffff0f7224 */ /* 0x010fc600010e062d */
[----:B------:R-:W-:Y:S04]  /*bfe0*/  ST.E desc[UR46][R32.64], RZ ;  /* 0x000000ff20007985 */ /* 0x000fe8000c10192e */
[----:B-1----:R-:W4:Y:S01]  /*bff0*/  LDL.LU.64 R8, [R1+0xa8] ;  /* 0x0000a80001087983 */ /* 0x002f220000300a00 */
[----:B--2---:R-:W-:-:S04]  /*c000*/  SHF.R.U64 R4, R3, 0x3, R11 ;  /* 0x0000000303047819 */ /* 0x004fc8000000120b */
[----:B------:R-:W-:Y:S02]  /*c010*/  LOP3.LUT R10, R3, 0x70, R4, 0x78, !PT ;  /* 0x00000070030a7812 */ /* 0x000fe400078e7804 */
[----:B------:R-:W3:Y:S04]  /*c020*/  LDL.64 R4, [R1+0x58] ;  /* 0x0000580001047983 */ /* 0x000ee80000100a00 */
[----:B------:R1:W-:Y:S04]  /*c030*/  STL [R1+0x68], R10 ;  /* 0x0000680a01007387 */ /* 0x0003e80000100800 */
[----:B------:R2:W-:Y:S04]  /*c040*/  STL [R1+0x24], R15 ;  /* 0x0000240f01007387 */ /* 0x0005e80000100800 */
[----:B-1----:R-:W4:Y:S04]  /*c050*/  LDL.LU.64 R10, [R1+0xb0] ;  /* 0x0000b000010a7983 */ /* 0x002f280000300a00 */
[----:B--2---:R1:W2:Y:S01]  /*c060*/  LDL.64 R14, [R1+0x48] ;  /* 0x00004800010e7983 */ /* 0x0042a20000100a00 */
[----:B---3--:R-:W-:-:S05]  /*c070*/  IMAD.MOV.U32 R21, RZ, RZ, R5 ;  /* 0x000000ffff157224 */ /* 0x008fca00078e0005 */
[----:B------:R-:W-:-:S04]  /*c080*/  SHF.R.U64 R4, R7, 0x3, R21 ;  /* 0x0000000307047819 */ /* 0x000fc80000001215 */
[----:B------:R-:W-:Y:S02]  /*c090*/  LOP3.LUT R20, R7, 0x70, R4, 0x78, !PT ;  /* 0x0000007007147812 */ /* 0x000fe400078e7804 */
[----:B------:R-:W2:Y:S04]  /*c0a0*/  LDL.64 R4, [R1+0x48] ;  /* 0x0000480001047983 */ /* 0x000ea80000100a00 */
[----:B------:R1:W3:Y:S01]  /*c0b0*/  LDL.64 R6, [R1+0x30] ;  /* 0x0000300001067983 */ /* 0x0002e20000100a00 */
[----:B----4-:R-:W-:-:S04]  /*c0c0*/  SHF.R.U64 R3, R8, 0x3, R11 ;  /* 0x0000000308037819 */ /* 0x010fc8000000120b */
[----:B------:R-:W-:-:S05]  /*c0d0*/  LOP3.LUT R10, R8, 0x70, R3, 0x78, !PT ;  /* 0x00000070080a7812 */ /* 0x000fca00078e7803 */
[----:B------:R4:W-:Y:S04]  /*c0e0*/  STL.64 [R1+0x50], R10 ;  /* 0x0000500a01007387 */ /* 0x0009e80000100a00 */
[----:B----4-:R-:W4:Y:S01]  /*c0f0*/  LDL.LU.64 R10, [R1+0x98] ;  /* 0x00009800010a7983 */ /* 0x010f220000300a00 */
[----:B--2---:R-:W-:-:S05]  /*c100*/  IMAD.MOV.U32 R15, RZ, RZ, R5 ;  /* 0x000000ffff0f7224 */ /* 0x004fca00078e0005 */
[----:B------:R-:W-:-:S04]  /*c110*/  SHF.R.U64 R4, R9, 0x3, R15 ;  /* 0x0000000309047819 */ /* 0x000fc8000000120f */
[----:B------:R-:W-:Y:S01]  /*c120*/  LOP3.LUT R14, R9, 0x70, R4, 0x78, !PT ;  /* 0x00000070090e7812 */ /* 0x000fe200078e7804 */
[----:B---3--:R-:W-:Y:S01]  /*c130*/  IMAD.MOV.U32 R7, RZ, RZ, R13 ;  /* 0x000000ffff077224 */ /* 0x008fe200078e000d */
[----:B------:R-:W2:Y:S04]  /*c140*/  LDL.LU.64 R8, [R1+0x20] ;  /* 0x0000200001087983 */ /* 0x000ea80000300a00 */
[----:B------:R3:W-:Y:S01]  /*c150*/  STL [R1+0x48], R14 ;  /* 0x0000480e01007387 */ /* 0x0007e20000100800 */
[----:B------:R-:W-:-:S03]  /*c160*/  IMAD.MOV.U32 R4, RZ, RZ, R18 ;  /* 0x000000ffff047224 */ /* 0x000fc600078e0012 */
[----:B------:R-:W2:Y:S04]  /*c170*/  LDL.LU.64 R12, [R1+0x80] ;  /* 0x00008000010c7983 */ /* 0x000ea80000300a00 */
[----:B---3--:R-:W3:Y:S01]  /*c180*/  LDL.LU.64 R14, [R1+0x90] ;  /* 0x00009000010e7983 */ /* 0x008ee20000300a00 */
[----:B----4-:R-:W-:-:S04]  /*c190*/  SHF.R.U64 R3, R10, 0x3, R19 ;  /* 0x000000030a037819 */ /* 0x010fc80000001213 */
[----:B------:R-:W-:-:S05]  /*c1a0*/  LOP3.LUT R4, R10, 0x70, R3, 0x78, !PT ;  /* 0x000000700a047812 */ /* 0x000fca00078e7803 */
[----:B------:R-:W-:Y:S04]  /*c1b0*/  STL [R1+0x40], R4 ;  /* 0x0000400401007387 */ /* 0x000fe80000100800 */
[----:B------:R4:W-:Y:S01]  /*c1c0*/  STL [R1+0x58], R20 ;  /* 0x0000581401007387 */ /* 0x0009e20000100800 */
[----:B------:R-:W-:-:S03]  /*c1d0*/  IMAD.MOV.U32 R5, RZ, RZ, R19 ;  /* 0x000000ffff057224 */ /* 0x000fc600078e0013 */
[----:B------:R-:W2:Y:S04]  /*c1e0*/  LDL.LU.64 R18, [R1+0x88] ;  /* 0x0000880001127983 */ /* 0x000ea80000300a00 */
[----:B----4-:R-:W4:Y:S01]  /*c1f0*/  LDL.LU.64 R20, [R1+0xa0] ;  /* 0x0000a00001147983 */ /* 0x010f220000300a00 */
[----:B---3--:R-:W-:-:S04]  /*c200*/  SHF.R.U64 R4, R11, 0x3, R15 ;  /* 0x000000030b047819 */ /* 0x008fc8000000120f */
[----:B------:R-:W-:Y:S02]  /*c210*/  LOP3.LUT R14, R11, 0x70, R4, 0x78, !PT ;  /* 0x000000700b0e7812 */ /* 0x000fe400078e7804 */
[----:B------:R-:W3:Y:S04]  /*c220*/  LDL.LU.64 R10, [R1+0x28] ;  /* 0x00002800010a7983 */ /* 0x000ee80000300a00 */
[----:B------:R1:W-:Y:S04]  /*c230*/  STL.64 [R1+0x38], R14 ;  /* 0x0000380e01007387 */ /* 0x0003e80000100a00 */
[----:B-1----:R-:W4:Y:S01]  /*c240*/  LDL.LU.64 R14, [R1+0x78] ;  /* 0x00007800010e7983 */ /* 0x002f220000300a00 */
[----:B--2---:R-:W-:Y:S01]  /*c250*/  SHF.R.U64 R3, R12, 0x3, R7 ;  /* 0x000000030c037819 */ /* 0x004fe20000001207 */
[--C-:B------:R-:W-:Y:S01]  /*c260*/  IMAD.X R91, RZ, RZ, R45.reuse, P5 ;  /* 0x000000ffff5b7224 */ /* 0x100fe200028e062d */
[----:B------:R-:W-:Y:S01]  /*c270*/  IADD3 R23, P2, PT, R44, 0x15e00, RZ ;  /* 0x00015e002c177810 */ /* 0x000fe20007f5e0ff */
[----:B------:R-:W-:Y:S01]  /*c280*/  IMAD.X R89, RZ, RZ, R45, P4 ;  /* 0x000000ffff597224 */ /* 0x000fe200020e062d */
[----:B------:R-:W-:Y:S01]  /*c290*/  LOP3.LUT R6, R12, 0x70, R3, 0x78, !PT ;  /* 0x000000700c067812 */ /* 0x000fe200078e7803 */
[----:B------:R-:W-:-:S02]  /*c2a0*/  IMAD.X R87, RZ, RZ, R45, P3 ;  /* 0x000000ffff577224 */ /* 0x000fc400018e062d */
[--C-:B------:R-:W-:Y:S01]  /*c2b0*/  IMAD.X R85, RZ, RZ, R45.reuse, P2 ;  /* 0x000000ffff557224 */ /* 0x100fe200010e062d */
[C---:B------:R-:W-:Y:S01]  /*c2c0*/  IADD3 R26, P5, PT, R44.reuse, 0x17c00, RZ ;  /* 0x00017c002c1a7810 */ /* 0x040fe20007fbe0ff */
[--C-:B------:R-:W-:Y:S01]  /*c2d0*/  IMAD.X R83, RZ, RZ, R45.reuse, P1 ;  /* 0x000000ffff537224 */ /* 0x100fe200008e062d */
[C---:B------:R-:W-:Y:S02]  /*c2e0*/  IADD3 R27, P4, PT, R44.reuse, 0x17e00, RZ ;  /* 0x00017e002c1b7810 */ /* 0x040fe40007f9e0ff */
[C---:B------:R-:W-:Y:S01]  /*c2f0*/  IADD3 R28, P3, PT, R44.reuse, 0x18c00, RZ ;  /* 0x00018c002c1c7810 */ /* 0x040fe20007f7e0ff */
[--C-:B------:R-:W-:Y:S01]  /*c300*/  IMAD.X R79, RZ, RZ, R45.reuse, P5 ;  /* 0x000000ffff4f7224 */ /* 0x100fe200028e062d */
[----:B------:R-:W-:Y:S01]  /*c310*/  IADD3 R29, P2, PT, R44, 0x18e00, RZ ;  /* 0x00018e002c1d7810 */ /* 0x000fe20007f5e0ff */
[--C-:B------:R-:W-:Y:S02]  /*c320*/  IMAD.X R77, RZ, RZ, R45.reuse, P4 ;  /* 0x000000ffff4d7224 */ /* 0x100fe400020e062d */
[----:B------:R-:W-:-:S02]  /*c330*/  IMAD.X R75, RZ, RZ, R45, P3 ;  /* 0x000000ffff4b7224 */ /* 0x000fc400018e062d */
[----:B------:R-:W-:Y:S01]  /*c340*/  IMAD.X R73, RZ, RZ, R45, P2 ;  /* 0x000000ffff497224 */ /* 0x000fe200010e062d */
[----:B------:R1:W-:Y:S02]  /*c350*/  STL [R1+0x30], R6 ;  /* 0x0000300601007387 */ /* 0x0003e40000100800 */
[----:B-1----:R-:W-:-:S04]  /*c360*/  SHF.R.U64 R6, R19, 0x3, R93 ;  /* 0x0000000313067819 */ /* 0x002fc8000000125d */
[----:B------:R-:W-:Y:S02]  /*c370*/  LOP3.LUT R92, R19, 0x70, R6, 0x78, !PT ;  /* 0x00000070135c7812 */ /* 0x000fe400078e7806 */
[----:B------:R-:W2:Y:S01]  /*c380*/  LDL.LU.64 R6, [R1+0x40] ;  /* 0x0000400001067983 */ /* 0x000ea20000300a00 */
[----:B---3--:R-:W-:-:S04]  /*c390*/  SHF.R.U64 R4, R13, 0x3, R11 ;  /* 0x000000030d047819 */ /* 0x008fc8000000120b */
[----:B------:R-:W-:Y:S02]  /*c3a0*/  LOP3.LUT R10, R13, 0x70, R4, 0x78, !PT ;  /* 0x000000700d0a7812 */ /* 0x000fe400078e7804 */
[----:B------:R-:W3:Y:S01]  /*c3b0*/  LDL.LU.64 R12, [R1+0x30] ;  /* 0x00003000010c7983 */ /* 0x000ee20000300a00 */
[C---:B----4-:R-:W-:Y:S02]  /*c3c0*/  SHF.R.U64 R3, R14.reuse, 0x3, R9 ;  /* 0x000000030e037819 */ /* 0x050fe40000001209 */
[C---:B------:R-:W-:Y:S02]  /*c3d0*/  SHF.R.U64 R4, R15.reuse, 0x3, R17 ;  /* 0x000000030f047819 */ /* 0x040fe40000001211 */
[----:B------:R-:W-:Y:S02]  /*c3e0*/  LOP3.LUT R8, R14, 0x70, R3, 0x78, !PT ;  /* 0x000000700e087812 */ /* 0x000fe400078e7803 */
[----:B------:R-:W-:Y:S02]  /*c3f0*/  LOP3.LUT R16, R15, 0x70, R4, 0x78, !PT ;  /* 0x000000700f107812 */ /* 0x000fe400078e7804 */
[----:B------:R-:W-:Y:S01]  /*c400*/  SHF.R.U64 R3, R20, 0x3, R91 ;  /* 0x0000000314037819 */ /* 0x000fe2000000125b */
[----:B------:R-:W4:Y:S01]  /*c410*/  LDL.LU.64 R14, [R1+0x38] ;  /* 0x00003800010e7983 */ /* 0x000f220000300a00 */
[----:B------:R-:W-:-:S02]  /*c420*/  SHF.R.U64 R4, R21, 0x3, R89 ;  /* 0x0000000315047819 */ /* 0x000fc40000001259 */
[----:B------:R-:W-:Y:S02]  /*c430*/  LOP3.LUT R90, R20, 0x70, R3, 0x78, !PT ;  /* 0x00000070145a7812 */ /* 0x000fe400078e7803 */
[----:B------:R-:W-:Y:S02]  /*c440*/  LOP3.LUT R88, R21, 0x70, R4, 0x78, !PT ;  /* 0x0000007015587812 */ /* 0x000fe400078e7804 */
[C---:B------:R-:W-:Y:S01]  /*c450*/  SHF.R.U64 R3, R22.reuse, 0x3, R87 ;  /* 0x0000000316037819 */ /* 0x040fe20000001257 */
[----:B------:R-:W2:Y:S01]  /*c460*/  LDL.LU.64 R20, [R1+0x48] ;  /* 0x0000480001147983 */ /* 0x000ea20000300a00 */
[C---:B------:R-:W-:Y:S02]  /*c470*/  SHF.R.U64 R4, R23.reuse, 0x3, R85 ;  /* 0x0000000317047819 */ /* 0x040fe40000001255 */
[----:B------:R-:W-:Y:S02]  /*c480*/  LOP3.LUT R86, R22, 0x70, R3, 0x78, !PT ;  /* 0x0000007016567812 */ /* 0x000fe400078e7803 */
[----:B------:R-:W-:-:S02]  /*c490*/  LOP3.LUT R84, R23, 0x70, R4, 0x78, !PT ;  /* 0x0000007017547812 */ /* 0x000fc400078e7804 */
[C---:B------:R-:W-:Y:S01]  /*c4a0*/  SHF.R.U64 R3, R24.reuse, 0x3, R83 ;  /* 0x0000000318037819 */ /* 0x040fe20000001253 */
[----:B------:R-:W3:Y:S01]  /*c4b0*/  LDL.LU.64 R22, [R1+0x50] ;  /* 0x0000500001167983 */ /* 0x000ee20000300a00 */
        /* <DEDUP_REMOVED lines=13> */
[----:B------:R-:W3:Y:S01]  /*c590*/  LDL.LU.64 R28, [R1+0x68] ;  /* 0x00006800011c7983 */ /* 0x000ee20000300a00 */
[C---:B------:R-:W-:Y:S02]  /*c5a0*/  IADD3 R30, P1, PT, R44.reuse, 0x19c00, RZ ;  /* 0x00019c002c1e7810 */ /* 0x040fe40007f3e0ff */
[C---:B------:R-:W-:Y:S02]  /*c5b0*/  IADD3 R31, P0, PT, R44.reuse, 0x19e00, RZ ;  /* 0x00019e002c1f7810 */ /* 0x040fe40007f1e0ff */
[C---:B------:R-:W-:Y:S01]  /*c5c0*/  IADD3 R32, P5, PT, R44.reuse, 0x1ac00, RZ ;  /* 0x0001ac002c207810 */ /* 0x040fe20007fbe0ff */
[--C-:B------:R-:W-:Y:S01]  /*c5d0*/  IMAD.X R71, RZ, RZ, R45.reuse, P1 ;  /* 0x000000ffff477224 */ /* 0x100fe200008e062d */
[C---:B------:R-:W-:Y:S01]  /*c5e0*/  IADD3 R33, P4, PT, R44.reuse, 0x1ae00, RZ ;  /* 0x0001ae002c217810 */ /* 0x040fe20007f9e0ff */
[--C-:B------:R-:W-:Y:S01]  /*c5f0*/  IMAD.X R69, RZ, RZ, R45.reuse, P0 ;  /* 0x000000ffff457224 */ /* 0x100fe200000e062d */
[----:B------:R-:W-:Y:S01]  /*c600*/  IADD3 R34, P3, PT, R44, 0x1bc00, RZ ;  /* 0x0001bc002c227810 */ /* 0x000fe20007f7e0ff */
[----:B------:R-:W-:Y:S01]  /*c610*/  IMAD.X R67, RZ, RZ, R45, P5 ;  /* 0x000000ffff437224 */ /* 0x000fe200028e062d */
[----:B------:R-:W-:Y:S01]  /*c620*/  SHF.R.U64 R3, R30, 0x3, R71 ;  /* 0x000000031e037819 */ /* 0x000fe20000001247 */
[----:B------:R-:W-:Y:S01]  /*c630*/  IMAD.X R65, RZ, RZ, R45, P4 ;  /* 0x000000ffff417224 */ /* 0x000fe200020e062d */
[----:B------:R-:W-:-:S02]  /*c640*/  IADD3 R35, P2, PT, R44, 0x1be00, RZ ;  /* 0x0001be002c237810 */ /* 0x000fc40007f5e0ff */
[C---:B------:R-:W-:Y:S01]  /*c650*/  SHF.R.U64 R4, R31.reuse, 0x3, R69 ;  /* 0x000000031f047819 */ /* 0x040fe20000001245 */
[----:B------:R-:W-:Y:S01]  /*c660*/  IMAD.X R63, RZ, RZ, R45, P3 ;  /* 0x000000ffff3f7224 */ /* 0x000fe200018e062d */
[----:B------:R-:W-:Y:S01]  /*c670*/  LOP3.LUT R70, R30, 0x70, R3, 0x78, !PT ;  /* 0x000000701e467812 */ /* 0x000fe200078e7803 */
[----:B------:R-:W-:Y:S01]  /*c680*/  IMAD.X R61, RZ, RZ, R45, P2 ;  /* 0x000000ffff3d7224 */ /* 0x000fe200010e062d */
[----:B------:R-:W-:Y:S02]  /*c690*/  IADD3 R36, P1, PT, R44, 0x1cc00, RZ ;  /* 0x0001cc002c247810 */ /* 0x000fe40007f3e0ff */
[----:B------:R-:W-:Y:S02]  /*c6a0*/  LOP3.LUT R68, R31, 0x70, R4, 0x78, !PT ;  /* 0x000000701f447812 */ /* 0x000fe400078e7804 */
[----:B------:R-:W-:Y:S02]  /*c6b0*/  SHF.R.U64 R3, R32, 0x3, R67 ;  /* 0x0000000320037819 */ /* 0x000fe40000001243 */
        /* <DEDUP_REMOVED lines=10> */
[----:B---3--:R-:W-:Y:S04]  /*c760*/  ST.E desc[UR46][R28.64], RZ ;  /* 0x000000ff1c007985 */ /* 0x008fe8000c10192e */
[----:B--2---:R-:W-:Y:S04]  /*c770*/  ST.E desc[UR46][R26.64], RZ ;  /* 0x000000ff1a007985 */ /* 0x004fe8000c10192e */
[----:B----4-:R-:W-:Y:S04]  /*c780*/  ST.E desc[UR46][R24.64], RZ ;  /* 0x000000ff18007985 */ /* 0x010fe8000c10192e */
[----:B------:R-:W-:Y:S04]  /*c790*/  ST.E desc[UR46][R22.64], RZ ;  /* 0x000000ff16007985 */ /* 0x000fe8000c10192e */
[----:B------:R-:W-:Y:S04]  /*c7a0*/  ST.E desc[UR46][R20.64], RZ ;  /* 0x000000ff14007985 */ /* 0x000fe8000c10192e */
[----:B------:R-:W-:Y:S04]  /*c7b0*/  ST.E desc[UR46][R6.64], RZ ;  /* 0x000000ff06007985 */ /* 0x000fe8000c10192e */
[----:B------:R-:W-:Y:S04]  /*c7c0*/  ST.E desc[UR46][R14.64], RZ ;  /* 0x000000ff0e007985 */ /* 0x000fe8000c10192e */
[----:B------:R-:W-:Y:S04]  /*c7d0*/  ST.E desc[UR46][R12.64], RZ ;  /* 0x000000ff0c007985 */ /* 0x000fe8000c10192e */
[----:B------:R-:W-:Y:S04]  /*c7e0*/  ST.E desc[UR46][R10.64], RZ ;  /* 0x000000ff0a007985 */ /* 0x000fe8000c10192e */
[----:B------:R-:W-:Y:S04]  /*c7f0*/  ST.E desc[UR46][R8.64], RZ ;  /* 0x000000ff08007985 */ /* 0x000fe8000c10192e */
[----:B------:R1:W-:Y:S04]  /*c800*/  ST.E desc[UR46][R16.64], RZ ;  /* 0x000000ff10007985 */ /* 0x0003e8000c10192e */
[----:B-1----:R1:W5:Y:S01]  /*c810*/  LDL.LU.64 R16, [R1+0x70] ;  /* 0x0000700001107983 */ /* 0x0023620000300a00 */
[----:B------:R-:W-:Y:S01]  /*c820*/  LOP3.LUT R62, R34, 0x70, R3, 0x78, !PT ;  /* 0x00000070223e7812 */ /* 0x000fe200078e7803 */
[--C-:B------:R-:W-:Y:S01]  /*c830*/  IMAD.X R55, RZ, RZ, R45.reuse, P5 ;  /* 0x000000ffff377224 */ /* 0x100fe200028e062d */
[----:B------:R-:W-:Y:S01]  /*c840*/  IADD3 R40, P3, PT, R44, 0x1ec00, RZ ;  /* 0x0001ec002c287810 */ /* 0x000fe20007f7e0ff */
[----:B------:R-:W-:Y:S01]  /*c850*/  IMAD.X R53, RZ, RZ, R45, P4 ;  /* 0x000000ffff357224 */ /* 0x000fe200020e062d */
[----:B------:R-:W-:Y:S01]  /*c860*/  LOP3.LUT R60, R35, 0x70, R4, 0x78, !PT ;  /* 0x00000070233c7812 */ /* 0x000fe200078e7804 */
[----:B------:R1:W-:Y:S01]  /*c870*/  ST.E desc[UR46][R92.64], RZ ;  /* 0x000000ff5c007985 */ /* 0x0003e2000c10192e */
[----:B------:R-:W-:-:S02]  /*c880*/  SHF.R.U64 R3, R36, 0x3, R59 ;  /* 0x0000000324037819 */ /* 0x000fc4000000123b */
[----:B------:R-:W-:Y:S01]  /*c890*/  IADD3 R41, P2, PT, R44, 0x1ee00, RZ ;  /* 0x0001ee002c297810 */ /* 0x000fe20007f5e0ff */
[----:B------:R1:W-:Y:S01]  /*c8a0*/  ST.E desc[UR46][R90.64], RZ ;  /* 0x000000ff5a007985 */ /* 0x0003e2000c10192e */
[C---:B------:R-:W-:Y:S01]  /*c8b0*/  SHF.R.U64 R4, R37.reuse, 0x3, R57 ;  /* 0x0000000325047819 */ /* 0x040fe20000001239 */
[----:B------:R-:W-:Y:S01]  /*c8c0*/  IMAD.X R51, RZ, RZ, R45, P3 ;  /* 0x000000ffff337224 */ /* 0x000fe200018e062d */
[----:B------:R-:W-:Y:S01]  /*c8d0*/  LOP3.LUT R58, R36, 0x70, R3, 0x78, !PT ;  /* 0x00000070243a7812 */ /* 0x000fe200078e7803 */
[----:B------:R1:W-:Y:S01]  /*c8e0*/  ST.E desc[UR46][R88.64], RZ ;  /* 0x000000ff58007985 */ /* 0x0003e2000c10192e */
[----:B------:R-:W-:Y:S01]  /*c8f0*/  IADD3 R42, P1, PT, R44, 0x1fc00, RZ ;  /* 0x0001fc002c2a7810 */ /* 0x000fe20007f3e0ff */
[----:B------:R-:W-:Y:S01]  /*c900*/  IMAD.X R49, RZ, RZ, R45, P2 ;  /* 0x000000ffff317224 */ /* 0x000fe200010e062d */
[----:B------:R-:W-:Y:S01]  /*c910*/  LOP3.LUT R56, R37, 0x70, R4, 0x78, !PT ;  /* 0x0000007025387812 */ /* 0x000fe200078e7804 */
[----:B------:R1:W-:Y:S01]  /*c920*/  ST.E desc[UR46][R86.64], RZ ;  /* 0x000000ff56007985 */ /* 0x0003e2000c10192e */
[----:B------:R-:W-:-:S02]  /*c930*/  SHF.R.U64 R3, R38, 0x3, R55 ;  /* 0x0000000326037819 */ /* 0x000fc40000001237 */
[----:B------:R-:W-:Y:S01]  /*c940*/  IADD3 R43, P0, PT, R44, 0x1fe00, RZ ;  /* 0x0001fe002c2b7810 */ /* 0x000fe20007f1e0ff */
[----:B------:R1:W-:Y:S01]  /*c950*/  ST.E desc[UR46][R84.64], RZ ;  /* 0x000000ff54007985 */ /* 0x0003e2000c10192e */
[----:B------:R-:W-:-:S03]  /*c960*/  SHF.R.U64 R4, R39, 0x3, R53 ;  /* 0x0000000327047819 */ /* 0x000fc60000001235 */
[----:B------:R1:W-:Y:S01]  /*c970*/  ST.E desc[UR46][R82.64], RZ ;  /* 0x000000ff52007985 */ /* 0x0003e2000c10192e */
[----:B------:R-:W-:-:S03]  /*c980*/  LOP3.LUT R54, R38, 0x70, R3, 0x78, !PT ;  /* 0x0000007026367812 */ /* 0x000fc600078e7803 */
[----:B------:R1:W-:Y:S01]  /*c990*/  ST.E desc[UR46][R80.64], RZ ;  /* 0x000000ff50007985 */ /* 0x0003e2000c10192e */
[----:B------:R-:W-:Y:S01]  /*c9a0*/  IMAD.X R47, RZ, RZ, R45, P1 ;  /* 0x000000ffff2f7224 */ /* 0x000fe200008e062d */
[----:B------:R-:W-:Y:S02]  /*c9b0*/  LOP3.LUT R52, R39, 0x70, R4, 0x78, !PT ;  /* 0x0000007027347812 */ /* 0x000fe400078e7804 */
[----:B------:R1:W-:Y:S01]  /*c9c0*/  ST.E desc[UR46][R78.64], RZ ;  /* 0x000000ff4e007985 */ /* 0x0003e2000c10192e */
[----:B------:R-:W-:Y:S01]  /*c9d0*/  SHF.R.U64 R3, R40, 0x3, R51 ;  /* 0x0000000328037819 */ /* 0x000fe20000001233 */
[----:B------:R-:W-:Y:S02]  /*c9e0*/  IMAD.X R45, RZ, RZ, R45, P0 ;  /* 0x000000ffff2d7224 */ /* 0x000fe400000e062d */
[----:B------:R1:W-:Y:S01]  /*c9f0*/  ST.E desc[UR46][R76.64], RZ ;  /* 0x000000ff4c007985 */ /* 0x0003e2000c10192e */
[----:B------:R-:W-:-:S03]  /*ca00*/  SHF.R.U64 R4, R41, 0x3, R49 ;  /* 0x0000000329047819 */ /* 0x000fc60000001231 */
[----:B------:R1:W-:Y:S01]  /*ca10*/  ST.E desc[UR46][R74.64], RZ ;  /* 0x000000ff4a007985 */ /* 0x0003e2000c10192e */
[----:B------:R-:W-:-:S03]  /*ca20*/  LOP3.LUT R50, R40, 0x70, R3, 0x78, !PT ;  /* 0x0000007028327812 */ /* 0x000fc600078e7803 */
[----:B------:R1:W-:Y:S01]  /*ca30*/  ST.E desc[UR46][R72.64], RZ ;  /* 0x000000ff48007985 */ /* 0x0003e2000c10192e */
[----:B------:R-:W-:-:S03]  /*ca40*/  LOP3.LUT R48, R41, 0x70, R4, 0x78, !PT ;  /* 0x0000007029307812 */ /* 0x000fc600078e7804 */
[----:B------:R1:W-:Y:S01]  /*ca50*/  ST.E desc[UR46][R70.64], RZ ;  /* 0x000000ff46007985 */ /* 0x0003e2000c10192e */
[----:B------:R-:W-:-:S03]  /*ca60*/  SHF.R.U64 R3, R42, 0x3, R47 ;  /* 0x000000032a037819 */ /* 0x000fc6000000122f */
[----:B------:R1:W-:Y:S01]  /*ca70*/  ST.E desc[UR46][R68.64], RZ ;  /* 0x000000ff44007985 */ /* 0x0003e2000c10192e */
[----:B------:R-:W-:-:S03]  /*ca80*/  SHF.R.U64 R4, R43, 0x3, R45 ;  /* 0x000000032b047819 */ /* 0x000fc6000000122d */
[----:B------:R1:W-:Y:S04]  /*ca90*/  ST.E desc[UR46][R66.64], RZ ;  /* 0x000000ff42007985 */ /* 0x0003e8000c10192e */
[----:B------:R1:W-:Y:S01]  /*caa0*/  ST.E desc[UR46][R64.64], RZ ;  /* 0x000000ff40007985 */ /* 0x0003e2000c10192e */
[----:B------:R-:W-:-:S03]  /*cab0*/  LOP3.LUT R46, R42, 0x70, R3, 0x78, !PT ;  /* 0x000000702a2e7812 */ /* 0x000fc600078e7803 */
        /* <DEDUP_REMOVED lines=8> */
[----:B------:R1:W-:Y:S04]  /*cb40*/  ST.E desc[UR46][R48.64], RZ ;  /* 0x000000ff30007985 */ /* 0x0003e8000c10192e */
[----:B------:R1:W-:Y:S04]  /*cb50*/  ST.E desc[UR46][R46.64], RZ ;  /* 0x000000ff2e007985 */ /* 0x0003e8000c10192e */
[----:B------:R1:W-:Y:S01]  /*cb60*/  ST.E desc[UR46][R44.64], RZ ;  /* 0x000000ff2c007985 */ /* 0x0003e2000c10192e */
[----:B------:R-:W-:Y:S01]  /*cb70*/  @!PT LDS RZ, [RZ] ;  /* 0x00000000fffff984 */ /* 0x000fe20000000800 */
[----:B------:R-:W-:Y:S01]  /*cb80*/  @!PT LDS RZ, [RZ] ;  /* 0x00000000fffff984 */ /* 0x000fe20000000800 */
[----:B------:R-:W-:Y:S01]  /*cb90*/  @!PT LDS RZ, [RZ] ;  /* 0x00000000fffff984 */ /* 0x000fe20000000800 */
[----:B------:R-:W-:Y:S01]  /*cba0*/  @!PT LDS RZ, [RZ] ;  /* 0x00000000fffff984 */ /* 0x000fe20000000800 */
[----:B------:R2:W-:Y:S06]  /*cbb0*/  MEMBAR.ALL.CTA ;  /* 0x0000000000007992 */ /* 0x0005ec0000008000 */
[----:B--2---:R-:W2:Y:S01]  /*cbc0*/  FENCE.VIEW.ASYNC.S ;  /* 0x00000000000073c6 */ /* 0x004ea20000000000 */
[----:B------:R-:W-:Y:S05]  /*cbd0*/  BRA.U UP0, `(.L_x_154) ;  /* 0x0000000100047547 */ /* 0x000fea000b800000 */
[----:B------:R-:W-:Y:S05]  /*cbe0*/  BPT.TRAP 0x1 ;  /* 0x000000040000795c */ /* 0x000fea0000300000 */
.L_x_154:
[----:B------:R-:W-:-:S05]  /*cbf0*/  HFMA2 R3, -RZ, RZ, 0, 5.9604644775390625e-08 ;  /* 0x00000001ff037431 */ /* 0x000fca00000001ff */
[----:B------:R-:W-:-:S04]  /*cc00*/  SHF.L.U32 R3, R3, 0x1f, RZ ;  /* 0x0000001f03037819 */ /* 0x000fc800000006ff */
[----:B--2--5:R-:W2:Y:S02]  /*cc10*/  SYNCS.PHASECHK.TRANS64.TRYWAIT P0, [R16+URZ+0x380c8], R3 ;  /* 0x0380c803100075a7 */ /* 0x024ea400080011ff */
[----:B--2---:R-:W-:Y:S05]  /*cc20*/  @!P0 BRA `(.L_x_155) ;  /* 0x0000016400808947 */ /* 0x004fea0003800000 */
.L_x_432:
[----:B------:R-:W-:Y:S05]  /*cc30*/  @!P6 BRA `(.L_x_156) ;  /* 0x000000000090e947 */ /* 0x000fea0003800000 */
[----:B------:R-:W3:Y:S01]  /*cc40*/  LDCU UR4, c[0x0][0x380] ;  /* 0x00007000ff0477ac */ /* 0x000ee20008000800 */
[----:B------:R-:W-:Y:S01]  /*cc50*/  IADD3 R17, PT, PT, R17, 0x80, R18 ;  /* 0x0000008011117810 */ /* 0x000fe20007ffe012 */
[----:B------:R-:W-:Y:S03]  /*cc60*/  BSSY.RECONVERGENT B0, `(.L_x_156) ;  /* 0x0000021000007945 */ /* 0x000fe60003800200 */
[----:B---3--:R-:W-:-:S13]  /*cc70*/  ISETP.GE.AND P0, PT, R17, UR4, PT ;  /* 0x0000000411007c0c */ /* 0x008fda000bf06270 */
[----:B------:R-:W-:Y:S05]  /*cc80*/  @P0 BRA `(.L_x_157) ;  /* 0x0000000000780947 */ /* 0x000fea0003800000 */
[----:B------:R-:W3:Y:S01]  /*cc90*/  LDCU UR4, c[0x0][0x38c] ;  /* 0x00007180ff0477ac */ /* 0x000ee20008000800 */
[----:B------:R-:W-:Y:S01]  /*cca0*/  MOV R4, RZ ;  /* 0x000000ff00047202 */ /* 0x000fe20000000f00 */
[----:B------:R-:W4:Y:S01]  /*ccb0*/  LDCU UR5, c[0x0][0x890] ;  /* 0x00011200ff0577ac */ /* 0x000f220008000800 */
[----:B------:R-:W5:Y:S01]  /*ccc0*/  LDCU.64 UR6, c[0x0][0x888] ;  /* 0x00011100ff0677ac */ /* 0x000f620008000a00 */
[----:B---3--:R-:W3:Y:S01]  /*ccd0*/  I2F.U32.RP R7, UR4 ;  /* 0x0000000400077d06 */ /* 0x008ee20008209000 */
[----:B------:R-:W-:Y:S01]  /*cce0*/  ISETP.NE.U32.AND P0, PT, RZ, UR4, PT ;  /* 0x00000004ff007c0c */ /* 0x000fe2000bf05070 */
[----:B----4-:R-:W-:-:S06]  /*ccf0*/  IMAD R2, R2, UR5, R17 ;  /* 0x0000000502027c24 */ /* 0x010fcc000f8e0211 */
[----:B---3--:R-:W3:Y:S02]  /*cd00*/  MUFU.RCP R6, R7 ;  /* 0x0000000700067308 */ /* 0x008ee40000001000 */
[----:B---3--:R-:W-:-:S06]  /*cd10*/  IADD3 R6, PT, PT, R6, 0xffffffe, RZ ;  /* 0x0ffffffe06067810 */ /* 0x008fcc0007ffe0ff */
[----:B------:R-:W2:Y:S02]  /*cd20*/  F2I.FTZ.U32.TRUNC.NTZ R5, R6 ;  /* 0x0000000600057305 */ /* 0x000ea4000021f000 */
[----:B--2---:R-:W-:-:S05]  /*cd30*/  IADD3 R3, PT, PT, RZ, -R5, RZ ;  /* 0x80000005ff037210 */ /* 0x004fca0007ffe0ff */
[----:B------:R-:W-:-:S04]  /*cd40*/  IMAD R3, R3, UR4, RZ ;  /* 0x0000000403037c24 */ /* 0x000fc8000f8e02ff */
[----:B------:R-:W-:-:S06]  /*cd50*/  IMAD.HI.U32 R3, R5, R3, R4 ;  /* 0x0000000305037227 */ /* 0x000fcc00078e0004 */
[----:B------:R-:W-:-:S04]  /*cd60*/  IMAD.HI.U32 R3, R3, R0, RZ ;  /* 0x0000000003037227 */ /* 0x000fc800078e00ff */
[----:B------:R-:W-:-:S04]  /*cd70*/  IMAD.MOV R5, RZ, RZ, -R3 ;  /* 0x000000ffff057224 */ /* 0x000fc800078e0a03 */
[----:B------:R-:W-:-:S05]  /*cd80*/  IMAD R4, R5, UR4, R0 ;  /* 0x0000000405047c24 */ /* 0x000fca000f8e0200 */
[----:B------:R-:W-:-:S13]  /*cd90*/  ISETP.GE.U32.AND P2, PT, R4, UR4, PT ;  /* 0x0000000404007c0c */ /* 0x000fda000bf46070 */
[----:B------:R-:W-:Y:S02]  /*cda0*/  @P2 IADD3 R4, PT, PT, R4, -UR4, RZ ;  /* 0x8000000404042c10 */ /* 0x000fe4000fffe0ff */
[----:B------:R-:W-:Y:S02]  /*cdb0*/  @P2 IADD3 R3, PT, PT, R3, 0x1, RZ ;  /* 0x0000000103032810 */ /* 0x000fe40007ffe0ff */
[----:B------:R-:W-:Y:S02]  /*cdc0*/  ISETP.GE.U32.AND P1, PT, R4, UR4, PT ;  /* 0x0000000404007c0c */ /* 0x000fe4000bf26070 */
[----:B------:R-:W2:Y:S11]  /*cdd0*/  LDC.64 R4, c[0x0][0x880] ;  /* 0x00022000ff047b82 */ /* 0x000eb60000000a00 */
[----:B------:R-:W-:Y:S01]  /*cde0*/  @P1 VIADD R3, R3, 0x1 ;  /* 0x0000000103031836 */ /* 0x000fe20000000000 */
[----:B------:R-:W-:-:S04]  /*cdf0*/  @!P0 LOP3.LUT R3, RZ, UR4, RZ, 0x33, !PT ;  /* 0x00000004ff038c12 */ /* 0x000fc8000f8e33ff */
[C---:B------:R-:W-:Y:S01]  /*ce00*/  IADD3 R7, PT, PT, -R3.reuse, RZ, RZ ;  /* 0x000000ff03077210 */ /* 0x040fe20007ffe1ff */
[----:B-----5:R-:W-:-:S04]  /*ce10*/  IMAD R2, R3, UR7, R2 ;  /* 0x0000000703027c24 */ /* 0x020fc8000f8e0202 */
[----:B------:R-:W-:Y:S01]  /*ce20*/  IMAD R7, R7, UR4, R0 ;  /* 0x0000000407077c24 */ /* 0x000fe2000f8e0200 */
[----:B------:R-:W-:-:S03]  /*ce30*/  MOV R0, 0xff800000 ;  /* 0xff80000000007802 */ /* 0x000fc60000000f00 */
[----:B------:R-:W-:-:S04]  /*ce40*/  IMAD R7, R7, UR6, R2 ;  /* 0x0000000607077c24 */ /* 0x000fc8000f8e0202 */
[----:B--2---:R-:W-:-:S05]  /*ce50*/  IMAD.WIDE.U32 R4, R7, 0x4, R4 ;  /* 0x0000000407047825 */ /* 0x004fca00078e0004 */
[----:B------:R3:W-:Y:S02]  /*ce60*/  STG.E desc[UR46][R4.64], R0 ;  /* 0x0000000004007986 */ /* 0x0007e4000c10192e */
.L_x_157:
[----:B------:R-:W-:Y:S05]  /*ce70*/  BSYNC.RECONVERGENT B0 ;  /* 0x0000000000007941 */ /* 0x000fea0003800200 */
.L_x_156:
[----:B------:R-:W-:Y:S01]  /*ce80*/  @!PT LDS RZ, [RZ] ;  /* 0x00000000fffff984 */ /* 0x000fe20000000800 */
[----:B------:R-:W-:Y:S01]  /*ce90*/  @!PT LDS RZ, [RZ] ;  /* 0x00000000fffff984 */ /* 0x000fe20000000800 */
[----:B------:R-:W-:Y:S01]  /*cea0*/  @!PT LDS RZ, [RZ] ;  /* 0x00000000fffff984 */ /* 0x000fe20000000800 */
[----:B------:R-:W-:Y:S01]  /*ceb0*/  @!PT LDS RZ, [RZ] ;  /* 0x00000000fffff984 */ /* 0x000fe20000000800 */
[----:B------:R4:W-:Y:S06]  /*cec0*/  MEMBAR.ALL.CTA ;  /* 0x0000000000007992 */ /* 0x0009ec0000008000 */
[----:B----4-:R-:W4:Y:S01]  /*ced0*/  FENCE.VIEW.ASYNC.S ;  /* 0x00000000000073c6 */ /* 0x010f220000000000 */
[----:B------:R-:W-:-:S09]  /*cee0*/  UISETP.NE.AND UP0, UPT, UR41, URZ, UPT ;  /* 0x000000ff2900728c */ /* 0x000fd2000bf05270 */
[----:B------:R-:W-:Y:S05]  /*cef0*/  BRA.U UP0, `(.L_x_158) ;  /* 0x0000000100047547 */ /* 0x000fea000b800000 */
[----:B------:R-:W-:Y:S05]  /*cf00*/  BPT.TRAP 0x1 ;  /* 0x000000040000795c */ /* 0x000fea0000300000 */
.L_x_158:
[----:B----4-:R-:W-:Y:S01]  /*cf10*/  SYNCS.ARRIVE.TRANS64.A1T0 RZ, [R16+URZ+0x380b8], RZ ;  /* 0x0380b8ff10ff79a7 */ /* 0x010fe200081000ff */
[----:B------:R-:W-:Y:S05]  /*cf20*/  EXIT ;  /* 0x000000000000794d */ /* 0x000fea0003800000 */
.L_x_87:
[----:B------:R-:W-:Y:S01]  /*cf30*/  UISETP.NE.AND UP0, UPT, UR44, URZ, UPT ;  /* 0x000000ff2c00728c */ /* 0x000fe2000bf05270 */
[----:B------:R-:W-:-:S04]  /*cf40*/  SHF.L.U32 R22, R2, 0x10, RZ ;  /* 0x0000001002167819 */ /* 0x000fc800000006ff */
[----:B------:R-:W-:-:S04]  /*cf50*/  LOP3.LUT R22, R22, 0x600000, RZ, 0xc0, !PT ;  /* 0x0060000016167812 */ /* 0x000fc800078ec0ff */
[----:B------:R-:W-:Y:S05]  /*cf60*/  BRA.U !UP0, `(.L_x_159) ;  /* 0x0000000108047547 */ /* 0x000fea000b800000 */
[----:B------:R-:W-:Y:S05]  /*cf70*/  BPT.TRAP 0x1 ;  /* 0x000000040000795c */ /* 0x000fea0000300000 */
.L_x_159:
[----:B------:R-:W1:Y:S01]  /*cf80*/  S2UR UR49, SR_CgaCtaId ;  /* 0x00000000003179c3 */ /* 0x000e620000008800 */
[----:B------:R-:W-:Y:S01]  /*cf90*/  UMOV UR36, 0x400 ;  /* 0x0000040000247882 */ /* 0x000fe20000000000 */
[----:B------:R-:W-:Y:S01]  /*cfa0*/  SHF.L.U32 R3, RZ, 0x1f, RZ ;  /* 0x0000001fff037819 */ /* 0x000fe200000006ff */
[----:B-1----:R-:W-:-:S09]  /*cfb0*/  ULEA UR36, UR49, UR36, 0x18 ;  /* 0x0000002431247291 */ /* 0x002fd2000f8ec0ff */
[----:B------:R-:W1:Y:S02]  /*cfc0*/  SYNCS.PHASECHK.TRANS64.TRYWAIT P0, [UR36+0x38070], R3 ;  /* 0x03807003ff0075a7 */ /* 0x000e640008001124 */
[----:B-1----:R-:W-:Y:S05]  /*cfd0*/  @!P0 BRA `(.L_x_160) ;  /* 0x0000016000a88947 */ /* 0x002fea0003800000 */
.L_x_433:
[----:B------:R-:W-:-:S09]  /*cfe0*/  UISETP.NE.AND UP0, UPT, UR44, URZ, UPT ;  /* 0x000000ff2c00728c */ /* 0x000fd2000bf05270 */
[----:B------:R-:W-:Y:S05]  /*cff0*/  BRA.U !UP0, `(.L_x_161) ;  /* 0x0000000108047547 */ /* 0x000fea000b800000 */
[----:B------:R-:W-:Y:S05]  /*d000*/  BPT.TRAP 0x1 ;  /* 0x000000040000795c */ /* 0x000fea0000300000 */
.L_x_161:
[----:B------:R-:W-:Y:S02]  /*d010*/  UIADD3 UR48, UPT, UPT, UR36, 0x38078, URZ ;  /* 0x0003807824307890 */ /* 0x000fe4000fffe0ff */
[----:B------:R-:W-:Y:S02]  /*d020*/  UISETP.NE.AND UP0, UPT, UR45, URZ, UPT ;  /* 0x000000ff2d00728c */ /* 0x000fe4000bf05270 */
[----:B------:R-:W-:-:S09]  /*d030*/  UPRMT UR5, UR49, 0x654, UR48 ;  /* 0x0000065431057896 */ /* 0x000fd20008000030 */
[----:B------:R-:W-:Y:S01]  /*d040*/  SYNCS.ARRIVE.TRANS64.RED.A1T0 RZ, [UR5], RZ ;  /* 0x000000ffffff79a7 */ /* 0x000fe20008100405 */
[----:B------:R-:W-:Y:S05]  /*d050*/  BRA.U !UP0, `(.L_x_162) ;  /* 0x0000000108047547 */ /* 0x000fea000b800000 */
[----:B------:R-:W-:Y:S05]  /*d060*/  BPT.TRAP 0x1 ;  /* 0x000000040000795c */ /* 0x000fea0000300000 */
.L_x_162:
[----:B------:R-:W2:Y:S01]  /*d070*/  SYNCS.PHASECHK.TRANS64.TRYWAIT P0, [UR36+0x38080], R3 ;  /* 0x03808003ff0075a7 */ /* 0x000ea20008001124 */
[----:B------:R-:W-:Y:S01]  /*d080*/  UMOV UR38, URZ ;  /* 0x000000ff00267c82 */ /* 0x000fe20008000000 */
[----:B--2---:R-:W-:Y:S05]  /*d090*/  @!P0 BRA `(.L_x_163) ;  /* 0x0000016000908947 */ /* 0x004fea0003800000 */
.L_x_434:
[----:B------:R-:W-:Y:S01]  /*d0a0*/  UISETP.GE.AND UP0, UPT, UR4, 0x41, UPT ;  /* 0x000000410400788c */ /* 0x000fe2000bf06270 */
[----:B------:R-:W-:Y:S01]  /*d0b0*/  UMOV UR43, 0x1 ;  /* 0x00000001002b7882 */ /* 0x000fe20000000000 */
[----:B------:R-:W-:-:S07]  /*d0c0*/  UMOV UR39, 0x1 ;  /* 0x0000000100277882 */ /* 0x000fce0000000000 */
[----:B------:R-:W-:Y:S05]  /*d0d0*/  BRA.U !UP0, `(.L_x_164) ;  /* 0x0000006508887547 */ /* 0x000fea000b800000 */
[----:B------:R-:W-:Y:S01]  /*d0e0*/  UIADD3 UR5, UPT, UPT, UR4, 0x3f, URZ ;  /* 0x0000003f04057890 */ /* 0x000fe2000fffe0ff */
[C---:B------:R-:W-:Y:S01]  /*d0f0*/  VIADD R65, R22.reuse, 0x190 ;  /* 0x0000019016417836 */ /* 0x040fe20000000000 */
[C---:B------:R-:W-:Y:S01]  /*d100*/  IADD3 R63, PT, PT, R22.reuse, 0x1b0, RZ ;  /* 0x000001b0163f7810 */ /* 0x040fe20007ffe0ff */
[C---:B------:R-:W-:Y:S01]  /*d110*/  VIADD R64, R22.reuse, 0x1a0 ;  /* 0x000001a016407836 */ /* 0x040fe20000000000 */
[----:B------:R-:W-:Y:S01]  /*d120*/  USHF.R.S32.HI UR4, URZ, 0x1f, UR5 ;  /* 0x0000001fff047899 */ /* 0x000fe20008011405 */
[C---:B------:R-:W-:Y:S01]  /*d130*/  VIADD R61, R22.reuse, 0x1d0 ;  /* 0x000001d0163d7836 */ /* 0x040fe20000000000 */
[C---:B------:R-:W-:Y:S01]  /*d140*/  IADD3 R59, PT, PT, R22.reuse, 0x1f0, RZ ;  /* 0x000001f0163b7810 */ /* 0x040fe20007ffe0ff */
[----:B------:R-:W-:Y:S01]  /*d150*/  VIADD R60, R22, 0x1e0 ;  /* 0x000001e0163c7836 */ /* 0x000fe20000000000 */
[----:B------:R-:W-:Y:S01]  /*d160*/  ULEA.HI UR4, UR4, UR5, URZ, 0x6 ;  /* 0x0000000504047291 */ /* 0x000fe2000f8f30ff */
[----:B------:R-:W-:Y:S01]  /*d170*/  LOP3.LUT R74, R74, 0x3, RZ, 0xc0, !PT ;  /* 0x000000034a4a7812 */ /* 0x000fe200078ec0ff */
[C---:B------:R-:W-:Y:S01]  /*d180*/  VIADD R75, R22.reuse, 0x100 ;  /* 0x00000100164b7836 */ /* 0x040fe20000000000 */
[C---:B------:R-:W-:Y:S01]  /*d190*/  IADD3 R72, PT, PT, R22.reuse, 0x110, RZ ;  /* 0x0000011016487810 */ /* 0x040fe20007ffe0ff */
        /* <DEDUP_REMOVED lines=15> */
[----:B------:R-:W-:Y:S01]  /*d290*/  SHF.R.U32.HI R65, RZ, 0x15, R65 ;  /* 0x00000015ff417819 */ /* 0x000fe20000011641 */
[----:B------:R-:W-:Y:S01]  /*d2a0*/  VIADD R17, R22, 0x260 ;  /* 0x0000026016117836 */ /* 0x000fe20000000000 */
[----:B------:R-:W-:Y:S01]  /*d2b0*/  SHF.R.U32.HI R64, RZ, 0x15, R64 ;  /* 0x00000015ff407819 */ /* 0x000fe20000011640 */
[----:B------:R-:W-:Y:S01]  /*d2c0*/  UMOV UR38, URZ ;  /* 0x000000ff00267c82 */ /* 0x000fe20008000000 */
[----:B------:R-:W-:Y:S01]  /*d2d0*/  SHF.R.U32.HI R63, RZ, 0x15, R63 ;  /* 0x00000015ff3f7819 */ /* 0x000fe2000001163f */
[----:B------:R-:W-:Y:S01]  /*d2e0*/  USHF.R.S32.HI UR40, URZ, 0x6, UR4 ;  /* 0x00000006ff287899 */ /* 0x000fe20008011404 */
[----:B------:R-:W-:Y:S01]  /*d2f0*/  SHF.R.U32.HI R61, RZ, 0x15, R61 ;  /* 0x00000015ff3d7819 */ /* 0x000fe2000001163d */
[----:B------:R-:W-:Y:S01]  /*d300*/  UMOV UR39, 0x1 ;  /* 0x0000000100277882 */ /* 0x000fe20000000000 */
[----:B------:R-:W-:Y:S01]  /*d310*/  SHF.R.U32.HI R60, RZ, 0x15, R60 ;  /* 0x00000015ff3c7819 */ /* 0x000fe2000001163c */
[----:B------:R-:W-:Y:S01]  /*d320*/  UMOV UR37, URZ ;  /* 0x000000ff00257c82 */ /* 0x000fe20008000000 */
[----:B------:R-:W-:-:S07]  /*d330*/  SHF.R.U32.HI R59, RZ, 0x15, R59 ;  /* 0x00000015ff3b7819 */ /* 0x000fce000001163b */
.L_x_244:
[----:B------:R-:W-:Y:S01]  /*d340*/  UISETP.NE.AND UP0, UPT, UR44, URZ, UPT ;  /* 0x000000ff2c00728c */ /* 0x000fe2000bf05270 */
[----:B------:R-:W-:Y:S01]  /*d350*/  UMOV UR4, UR40 ;  /* 0x0000002800047c82 */ /* 0x000fe20008000000 */
[----:B------:R-:W-:Y:S02]  /*d360*/  UIADD3 UR40, UPT, UPT, UR40, -0x1, URZ ;  /* 0xffffffff28287890 */ /* 0x000fe4000fffe0ff */
[----:B------:R-:W-:Y:S01]  /*d370*/  UISETP.GT.AND UP1, UPT, UR4, 0x2, UPT ;  /* 0x000000020400788c */ /* 0x000fe2000bf24270 */
[----:B------:R-:W-:-:S03]  /*d380*/  UMOV UR43, UR37 ;  /* 0x00000025002b7c82 */ /* 0x000fc60008000000 */
[----:B------:R-:W-:Y:S01]  /*d390*/  UP2UR UR42, UPR, URZ, 0x2 ;  /* 0x00000002ff2a7883 */ /* 0x000fe20008000000 */
[----:B--234-:R-:W-:Y:S11]  /*d3a0*/  BRA.U !UP0, `(.L_x_165) ;  /* 0x0000000108047547 */ /* 0x01cff6000b800000 */
[----:B------:R-:W-:Y:S05]  /*d3b0*/  BPT.TRAP 0x1 ;  /* 0x000000040000795c */ /* 0x000fea0000300000 */
.L_x_165:
[----:B-1----:R-:W-:-:S04]  /*d3c0*/  MOV R3, UR39 ;  /* 0x0000002700037c02 */ /* 0x002fc80008000f00 */
[----:B------:R-:W-:-:S04]  /*d3d0*/  SHF.L.U32 R3, R3, 0x1f, RZ ;  /* 0x0000001f03037819 */ /* 0x000fc800000006ff */
[----:B------:R-:W1:Y:S02]  /*d3e0*/  SYNCS.PHASECHK.TRANS64.TRYWAIT P0, [UR36+0x38070], R3 ;  /* 0x03807003ff0075a7 */ /* 0x000e640008001124 */
[----:B-1----:R-:W-:Y:S05]  /*d3f0*/  @!P0 BRA `(.L_x_166) ;  /* 0x0000015c00d08947 */ /* 0x002fea0003800000 */
.L_x_435:
[----:B------:R-:W-:Y:S01]  /*d400*/  R2UR UR4, R22 ;  /* 0x00000000160472ca */ /* 0x000fe200000e0000 */
[----:B------:R-:W-:Y:S01]  /*d410*/  UISETP.NE.AND UP0, UPT, UR41, URZ, UPT ;  /* 0x000000ff2900728c */ /* 0x000fe2000bf05270 */
[----:B------:R-:W-:Y:S01]  /*d420*/  PLOP3.LUT P0, PT, PT, PT, PT, 0x80, 0x8 ;  /* 0x000000000008781c */ /* 0x000fe20003f0f070 */
[----:B------:R-:W-:-:S10]  /*d430*/  IMAD.MOV.U32 R76, RZ, RZ, 0x3f800000 ;  /* 0x3f800000ff4c7424 */ /* 0x000fd400078e00ff */
[----:B------:R-:W2:Y:S02]  /*d440*/  LDTM.x2 R4, tmem[UR4] ;  /* 0x00000004000479ee */ /* 0x000ea400080c0000 */
[----:B--2---:R-:W-:-:S13]  /*d450*/  FSETP.NEU.AND P2, PT, R4, R5, PT ;  /* 0x000000050400720b */ /* 0x004fda0003f4d000 */
[----:B-1----:R-:W1:Y:S01]  /*d460*/  @P2 LDC R0, c[0x0][0x704] ;  /* 0x0001c100ff002b82 */ /* 0x002e620000000800 */
[----:B------:R-:W-:-:S04]  /*d470*/  @P2 FADD R5, R4, -R5 ;  /* 0x8000000504052221 */ /* 0x000fc80000000000 */
[----:B-1----:R-:W-:-:S05]  /*d480*/  @P2 FMUL R5, R5, R0 ;  /* 0x0000000005052220 */ /* 0x002fca0000400000 */
[----:B------:R-:W-:-:S04]  /*d490*/  @P2 FSETP.GEU.AND P1, PT, R5, -126, PT ;  /* 0xc2fc00000500280b */ /* 0x000fc80003f2e000 */
[----:B------:R-:W-:-:S13]  /*d4a0*/  @P2 PLOP3.LUT P0, PT, P1, PT, PT, 0x80, 0x8 ;  /* 0x000000000008281c */ /* 0x000fda0000f0f070 */
[----:B------:R-:W-:-:S04]  /*d4b0*/  @!P0 FMUL R5, R5, 0.5 ;  /* 0x3f00000005058820 */ /* 0x000fc80000400000 */
[----:B------:R-:W1:Y:S02]  /*d4c0*/  @P2 MUFU.EX2 R0, R5 ;  /* 0x0000000500002308 */ /* 0x000e640000000800 */
[----:B-1----:R-:W-:-:S05]  /*d4d0*/  @!P0 FMUL R0, R0, R0 ;  /* 0x0000000000008220 */ /* 0x002fca0000400000 */
[----:B------:R-:W-:Y:S01]  /*d4e0*/  @P2 MOV R76, R0 ;  /* 0x00000000004c2202 */ /* 0x000fe20000000f00 */
[----:B------:R-:W-:Y:S06]  /*d4f0*/  BRA.U UP0, `(.L_x_167) ;  /* 0x0000000100047547 */ /* 0x000fec000b800000 */
[----:B------:R-:W-:Y:S05]  /*d500*/  BPT.TRAP 0x1 ;  /* 0x000000040000795c */ /* 0x000fea0000300000 */
.L_x_167:
[----:B------:R-:W-:Y:S01]  /*d510*/  IMAD.U32 R3, RZ, RZ, UR38 ;  /* 0x00000026ff037e24 */ /* 0x000fe2000f8e00ff */
[----:B------:R-:W-:-:S04]  /*d520*/  FSETP.NEU.AND P1, PT, R76, 1, PT ;  /* 0x3f8000004c00780b */ /* 0x000fc80003f2d000 */
[----:B------:R-:W-:-:S04]  /*d530*/  SHF.L.U32 R3, R3, 0x1f, RZ ;  /* 0x0000001f03037819 */ /* 0x000fc800000006ff */
[----:B------:R-:W1:Y:S02]  /*d540*/  SYNCS.PHASECHK.TRANS64.TRYWAIT P0, [UR36+0x38090], R3 ;  /* 0x03809003ff0075a7 */ /* 0x000e640008001124 */
[----:B-1----:R-:W-:Y:S05]  /*d550*/  @!P0 BRA `(.L_x_168) ;  /* 0x0000015c00908947 */ /* 0x002fea0003800000 */
.L_x_436:
[----:B------:R-:W-:-:S13]  /*d560*/  VOTE.ANY P1, P1 ;  /* 0x0000000000ff7806 */ /* 0x000fda0000820100 */
[----:B------:R-:W-:Y:S05]  /*d570*/  @!P1 BRA `(.L_x_169) ;  /* 0x0000002c00889947 */ /* 0x000fea0003800000 */
[----:B------:R-:W-:-:S04]  /*d580*/  SHF.R.U32.HI R77, RZ, 0x15, R75 ;  /* 0x00000015ff4d7819 */ /* 0x000fc8000001164b */
[----:B------:R-:W-:-:S13]  /*d590*/  ISETP.NE.AND P0, PT, R74, R77, PT ;  /* 0x0000004d4a00720c */ /* 0x000fda0003f05270 */
[----:B------:R-:W-:Y:S05]  /*d5a0*/  @!P0 BRA `(.L_x_170) ;  /* 0x0000000000408947 */ /* 0x000fea0003800000 */
[----:B------:R-:W-:Y:S01]  /*d5b0*/  MOV R14, 0x8 ;  /* 0x00000008000e7802 */ /* 0x000fe20000000f00 */
[----:B------:R-:W2:Y:S01]  /*d5c0*/  LDCU.64 UR8, c[0x4][0xb0] ;  /* 0x01001600ff0877ac */ /* 0x000ea20008000a00 */
[----:B------:R-:W-:Y:S02]  /*d5d0*/  HFMA2 R12, -RZ, RZ, 0, 5.9604644775390625e-08 ;  /* 0x00000001ff0c7431 */ /* 0x000fe400000001ff */
[----:B------:R-:W-:Y:S01]  /*d5e0*/  IMAD.MOV.U32 R8, RZ, RZ, 0x192 ;  /* 0x00000192ff087424 */ /* 0x000fe200078e00ff */
[----:B------:R-:W3:Y:S01]  /*d5f0*/  LDCU.64 UR6, c[0x4][0xb8] ;  /* 0x01001700ff0677ac */ /* 0x000ee20008000a00 */
[----:B------:R-:W4:Y:S01]  /*d600*/  LDC.64 R14, c[0x4][R14] ;  /* 0x010000000e0e7b82 */ /* 0x000f220000000a00 */
[----:B------:R-:W-:Y:S01]  /*d610*/  IMAD.MOV.U32 R13, RZ, RZ, RZ ;  /* 0x000000ffff0d7224 */ /* 0x000fe200078e00ff */
[----:B------:R-:W5:Y:S01]  /*d620*/  LDCU.64 UR4, c[0x4][0x30] ;  /* 0x01000600ff0477ac */ /* 0x000f620008000a00 */
[----:B--2---:R-:W-:Y:S01]  /*d630*/  IMAD.U32 R4, RZ, RZ, UR8 ;  /* 0x00000008ff047e24 */ /* 0x004fe2000f8e00ff */
[----:B------:R-:W-:Y:S01]  /*d640*/  MOV R5, UR9 ;  /* 0x0000000900057c02 */ /* 0x000fe20008000f00 */
[----:B---3--:R-:W-:Y:S01]  /*d650*/  IMAD.U32 R6, RZ, RZ, UR6 ;  /* 0x00000006ff067e24 */ /* 0x008fe2000f8e00ff */
[----:B------:R-:W-:Y:S01]  /*d660*/  MOV R7, UR7 ;  /* 0x0000000700077c02 */ /* 0x000fe20008000f00 */
[----:B-----5:R-:W-:Y:S01]  /*d670*/  IMAD.U32 R10, RZ, RZ, UR4 ;  /* 0x00000004ff0a7e24 */ /* 0x020fe2000f8e00ff */
[----:B------:R-:W-:-:S02]  /*d680*/  MOV R11, UR5 ;  /* 0x00000005000b7c02 */ /* 0x000fc40008000f00 */
[----:B------:R-:W-:-:S07]  /*d690*/  LEPC R20, `(.L_x_170) ;  /* 0x000000001014794e */ /* 0x000fce0000000000 */
[----:B-1--4-:R-:W-:Y:S05]  /*d6a0*/  CALL.ABS.NOINC R14 ;  /* 0x000000000e007343 */ /* 0x012fea0003c00000 */
.L_x_170:
[----:B------:R-:W-:Y:S01]  /*d6b0*/  SHF.R.U32.HI R79, RZ, 0x15, R72 ;  /* 0x00000015ff4f7819 */ /* 0x000fe20000011648 */
[----:B------:R-:W-:Y:S05]  /*d6c0*/  WARPSYNC.ALL ;  /* 0x0000000000007948 */ /* 0x000fea0003800000 */
[----:B------:R-:W-:Y:S02]  /*d6d0*/  R2UR UR4, R22 ;  /* 0x00000000160472ca */ /* 0x000fe400000e0000 */
[----:B------:R-:W-:-:S11]  /*d6e0*/  ISETP.NE.AND P0, PT, R74, R79, PT ;  /* 0x0000004f4a00720c */ /* 0x000fd60003f05270 */
[----:B------:R-:W2:Y:S02]  /*d6f0*/  LDTM.x16 R40, tmem[UR4+0x100] ;  /* 0x00010004002879ee */ /* 0x000ea40008240000 */
[----:B--2---:R-:W-:Y:S05]  /*d700*/  @!P0 BRA `(.L_x_171) ;  /* 0x0000000000408947 */ /* 0x004fea0003800000 */
        /* <DEDUP_REMOVED lines=16> */
.L_x_171:
[----:B------:R-:W-:Y:S05]  /*d810*/  WARPSYNC.ALL ;  /* 0x0000000000007948 */ /* 0x000fea0003800000 */
[----:B------:R-:W-:Y:S02]  /*d820*/  R2UR UR4, R22 ;  /* 0x00000000160472ca */ /* 0x000fe400000e0000 */
[----:B------:R-:W-:Y:S02]  /*d830*/  ISETP.NE.AND P0, PT, R74, R77, PT ;  /* 0x0000004d4a00720c */ /* 0x000fe40003f05270 */
[----:B------:R-:W-:-:S09]  /*d840*/  FSETP.NEU.AND P1, PT, R76, 1, PT ;  /* 0x3f8000004c00780b */ /* 0x000fd20003f2d000 */
[----:B------:R-:W2:Y:S04]  /*d850*/  LDTM.x16 R24, tmem[UR4+0x110] ;  /* 0x00011004001879ee */ /* 0x000ea80008240000 */
[C---:B------:R-:W-:Y:S02]  /*d860*/  @P1 FMUL2 R40, R76.reuse.F32, R40.F32x2.HI_LO ;  /* 0x000000284c28124a */ /* 0x040fe40000040000 */
[C---:B------:R-:W-:Y:S02]  /*d870*/  @P1 FMUL2 R42, R76.reuse.F32, R42.F32x2.HI_LO ;  /* 0x0000002a4c2a124a */ /* 0x040fe40000040000 */
[C---:B------:R-:W-:Y:S02]  /*d880*/  @P1 FMUL2 R44, R76.reuse.F32, R44.F32x2.HI_LO ;  /* 0x0000002c4c2c124a */ /* 0x040fe40000040000 */
[----:B------:R-:W-:-:S02]  /*d890*/  @P1 FMUL2 R46, R76.F32, R46.F32x2.HI_LO ;  /* 0x0000002e4c2e124a */ /* 0x000fc40000040000 */
[C---:B------:R-:W-:Y:S02]  /*d8a0*/  @P1 FMUL2 R48, R76.reuse.F32, R48.F32x2.HI_LO ;  /* 0x000000304c30124a */ /* 0x040fe40000040000 */
[C---:B------:R-:W-:Y:S02]  /*d8b0*/  @P1 FMUL2 R50, R76.reuse.F32, R50.F32x2.HI_LO ;  /* 0x000000324c32124a */ /* 0x040fe40000040000 */
[C---:B------:R-:W-:Y:S02]  /*d8c0*/  @P1 FMUL2 R52, R76.reuse.F32, R52.F32x2.HI_LO ;  /* 0x000000344c34124a */ /* 0x040fe40000040000 */
[----:B------:R-:W-:Y:S01]  /*d8d0*/  @P1 FMUL2 R54, R76.F32, R54.F32x2.HI_LO ;  /* 0x000000364c36124a */ /* 0x000fe20000040000 */
[----:B--2---:R-:W-:Y:S06]  /*d8e0*/  @!P0 BRA `(.L_x_172) ;  /* 0x0000000000408947 */ /* 0x004fec0003800000 */
        /* <DEDUP_REMOVED lines=16> */
.L_x_172:
[----:B------:R-:W-:Y:S01]  /*d9f0*/  SHF.R.U32.HI R77, RZ, 0x15, R71 ;  /* 0x00000015ff4d7819 */ /* 0x000fe20000011647 */
[----:B------:R-:W-:Y:S05]  /*da00*/  WARPSYNC.ALL ;  /* 0x0000000000007948 */ /* 0x000fea0003800000 */
[----:B------:R-:W-:Y:S02]  /*da10*/  R2UR UR4, R22 ;  /* 0x00000000160472ca */ /* 0x000fe400000e0000 */
[----:B------:R-:W-:-:S11]  /*da20*/  ISETP.NE.AND P0, PT, R74, R77, PT ;  /* 0x0000004d4a00720c */ /* 0x000fd60003f05270 */
[----:B------:R2:W-:Y:S02]  /*da30*/  STTM.x16 tmem[UR4+0x100], R40 ;  /* 0x00010028000079ed */ /* 0x0005e40008240004 */
[----:B------:R-:W-:Y:S05]  /*da40*/  @!P0 BRA `(.L_x_173) ;  /* 0x0000000000408947 */ /* 0x000fea0003800000 */
[----:B------:R-:W-:Y:S01]  /*da50*/  MOV R14, 0x8 ;  /* 0x00000008000e7802 */ /* 0x000fe20000000f00 */
[----:B------:R-:W3:Y:S01]  /*da60*/  LDCU.64 UR8, c[0x4][0xb0] ;  /* 0x01001600ff0877ac */ /* 0x000ee20008000a00 */
[----:B------:R-:W-:Y:S02]  /*da70*/  HFMA2 R12, -RZ, RZ, 0, 5.9604644775390625e-08 ;  /* 0x00000001ff0c7431 */ /* 0x000fe400000001ff */
[----:B------:R-:W-:Y:S01]  /*da80*/  IMAD.MOV.U32 R8, RZ, RZ, 0x192 ;  /* 0x00000192ff087424 */ /* 0x000fe200078e00ff */
[----:B------:R-:W4:Y:S01]  /*da90*/  LDCU.64 UR6, c[0x4][0xb8] ;  /* 0x01001700ff0677ac */ /* 0x000f220008000a00 */
[----:B------:R-:W1:Y:S01]  /*daa0*/  LDC.64 R14, c[0x4][R14] ;  /* 0x010000000e0e7b82 */ /* 0x000e620000000a00 */
[----:B------:R-:W-:Y:S01]  /*dab0*/  IMAD.MOV.U32 R13, RZ, RZ, RZ ;  /* 0x000000ffff0d7224 */ /* 0x000fe200078e00ff */
[----:B------:R-:W5:Y:S01]  /*dac0*/  LDCU.64 UR4, c[0x4][0x30] ;  /* 0x01000600ff0477ac */ /* 0x000f620008000a00 */
[----:B---3--:R-:W-:Y:S01]  /*dad0*/  IMAD.U32 R4, RZ, RZ, UR8 ;  /* 0x00000008ff047e24 */ /* 0x008fe2000f8e00ff */
[----:B------:R-:W-:Y:S01]  /*dae0*/  MOV R5, UR9 ;  /* 0x0000000900057c02 */ /* 0x000fe20008000f00 */
[----:B----4-:R-:W-:Y:S01]  /*daf0*/  IMAD.U32 R6, RZ, RZ, UR6 ;  /* 0x00000006ff067e24 */ /* 0x010fe2000f8e00ff */
[----:B------:R-:W-:Y:S01]  /*db00*/  MOV R7, UR7 ;  /* 0x0000000700077c02 */ /* 0x000fe20008000f00 */
[----:B-----5:R-:W-:Y:S01]  /*db10*/  IMAD.U32 R10, RZ, RZ, UR4 ;  /* 0x00000004ff0a7e24 */ /* 0x020fe2000f8e00ff */
[----:B------:R-:W-:-:S02]  /*db20*/  MOV R11, UR5 ;  /* 0x00000005000b7c02 */ /* 0x000fc40008000f00 */
[----:B------:R-:W-:-:S07]  /*db30*/  LEPC R20, `(.L_x_173) ;  /* 0x000000001014794e */ /* 0x000fce0000000000 */
[----:B-12---:R-:W-:Y:S05]  /*db40*/  CALL.ABS.NOINC R14 ;  /* 0x000000000e007343 */ /* 0x006fea0003c00000 */
.L_x_173:
[----:B------:R-:W-:Y:S05]  /*db50*/  WARPSYNC.ALL ;  /* 0x0000000000007948 */ /* 0x000fea0003800000 */
[----:B------:R-:W-:Y:S02]  /*db60*/  R2UR UR4, R22 ;  /* 0x00000000160472ca */ /* 0x000fe400000e0000 */
[----:B------:R-:W-:Y:S02]  /*db70*/  ISETP.NE.AND P0, PT, R74, R79, PT ;  /* 0x0000004f4a00720c */ /* 0x000fe40003f05270 */
[----:B------:R-:W-:-:S09]  /*db80*/  FSETP.NEU.AND P1, PT, R76, 1, PT ;  /* 0x3f8000004c00780b */ /* 0x000fd20003f2d000 */
[----:B--2---:R-:W2:Y:S04]  /*db90*/  LDTM.x16 R40, tmem[UR4+0x120] ;  /* 0x00012004002879ee */ /* 0x004ea80008240000 */
        /* <DEDUP_REMOVED lines=25> */
.L_x_174:
        /* <DEDUP_REMOVED lines=22> */
.L_x_175:
        /* <DEDUP_REMOVED lines=30> */
.L_x_176:
        /* <DEDUP_REMOVED lines=22> */
.L_x_177:
        /* <DEDUP_REMOVED lines=30> */
.L_x_178:
        /* <DEDUP_REMOVED lines=22> */
.L_x_179:
        /* <DEDUP_REMOVED lines=30> */
.L_x_180:
        /* <DEDUP_REMOVED lines=22> */
.L_x_181:
        /* <DEDUP_REMOVED lines=30> */
.L_x_182:
        /* <DEDUP_REMOVED lines=22> */
.L_x_183:
        /* <DEDUP_REMOVED lines=30> */
.L_x_184:
        /* <DEDUP_REMOVED lines=22> */
.L_x_185:
[----:B------:R-:W-:Y:S01]  /*eed0*/  ISETP.NE.AND P0, PT, R74, R79, PT ;  /* 0x0000004f4a00720c */ /* 0x000fe20003f05270 */
[----:B------:R-:W-:Y:S05]  /*eee0*/  WARPSYNC.ALL ;  /* 0x0000000000007948 */ /* 0x000fea0003800000 */
[----:B------:R-:W-:-:S13]  /*eef0*/  FSETP.NEU.AND P1, PT, R76, 1, PT ;  /* 0x3f8000004c00780b */ /* 0x000fda0003f2d000 */
[C---:B------:R-:W-:Y:S02]  /*ef00*/  @P1 FMUL2 R24, R76.reuse.F32, R24.F32x2.HI_LO ;  /* 0x000000184c18124a */ /* 0x040fe40000040000 */
[C---:B------:R-:W-:Y:S02]  /*ef10*/  @P1 FMUL2 R26, R76.reuse.F32, R26.F32x2.HI_LO ;  /* 0x0000001a4c1a124a */ /* 0x040fe40000040000 */
[C---:B------:R-:W-:Y:S02]  /*ef20*/  @P1 FMUL2 R28, R76.reuse.F32, R28.F32x2.HI_LO ;  /* 0x0000001c4c1c124a */ /* 0x040fe40000040000 */
[C---:B------:R-:W-:Y:S02]  /*ef30*/  @P1 FMUL2 R30, R76.reuse.F32, R30.F32x2.HI_LO ;  /* 0x0000001e4c1e124a */ /* 0x040fe40000040000 */
[C---:B------:R-:W-:Y:S02]  /*ef40*/  @P1 FMUL2 R32, R76.reuse.F32, R32.F32x2.HI_LO ;  /* 0x000000204c20124a */ /* 0x040fe40000040000 */
[----:B------:R-:W-:-:S02]  /*ef50*/  @P1 FMUL2 R34, R76.F32, R34.F32x2.HI_LO ;  /* 0x000000224c22124a */ /* 0x000fc40000040000 */
[C---:B------:R-:W-:Y:S02]  /*ef60*/  @P1 FMUL2 R36, R76.reuse.F32, R36.F32x2.HI_LO ;  /* 0x000000244c24124a */ /* 0x040fe40000040000 */
[----:B------:R-:W-:Y:S01]  /*ef70*/  @P1 FMUL2 R38, R76.F32, R38.F32x2.HI_LO ;  /* 0x000000264c26124a */ /* 0x000fe20000040000 */
[----:B------:R-:W-:Y:S06]  /*ef80*/  @!P0 BRA `(.L_x_186) ;  /* 0x0000000000408947 */ /* 0x000fec0003800000 */
        /* <DEDUP_REMOVED lines=16> */
.L_x_186:
[----:B------:R-:W-:Y:S05]  /*f090*/  WARPSYNC.ALL ;  /* 0x0000000000007948 */ /* 0x000fea0003800000 */
[----:B------:R-:W-:Y:S02]  /*f0a0*/  R2UR UR4, R22 ;  /* 0x00000000160472ca */ /* 0x000fe400000e0000 */
[----:B------:R-:W-:-:S11]  /*f0b0*/  ISETP.NE.AND P0, PT, R74, R65, PT ;  /* 0x000000414a00720c */ /* 0x000fd60003f05270 */
[----:B------:R3:W-:Y:S02]  /*f0c0*/  STTM.x16 tmem[UR4+0x170], R24 ;  /* 0x00017018000079ed */ /* 0x0007e40008240004 */
[----:B------:R-:W-:Y:S05]  /*f0d0*/  @!P0 BRA `(.L_x_187) ;  /* 0x0000000000408947 */ /* 0x000fea0003800000 */
[----:B------:R-:W-:Y:S01]  /*f0e0*/  MOV R14, 0x8 ;  /* 0x00000008000e7802 */ /* 0x000fe20000000f00 */
[----:B------:R-:W4:Y:S01]  /*f0f0*/  LDCU.64 UR8, c[0x4][0xb0] ;  /* 0x01001600ff0877ac */ /* 0x000f220008000a00 */
[----:B------:R-:W-:Y:S02]  /*f100*/  HFMA2 R12, -RZ, RZ, 0, 5.9604644775390625e-08 ;  /* 0x00000001ff0c7431 */ /* 0x000fe400000001ff */
[----:B------:R-:W-:Y:S01]  /*f110*/  IMAD.MOV.U32 R8, RZ, RZ, 0x192 ;  /* 0x00000192ff087424 */ /* 0x000fe200078e00ff */
[----:B------:R-:W5:Y:S01]  /*f120*/  LDCU.64 UR6, c[0x4][0xb8] ;  /* 0x01001700ff0677ac */ /* 0x000f620008000a00 */
[----:B------:R-:W1:Y:S01]  /*f130*/  LDC.64 R14, c[0x4][R14] ;  /* 0x010000000e0e7b82 */ /* 0x000e620000000a00 */
[----:B------:R-:W-:Y:S01]  /*f140*/  IMAD.MOV.U32 R13, RZ, RZ, RZ ;  /* 0x000000ffff0d7224 */ /* 0x000fe200078e00ff */
[----:B------:R-:W2:Y:S01]  /*f150*/  LDCU.64 UR4, c[0x4][0x30] ;  /* 0x01000600ff0477ac */ /* 0x000ea20008000a00 */
[----:B----4-:R-:W-:Y:S01]  /*f160*/  IMAD.U32 R4, RZ, RZ, UR8 ;  /* 0x00000008ff047e24 */ /* 0x010fe2000f8e00ff */
[----:B------:R-:W-:Y:S01]  /*f170*/  MOV R5, UR9 ;  /* 0x0000000900057c02 */ /* 0x000fe20008000f00 */
[----:B-----5:R-:W-:Y:S01]  /*f180*/  IMAD.U32 R6, RZ, RZ, UR6 ;  /* 0x00000006ff067e24 */ /* 0x020fe2000f8e00ff */
[----:B------:R-:W-:Y:S01]  /*f190*/  MOV R7, UR7 ;  /* 0x0000000700077c02 */ /* 0x000fe20008000f00 */
[----:B--2---:R-:W-:Y:S01]  /*f1a0*/  IMAD.U32 R10, RZ, RZ, UR4 ;  /* 0x00000004ff0a7e24 */ /* 0x004fe2000f8e00ff */
[----:B------:R-:W-:-:S02]  /*f1b0*/  MOV R11, UR5 ;  /* 0x00000005000b7c02 */ /* 0x000fc40008000f00 */
[----:B------:R-:W-:-:S07]  /*f1c0*/  LEPC R20, `(.L_x_187) ;  /* 0x000000001014794e */ /* 0x000fce0000000000 */
[----:B-1-3--:R-:W-:Y:S05]  /*f1d0*/  CALL.ABS.NOINC R14 ;  /* 0x000000000e007343 */ /* 0x00afea0003c00000 */
.L_x_187:
[----:B------:R-:W-:Y:S01]  /*f1e0*/  ISETP.NE.AND P0, PT, R74, R77, PT ;  /* 0x0000004d4a00720c */ /* 0x000fe20003f05270 */
[----:B------:R-:W-:-:S12]  /*f1f0*/  WARPSYNC.ALL ;  /* 0x0000000000007948 */ /* 0x000fd80003800000 */
        /* <DEDUP_REMOVED lines=17> */
.L_x_188:
[----:B------:R-:W-:Y:S05]  /*f310*/  WARPSYNC.ALL ;  /* 0x0000000000007948 */ /* 0x000fea0003800000 */
[----:B------:R-:W-:Y:S02]  /*f320*/  R2UR UR4, R22 ;  /* 0x00000000160472ca */ /* 0x000fe400000e0000 */
[----:B------:R-:W-:-:S11]  /*f330*/  ISETP.NE.AND P0, PT, R74, R64, PT ;  /* 0x000000404a00720c */ /* 0x000fd60003f05270 */
[----:B------:R4:W-:Y:S02]  /*f340*/  STTM.x16 tmem[UR4+0x180], R0 ;  /* 0x00018000000079ed */ /* 0x0009e40008240004 */
[----:B------:R-:W-:Y:S05]  /*f350*/  @!P0 BRA `(.L_x_189) ;  /* 0x0000000000408947 */ /* 0x000fea0003800000 */
[----:B----4-:R-:W-:Y:S01]  /*f360*/  MOV R14, 0x8 ;  /* 0x00000008000e7802 */ /* 0x010fe20000000f00 */
        /* <DEDUP_REMOVED lines=15> */
.L_x_189:
[----:B------:R-:W-:Y:S01]  /*f460*/  ISETP.NE.AND P0, PT, R74, R65, PT ;  /* 0x000000414a00720c */ /* 0x000fe20003f05270 */
[----:B------:R-:W-:-:S12]  /*f470*/  WARPSYNC.ALL ;  /* 0x0000000000007948 */ /* 0x000fd80003800000 */
        /* <DEDUP_REMOVED lines=17> */
.L_x_190:
[----:B------:R-:W-:Y:S05]  /*f590*/  WARPSYNC.ALL ;  /* 0x0000000000007948 */ /* 0x000fea0003800000 */
[----:B------:R-:W-:Y:S02]  /*f5a0*/  R2UR UR4, R22 ;  /* 0x00000000160472ca */ /* 0x000fe400000e0000 */
[----:B------:R-:W-:-:S11]  /*f5b0*/  ISETP.NE.AND P0, PT, R74, R63, PT ;  /* 0x0000003f4a00720c */ /* 0x000fd60003f05270 */
[----:B------:R1:W-:Y:S02]  /*f5c0*/  STTM.x16 tmem[UR4+0x190], R0 ;  /* 0x00019000000079ed */ /* 0x0003e40008240004 */
[----:B------:R-:W-:Y:S05]  /*f5d0*/  @!P0 BRA `(.L_x_191) ;  /* 0x0000000000408947 */ /* 0x000fea0003800000 */
[----:B-1--4-:R-:W-:Y:S01]  /*f5e0*/  MOV R14, 0x8 ;  /* 0x00000008000e7802 */ /* 0x012fe20000000f00 */
[----:B------:R-:W1:Y:S01]  /*f5f0*/  LDCU.64 UR8, c[0x4][0xb0] ;  /* 0x01001600ff0877ac */ /* 0x000e620008000a00 */
[----:B------:R-:W-:Y:S02]  /*f600*/  HFMA2 R12, -RZ, RZ, 0, 5.9604644775390625e-08 ;  /* 0x00000001ff0c7431 */ /* 0x000fe400000001ff */
[----:B------:R-:W-:Y:S01]  /*f610*/  IMAD.MOV.U32 R8, RZ, RZ, 0x192 ;  /* 0x00000192ff087424 */ /* 0x000fe200078e00ff */
[----:B------:R-:W4:Y:S01]  /*f620*/  LDCU.64 UR6, c[0x4][0xb8] ;  /* 0x01001700ff0677ac */ /* 0x000f220008000a00 */
[----:B------:R-:W2:Y:S01]  /*f630*/  LDC.64 R14, c[0x4][R14] ;  /* 0x010000000e0e7b82 */ /* 0x000ea20000000a00 */
[----:B------:R-:W-:Y:S01]  /*f640*/  IMAD.MOV.U32 R13, RZ, RZ, RZ ;  /* 0x000000ffff0d7224 */ /* 0x000fe200078e00ff */
[----:B------:R-:W5:Y:S01]  /*f650*/  LDCU.64 UR4, c[0x4][0x30] ;  /* 0x01000600ff0477ac */ /* 0x000f620008000a00 */
[----:B-1----:R-:W-:Y:S01]  /*f660*/  IMAD.U32 R4, RZ, RZ, UR8 ;  /* 0x00000008ff047e24 */ /* 0x002fe2000f8e00ff */
[----:B------:R-:W-:Y:S01]  /*f670*/  MOV R5, UR9 ;  /* 0x0000000900057c02 */ /* 0x000fe20008000f00 */
[----:B----4-:R-:W-:Y:S01]  /*f680*/  IMAD.U32 R6, RZ, RZ, UR6 ;  /* 0x00000006ff067e24 */ /* 0x010fe2000f8e00ff */
[----:B------:R-:W-:Y:S01]  /*f690*/  MOV R7, UR7 ;  /* 0x0000000700077c02 */ /* 0x000fe20008000f00 */
[----:B-----5:R-:W-:Y:S01]  /*f6a0*/  IMAD.U32 R10, RZ, RZ, UR4 ;  /* 0x00000004ff0a7e24 */ /* 0x020fe2000f8e00ff */
[----:B------:R-:W-:-:S02]  /*f6b0*/  MOV R11, UR5 ;  /* 0x00000005000b7c02 */ /* 0x000fc40008000f00 */
[----:B------:R-:W-:-:S07]  /*f6c0*/  LEPC R20, `(.L_x_191) ;  /* 0x000000001014794e */ /* 0x000fce0000000000 */
[----:B--23--:R-:W-:Y:S05]  /*f6d0*/  CALL.ABS.NOINC R14 ;  /* 0x000000000e007343 */ /* 0x00cfea0003c00000 */
.L_x_191:
[----:B------:R-:W-:Y:S01]  /*f6e0*/  ISETP.NE.AND P0, PT, R74, R64, PT ;  /* 0x000000404a00720c */ /* 0x000fe20003f05270 */
[----:B------:R-:W-:-:S12]  /*f6f0*/  WARPSYNC.ALL ;  /* 0x0000000000007948 */ /* 0x000fd80003800000 */
        /* <DEDUP_REMOVED lines=17> */
.L_x_192:
[----:B---3--:R-:W-:Y:S01]  /*f810*/  SHF.R.U32.HI R25, RZ, 0x15, R62 ;  /* 0x00000015ff197819 */ /* 0x008fe2000001163e */
[----:B------:R-:W-:Y:S05]  /*f820*/  WARPSYNC.ALL ;  /* 0x0000000000007948 */ /* 0x000fea0003800000 */
[----:B------:R-:W-:Y:S02]  /*f830*/  R2UR UR4, R22 ;  /* 0x00000000160472ca */ /* 0x000fe400000e0000 */
[----:B------:R-:W-:-:S11]  /*f840*/  ISETP.NE.AND P0, PT, R74, R25, PT ;  /* 0x000000194a00720c */ /* 0x000fd60003f05270 */
[----:B------:R3:W-:Y:S02]  /*f850*/  STTM.x16 tmem[UR4+0x1a0], R0 ;  /* 0x0001a000000079ed */ /* 0x0007e40008240004 */
[----:B------:R-:W-:Y:S05]  /*f860*/  @!P0 BRA `(.L_x_193) ;  /* 0x0000000000408947 */ /* 0x000fea0003800000 */
[----:B-1-34-:R-:W-:Y:S01]  /*f870*/  MOV R14, 0x8 ;  /* 0x00000008000e7802 */ /* 0x01afe20000000f00 */
[----:B------:R-:W1:Y:S01]  /*f880*/  LDCU.64 UR8, c[0x4][0xb0] ;  /* 0x01001600ff0877ac */ /* 0x000e620008000a00 */
[----:B------:R-:W-:Y:S02]  /*f890*/  HFMA2 R12, -RZ, RZ, 0, 5.9604644775390625e-08 ;  /* 0x00000001ff0c7431 */ /* 0x000fe400000001ff */
[----:B------:R-:W-:Y:S01]  /*f8a0*/  IMAD.MOV.U32 R8, RZ, RZ, 0x192 ;  /* 0x00000192ff087424 */ /* 0x000fe200078e00ff */
[----:B------:R-:W3:Y:S01]  /*f8b0*/  LDCU.64 UR6, c[0x4][0xb8] ;  /* 0x01001700ff0677ac */ /* 0x000ee20008000a00 */
[----:B------:R-:W4:Y:S01]  /*f8c0*/  LDC.64 R14, c[0x4][R14] ;  /* 0x010000000e0e7b82 */ /* 0x000f220000000a00 */
[----:B------:R-:W-:Y:S01]  /*f8d0*/  IMAD.MOV.U32 R13, RZ, RZ, RZ ;  /* 0x000000ffff0d7224 */ /* 0x000fe200078e00ff */
[----:B------:R-:W5:Y:S01]  /*f8e0*/  LDCU.64 UR4, c[0x4][0x30] ;  /* 0x01000600ff0477ac */ /* 0x000f620008000a00 */
[----:B-1----:R-:W-:Y:S01]  /*f8f0*/  IMAD.U32 R4, RZ, RZ, UR8 ;  /* 0x00000008ff047e24 */ /* 0x002fe2000f8e00ff */
[----:B------:R-:W-:Y:S01]  /*f900*/  MOV R5, UR9 ;  /* 0x0000000900057c02 */ /* 0x000fe20008000f00 */
[----:B---3--:R-:W-:Y:S01]  /*f910*/  IMAD.U32 R6, RZ, RZ, UR6 ;  /* 0x00000006ff067e24 */ /* 0x008fe2000f8e00ff */
[----:B------:R-:W-:Y:S01]  /*f920*/  MOV R7, UR7 ;  /* 0x0000000700077c02 */ /* 0x000fe20008000f00 */
[----:B-----5:R-:W-:Y:S01]  /*f930*/  IMAD.U32 R10, RZ, RZ, UR4 ;  /* 0x00000004ff0a7e24 */ /* 0x020fe2000f8e00ff */
[----:B------:R-:W-:-:S02]  /*f940*/  MOV R11, UR5 ;  /* 0x00000005000b7c02 */ /* 0x000fc40008000f00 */
[----:B------:R-:W-:-:S07]  /*f950*/  LEPC R20, `(.L_x_193) ;  /* 0x000000001014794e */ /* 0x000fce0000000000 */
[----:B--2-4-:R-:W-:Y:S05]  /*f960*/  CALL.ABS.NOINC R14 ;  /* 0x000000000e007343 */ /* 0x014fea0003c00000 */
.L_x_193:
[----:B------:R-:W-:Y:S01]  /*f970*/  ISETP.NE.AND P0, PT, R74, R63, PT ;  /* 0x0000003f4a00720c */ /* 0x000fe20003f05270 */
[----:B------:R-:W-:-:S12]  /*f980*/  WARPSYNC.ALL ;  /* 0x0000000000007948 */ /* 0x000fd80003800000 */
        /* <DEDUP_REMOVED lines=17> */
.L_x_194:
        /* <DEDUP_REMOVED lines=21> */
.L_x_195:
        /* <DEDUP_REMOVED lines=19> */
.L_x_196:
        /* <DEDUP_REMOVED lines=21> */
.L_x_197:
        /* <DEDUP_REMOVED lines=19> */
.L_x_198:
        /* <DEDUP_REMOVED lines=21> */
.L_x_199:
        /* <DEDUP_REMOVED lines=19> */
.L_x_200:
        /* <DEDUP_REMOVED lines=21> */
.L_x_201:
[----:B------:R-:W-:Y:S05]  /*10370*/  WARPSYNC.ALL ;  /* 0x0000000000007948 */ /* 0x000fea0003800000 */
[----:B------:R-:W-:-:S13]  /*10380*/  R2UR UR4, R22 ;  /* 0x00000000160472ca */ /* 0x000fda00000e0000 */
[----:B------:R1:W-:Y:S02]  /*10390*/  STTM.x16 tmem[UR4+0x1f0], R0 ;  /* 0x0001f000000079ed */ /* 0x0003e40008240004 */
.L_x_169:
[----:B------:R-:W-:-:S09]  /*103a0*/  UISETP.NE.AND UP0, UPT, UR45, URZ, UPT ;  /* 0x000000ff2d00728c */ /* 0x000fd2000bf05270 */
[----:B------:R-:W-:Y:S05]  /*103b0*/  BRA.U !UP0, `(.L_x_202) ;  /* 0x0000000108047547 */ /* 0x000fea000b800000 */
[----:B------:R-:W-:Y:S05]  /*103c0*/  BPT.TRAP 0x1 ;  /* 0x000000040000795c */ /* 0x000fea0000300000 */
.L_x_202:
[----:B------:R-:W-:Y:S02]  /*103d0*/  UIADD3 UR4, UPT, UPT, UR36, 0x38088, URZ ;  /* 0x0003808824047890 */ /* 0x000fe4000fffe0ff */
[----:B------:R-:W-:Y:S02]  /*103e0*/  UISETP.NE.AND UP0, UPT, UR41, URZ, UPT ;  /* 0x000000ff2900728c */ /* 0x000fe4000bf05270 */
[----:B------:R-:W-:Y:S02]  /*103f0*/  UPRMT UR4, UR49, 0x654, UR4 ;  /* 0x0000065431047896 */ /* 0x000fe40008000004 */
[----:B------:R-:W-:-:S07]  /*10400*/  ULOP3.LUT UR37, UR43, 0x1, URZ, 0x3c, !UPT ;  /* 0x000000012b257892 */ /* 0x000fce000f8e3cff */
[----:B------:R-:W-:Y:S01]  /*10410*/  SYNCS.ARRIVE.TRANS64.RED.A1T0 RZ, [UR4], RZ ;  /* 0x000000ffffff79a7 */ /* 0x000fe20008100404 */
[----:B------:R-:W1:Y:S01]  /*10420*/  FENCE.VIEW.ASYNC.T ;  /* 0x00000000000073c6 */ /* 0x000e620000000200 */
[----:B------:R-:W-:Y:S05]  /*10430*/  BRA.U UP0, `(.L_x_203) ;  /* 0x0000000100087547 */ /* 0x000fea000b800000 */
[----:B------:R-:W-:Y:S05]  /*10440*/  BPT.TRAP 0x1 ;  /* 0x000000040000795c */ /* 0x000fea0000300000 */
[----:B------:R-:W-:Y:S05]  /*10450*/  BPT.TRAP 0x1 ;  /* 0x000000040000795c */ /* 0x000fea0000300000 */
.L_x_203:
[----:B------:R-:W-:Y:S02]  /*10460*/  UIADD3 UR4, UPT, UPT, UR36, 0x380a0, URZ ;  /* 0x000380a024047890 */ /* 0x000fe4000fffe0ff */
[----:B------:R-:W-:Y:S02]  /*10470*/  UISETP.NE.AND UP0, UPT, UR45, URZ, UPT ;  /* 0x000000ff2d00728c */ /* 0x000fe4000bf05270 */
[----:B------:R-:W-:-:S09]  /*10480*/  UPRMT UR4, UR49, 0x654, UR4 ;  /* 0x0000065431047896 */ /* 0x000fd20008000004 */
[----:B-1----:R-:W-:Y:S01]  /*10490*/  SYNCS.ARRIVE.TRANS64.RED.A1T0 RZ, [UR4], RZ ;  /* 0x000000ffffff79a7 */ /* 0x002fe20008100404 */
[----:B------:R-:W-:Y:S05]  /*104a0*/  BRA.U !UP0, `(.L_x_204) ;  /* 0x0000000108047547 */ /* 0x000fea000b800000 */
[----:B------:R-:W-:Y:S05]  /*104b0*/  BPT.TRAP 0x1 ;  /* 0x000000040000795c */ /* 0x000fea0000300000 */
.L_x_204:
[----:B---34-:R-:W-:Y:S02]  /*104c0*/  IMAD.U32 R3, RZ, RZ, UR37 ;  /* 0x00000025ff037e24 */ /* 0x018fe4000f8e00ff */
[----:B------:R-:W-:-:S03]  /*104d0*/  VIADD R5, R22, 0x80 ;  /* 0x0000008016057836 */ /* 0x000fc60000000000 */
[----:B------:R-:W-:Y:S02]  /*104e0*/  SHF.L.U32 R3, R3, 0x1f, RZ ;  /* 0x0000001f03037819 */ /* 0x000fe400000006ff */
[----:B------:R-:W-:Y:S02]  /*104f0*/  SHF.R.U32.HI R5, RZ, 0x15, R5 ;  /* 0x00000015ff057819 */ /* 0x000fe40000011605 */
[----:B------:R-:W1:Y:S02]  /*10500*/  SYNCS.PHASECHK.TRANS64.TRYWAIT P1, [UR36+0x38080], R3 ;  /* 0x03808003ff0075a7 */ /* 0x000e640008021124 */
[----:B------:R-:W-:Y:S01]  /*10510*/  ISETP.NE.AND P0, PT, R74, R5, PT ;  /* 0x000000054a00720c */ /* 0x000fe20003f05270 */
[----:B-1----:R-:W-:-:S12]  /*10520*/  @!P1 BRA `(.L_x_205) ;  /* 0x0000012c00b49947 */ /* 0x002fd80003800000 */
.L_x_437:
        /* <DEDUP_REMOVED lines=17> */
.L_x_206:
[----:B------:R-:W-:Y:S05]  /*10640*/  WARPSYNC.ALL ;  /* 0x0000000000007948 */ /* 0x000fea0003800000 */
[----:B------:R-:W-:Y:S01]  /*10650*/  R2UR UR4, R22 ;  /* 0x00000000160472ca */ /* 0x000fe200000e0000 */
[----:B------:R-:W-:Y:S01]  /*10660*/  UISETP.NE.AND UP0, UPT, UR41, URZ, UPT ;  /* 0x000000ff2900728c */ /* 0x000fe2000bf05270 */
[----:B------:R-:W-:Y:S01]  /*10670*/  PLOP3.LUT P0, PT, PT, PT, PT, 0x80, 0x8 ;  /* 0x000000000008781c */ /* 0x000fe20003f0f070 */
[----:B------:R-:W-:-:S10]  /*10680*/  IMAD.MOV.U32 R76, RZ, RZ, 0x3f800000 ;  /* 0x3f800000ff4c7424 */ /* 0x000fd400078e00ff */
[----:B------:R-:W3:Y:S02]  /*10690*/  LDTM.x2 R4, tmem[UR4+0x80] ;  /* 0x00008004000479ee */ /* 0x000ee400080c0000 */
[----:B---3--:R-:W-:-:S13]  /*106a0*/  FSETP.NEU.AND P2, PT, R4, R5, PT ;  /* 0x000000050400720b */ /* 0x008fda0003f4d000 */
        /* <DEDUP_REMOVED lines=11> */
.L_x_207:
[----:B------:R-:W-:Y:S01]  /*10760*/  IMAD.U32 R3, RZ, RZ, UR38 ;  /* 0x00000026ff037e24 */ /* 0x000fe2000f8e00ff */
[----:B------:R-:W-:-:S04]  /*10770*/  FSETP.NEU.AND P1, PT, R76, 1, PT ;  /* 0x3f8000004c00780b */ /* 0x000fc80003f2d000 */
[----:B------:R-:W-:-:S04]  /*10780*/  SHF.L.U32 R3, R3, 0x1f, RZ ;  /* 0x0000001f03037819 */ /* 0x000fc800000006ff */
[----:B------:R-:W1:Y:S02]  /*10790*/  SYNCS.PHASECHK.TRANS64.TRYWAIT P0, [UR36+0x38098], R3 ;  /* 0x03809803ff0075a7 */ /* 0x000e640008001124 */
[----:B-1----:R-:W-:Y:S05]  /*107a0*/  @!P0 BRA `(.L_x_208) ;  /* 0x0000012c002c8947 */ /* 0x002fea0003800000 */
.L_x_438:
[----:B------:R-:W-:-:S13]  /*107b0*/  VOTE.ANY P1, P1 ;  /* 0x0000000000ff7806 */ /* 0x000fda0000820100 */
[----:B------:R-:W-:Y:S05]  /*107c0*/  @!P1 BRA `(.L_x_209) ;  /* 0x0000002c00889947 */ /* 0x000fea0003800000 */
[----:B------:R-:W-:-:S04]  /*107d0*/  SHF.R.U32.HI R77, RZ, 0x15, R73 ;  /* 0x00000015ff4d7819 */ /* 0x000fc80000011649 */
[----:B------:R-:W-:-:S13]  /*107e0*/  ISETP.NE.AND P0, PT, R74, R77, PT ;  /* 0x0000004d4a00720c */ /* 0x000fda0003f05270 */
        /* <DEDUP_REMOVED lines=17> */
.L_x_210:
[----:B------:R-:W-:Y:S05]  /*10900*/  WARPSYNC.ALL ;  /* 0x0000000000007948 */ /* 0x000fea0003800000 */
[----:B------:R-:W-:Y:S02]  /*10910*/  R2UR UR4, R22 ;  /* 0x00000000160472ca */ /* 0x000fe400000e0000 */
[----:B------:R-:W-:-:S11]  /*10920*/  ISETP.NE.AND P0, PT, R74, R65, PT ;  /* 0x000000414a00720c */ /* 0x000fd60003f05270 */
[----:B--2---:R-:W2:Y:S02]  /*10930*/  LDTM.x16 R40, tmem[UR4+0x180] ;  /* 0x00018004002879ee */ /* 0x004ea40008240000 */
        /* <DEDUP_REMOVED lines=17> */
.L_x_211:
        /* <DEDUP_REMOVED lines=30> */
.L_x_212:
        /* <DEDUP_REMOVED lines=21> */
.L_x_213:
        /* <DEDUP_REMOVED lines=30> */
.L_x_214:
        /* <DEDUP_REMOVED lines=21> */
.L_x_215:
        /* <DEDUP_REMOVED lines=30> */
.L_x_216:
        /* <DEDUP_REMOVED lines=22> */
.L_x_217:
        /* <DEDUP_REMOVED lines=30> */
.L_x_218:
        /* <DEDUP_REMOVED lines=21> */
.L_x_219:
        /* <DEDUP_REMOVED lines=30> */
.L_x_220:
        /* <DEDUP_REMOVED lines=21> */
.L_x_221:
        /* <DEDUP_REMOVED lines=30> */
.L_x_222:
        /* <DEDUP_REMOVED lines=21> */
.L_x_223:
        /* <DEDUP_REMOVED lines=30> */
.L_x_224:
        /* <DEDUP_REMOVED lines=22> */
.L_x_225:
        /* <DEDUP_REMOVED lines=28> */
.L_x_226:
[----:B--2---:R-:W-:Y:S01]  /*12280*/  SHF.R.U32.HI R41, RZ, 0x15, R57 ;  /* 0x00000015ff297819 */ /* 0x004fe20000011639 */
        /* <DEDUP_REMOVED lines=21> */
.L_x_227:
[----:B------:R-:W-:Y:S01]  /*123e0*/  ISETP.NE.AND P0, PT, R74, R77, PT ;  /* 0x0000004d4a00720c */ /* 0x000fe20003f05270 */
[----:B------:R-:W-:-:S12]  /*123f0*/  WARPSYNC.ALL ;  /* 0x0000000000007948 */ /* 0x000fd80003800000 */
        /* <DEDUP_REMOVED lines=17> */
.L_x_228:
[----:B--2---:R-:W-:Y:S01]  /*12510*/  SHF.R.U32.HI R25, RZ, 0x15, R56 ;  /* 0x00000015ff197819 */ /* 0x004fe20000011638 */
[----:B------:R-:W-:Y:S05]  /*12520*/  WARPSYNC.ALL ;  /* 0x0000000000007948 */ /* 0x000fea0003800000 */
[----:B------:R-:W-:Y:S02]  /*12530*/  R2UR UR4, R22 ;  /* 0x00000000160472ca */ /* 0x000fe400000e0000 */
[----:B------:R-:W-:-:S11]  /*12540*/  ISETP.NE.AND P0, PT, R74, R25, PT ;  /* 0x000000194a00720c */ /* 0x000fd60003f05270 */
[----:B------:R2:W-:Y:S02]  /*12550*/  STTM.x16 tmem[UR4+0x200], R0 ;  /* 0x00020000000079ed */ /* 0x0005e40008240004 */
[----:B------:R-:W-:Y:S05]  /*12560*/  @!P0 BRA `(.L_x_229) ;  /* 0x0000000000408947 */ /* 0x000fea0003800000 */
[----:B--2---:R-:W-:Y:S01]  /*12570*/  MOV R14, 0x8 ;  /* 0x00000008000e7802 */ /* 0x004fe20000000f00 */
        /* <DEDUP_REMOVED lines=15> */
.L_x_229:
[----:B------:R-:W-:Y:S01]  /*12670*/  ISETP.NE.AND P0, PT, R74, R41, PT ;  /* 0x000000294a00720c */ /* 0x000fe20003f05270 */
[----:B------:R-:W-:-:S12]  /*12680*/  WARPSYNC.ALL ;  /* 0x0000000000007948 */ /* 0x000fd80003800000 */
        /* <DEDUP_REMOVED lines=17> */
.L_x_230:
[----:B------:R-:W-:Y:S01]  /*127a0*/  SHF.R.U32.HI R27, RZ, 0x15, R23 ;  /* 0x00000015ff1b7819 */ /* 0x000fe20000011617 */
[----:B------:R-:W-:Y:S05]  /*127b0*/  WARPSYNC.ALL ;  /* 0x0000000000007948 */ /* 0x000fea0003800000 */
[----:B------:R-:W-:Y:S02]  /*127c0*/  R2UR UR4, R22 ;  /* 0x00000000160472ca */ /* 0x000fe400000e0000 */
[----:B------:R-:W-:-:S11]  /*127d0*/  ISETP.NE.AND P0, PT, R74, R27, PT ;  /* 0x0000001b4a00720c */ /* 0x000fd60003f05270 */
[----:B------:R3:W-:Y:S02]  /*127e0*/  STTM.x16 tmem[UR4+0x210], R0 ;  /* 0x00021000000079ed */ /* 0x0007e40008240004 */
[----:B------:R-:W-:Y:S05]  /*127f0*/  @!P0 BRA `(.L_x_231) ;  /* 0x0000000000408947 */ /* 0x000fea0003800000 */
[----:B--23--:R-:W-:Y:S01]  /*12800*/  MOV R14, 0x8 ;  /* 0x00000008000e7802 */ /* 0x00cfe20000000f00 */
        /* <DEDUP_REMOVED lines=15> */
.L_x_231:
[----:B------:R-:W-:Y:S01]  /*12900*/  ISETP.NE.AND P0, PT, R74, R25, PT ;  /* 0x000000194a00720c */ /* 0x000fe20003f05270 */
[----:B------:R-:W-:-:S12]  /*12910*/  WARPSYNC.ALL ;  /* 0x0000000000007948 */ /* 0x000fd80003800000 */
        /* <DEDUP_REMOVED lines=17> */
.L_x_232:
[----:B------:R-:W-:Y:S01]  /*12a30*/  SHF.R.U32.HI R25, RZ, 0x15, R19 ;  /* 0x00000015ff197819 */ /* 0x000fe20000011613 */
[----:B------:R-:W-:Y:S05]  /*12a40*/  WARPSYNC.ALL ;  /* 0x0000000000007948 */ /* 0x000fea0003800000 */
[----:B------:R-:W-:Y:S02]  /*12a50*/  R2UR UR4, R22 ;  /* 0x00000000160472ca */ /* 0x000fe400000e0000 */
[----:B------:R-:W-:-:S11]  /*12a60*/  ISETP.NE.AND P0, PT, R74, R25, PT ;  /* 0x000000194a00720c */ /* 0x000fd60003f05270 */
[----:B------:R4:W-:Y:S02]  /*12a70*/  STTM.x16 tmem[UR4+0x220], R0 ;  /* 0x00022000000079ed */ /* 0x0009e40008240004 */
[----:B------:R-:W-:Y:S05]  /*12a80*/  @!P0 BRA `(.L_x_233) ;  /* 0x0000000000408947 */ /* 0x000fea0003800000 */
[----:B--234-:R-:W-:Y:S01]  /*12a90*/  MOV R14, 0x8 ;  /* 0x00000008000e7802 */ /* 0x01cfe20000000f00 */
        /* <DEDUP_REMOVED lines=15> */
.L_x_233:
[----:B------:R-:W-:Y:S01]  /*12b90*/  ISETP.NE.AND P0, PT, R74, R27, PT ;  /* 0x0000001b4a00720c */ /* 0x000fe20003f05270 */
[----:B------:R-:W-:-:S12]  /*12ba0*/  WARPSYNC.ALL ;  /* 0x0000000000007948 */ /* 0x000fd80003800000 */
        /* <DEDUP_REMOVED lines=17> */
.L_x_234:
[----:B------:R-:W-:Y:S01]  /*12cc0*/  SHF.R.U32.HI R27, RZ, 0x15, R18 ;  /* 0x00000015ff1b7819 */ /* 0x000fe20000011612 */
[----:B------:R-:W-:Y:S05]  /*12cd0*/  WARPSYNC.ALL ;  /* 0x0000000000007948 */ /* 0x000fea0003800000 */
[----:B------:R-:W-:Y:S02]  /*12ce0*/  R2UR UR4, R22 ;  /* 0x00000000160472ca */ /* 0x000fe400000e0000 */
[----:B------:R-:W-:-:S11]  /*12cf0*/  ISETP.NE.AND P0, PT, R74, R27, PT ;  /* 0x0000001b4a00720c */ /* 0x000fd60003f05270 */
[----:B------:R1:W-:Y:S02]  /*12d00*/  STTM.x16 tmem[UR4+0x230], R0 ;  /* 0x00023000000079ed */ /* 0x0003e40008240004 */
[----:B------:R-:W-:Y:S05]  /*12d10*/  @!P0 BRA `(.L_x_235) ;  /* 0x0000000000408947 */ /* 0x000fea0003800000 */
[----:B-1234-:R-:W-:Y:S01]  /*12d20*/  MOV R14, 0x8 ;  /* 0x00000008000e7802 */ /* 0x01efe20000000f00 */
[----:B------:R-:W1:Y:S01]  /*12d30*/  LDCU.64 UR8, c[0x4][0xb0] ;  /* 0x01001600ff0877ac */ /* 0x000e620008000a00 */
[----:B------:R-:W-:Y:S02]  /*12d40*/  HFMA2 R12, -RZ, RZ, 0, 5.9604644775390625e-08 ;  /* 0x00000001ff0c7431 */ /* 0x000fe400000001ff */
[----:B------:R-:W-:Y:S01]  /*12d50*/  IMAD.MOV.U32 R8, RZ, RZ, 0x192 ;  /* 0x00000192ff087424 */ /* 0x000fe200078e00ff */
[----:B------:R-:W2:Y:S01]  /*12d60*/  LDCU.64 UR6, c[0x4][0xb8] ;  /* 0x01001700ff0677ac */ /* 0x000ea20008000a00 */
[----:B------:R-:W3:Y:S01]  /*12d70*/  LDC.64 R14, c[0x4][R14] ;  /* 0x010000000e0e7b82 */ /* 0x000ee20000000a00 */
[----:B------:R-:W-:Y:S01]  /*12d80*/  IMAD.MOV.U32 R13, RZ, RZ, RZ ;  /* 0x000000ffff0d7224 */ /* 0x000fe200078e00ff */
[----:B------:R-:W4:Y:S01]  /*12d90*/  LDCU.64 UR4, c[0x4][0x30] ;  /* 0x01000600ff0477ac */ /* 0x000f220008000a00 */
[----:B-1----:R-:W-:Y:S01]  /*12da0*/  IMAD.U32 R4, RZ, RZ, UR8 ;  /* 0x00000008ff047e24 */ /* 0x002fe2000f8e00ff */
[----:B------:R-:W-:Y:S01]  /*12db0*/  MOV R5, UR9 ;  /* 0x0000000900057c02 */ /* 0x000fe20008000f00 */
[----:B--2---:R-:W-:Y:S01]  /*12dc0*/  IMAD.U32 R6, RZ, RZ, UR6 ;  /* 0x00000006ff067e24 */ /* 0x004fe2000f8e00ff */
[----:B------:R-:W-:Y:S01]  /*12dd0*/  MOV R7, UR7 ;  /* 0x0000000700077c02 */ /* 0x000fe20008000f00 */
[----:B----4-:R-:W-:Y:S01]  /*12de0*/  IMAD.U32 R10, RZ, RZ, UR4 ;  /* 0x00000004ff0a7e24 */ /* 0x010fe2000f8e00ff */
[----:B------:R-:W-:-:S02]  /*12df0*/  MOV R11, UR5 ;  /* 0x00000005000b7c02 */ /* 0x000fc40008000f00 */
[----:B------:R-:W-:-:S07]  /*12e00*/  LEPC R20, `(.L_x_235) ;  /* 0x000000001014794e */ /* 0x000fce0000000000 */
[----:B---3--:R-:W-:Y:S05]  /*12e10*/  CALL.ABS.NOINC R14 ;  /* 0x000000000e007343 */ /* 0x008fea0003c00000 */
.L_x_235:
[----:B------:R-:W-:Y:S01]  /*12e20*/  ISETP.NE.AND P0, PT, R74, R25, PT ;  /* 0x000000194a00720c */ /* 0x000fe20003f05270 */
[----:B------:R-:W-:-:S12]  /*12e30*/  WARPSYNC.ALL ;  /* 0x0000000000007948 */ /* 0x000fd80003800000 */
        /* <DEDUP_REMOVED lines=17> */
.L_x_236:
        /* <DEDUP_REMOVED lines=22> */
.L_x_237:
        /* <DEDUP_REMOVED lines=19> */
.L_x_238:
        /* <DEDUP_REMOVED lines=22> */
.L_x_239:
        /* <DEDUP_REMOVED lines=19> */
.L_x_240:
        /* <DEDUP_REMOVED lines=21> */
.L_x_241:
[----:B------:R-:W-:Y:S05]  /*135c0*/  WARPSYNC.ALL ;  /* 0x0000000000007948 */ /* 0x000fea0003800000 */
[----:B------:R-:W-:-:S13]  /*135d0*/  R2UR UR4, R22 ;  /* 0x00000000160472ca */ /* 0x000fda00000e0000 */
[----:B------:R1:W-:Y:S02]  /*135e0*/  STTM.x16 tmem[UR4+0x270], R0 ;  /* 0x00027000000079ed */ /* 0x0003e40008240004 */
.L_x_209:
[----:B------:R-:W-:-:S09]  /*135f0*/  UISETP.NE.AND UP0, UPT, UR44, URZ, UPT ;  /* 0x000000ff2c00728c */ /* 0x000fd2000bf05270 */
[----:B------:R-:W-:Y:S05]  /*13600*/  BRA.U !UP0, `(.L_x_242) ;  /* 0x0000000108047547 */ /* 0x000fea000b800000 */
[----:B------:R-:W-:Y:S05]  /*13610*/  BPT.TRAP 0x1 ;  /* 0x000000040000795c */ /* 0x000fea0000300000 */
.L_x_242:
[----:B------:R-:W-:Y:S02]  /*13620*/  UPRMT UR5, UR49, 0x654, UR48 ;  /* 0x0000065431057896 */ /* 0x000fe40008000030 */
[----:B------:R-:W-:-:S07]  /*13630*/  UISETP.NE.AND UP0, UPT, UR41, URZ, UPT ;  /* 0x000000ff2900728c */ /* 0x000fce000bf05270 */
[----:B------:R-:W-:Y:S01]  /*13640*/  SYNCS.ARRIVE.TRANS64.RED.A1T0 RZ, [UR5], RZ ;  /* 0x000000ffffff79a7 */ /* 0x000fe20008100405 */
[----:B------:R-:W1:Y:S01]  /*13650*/  FENCE.VIEW.ASYNC.T ;  /* 0x00000000000073c6 */ /* 0x000e620000000200 */
[----:B------:R-:W-:Y:S05]  /*13660*/  BRA.U UP0, `(.L_x_243) ;  /* 0x0000000100087547 */ /* 0x000fea000b800000 */
[----:B------:R-:W-:Y:S05]  /*13670*/  BPT.TRAP 0x1 ;  /* 0x000000040000795c */ /* 0x000fea0000300000 */
[----:B------:R-:W-:Y:S05]  /*13680*/  BPT.TRAP 0x1 ;  /* 0x000000040000795c */ /* 0x000fea0000300000 */
.L_x_243:
[----:B------:R-:W-:Y:S02]  /*13690*/  UIADD3 UR4, UPT, UPT, UR36, 0x380a8, URZ ;  /* 0x000380a824047890 */ /* 0x000fe4000fffe0ff */
[----:B------:R-:W-:Y:S02]  /*136a0*/  UISETP.NE.AND UP0, UPT, UR42, URZ, UPT ;  /* 0x000000ff2a00728c */ /* 0x000fe4000bf05270 */
[----:B------:R-:W-:Y:S02]  /*136b0*/  UPRMT UR4, UR49, 0x654, UR4 ;  /* 0x0000065431047896 */ /* 0x000fe40008000004 */
[----:B------:R-:W-:Y:S02]  /*136c0*/  ULOP3.LUT UR38, UR38, 0x1, URZ, 0x3c, !UPT ;  /* 0x0000000126267892 */ /* 0x000fe4000f8e3cff */
[----:B------:R-:W-:-:S05]  /*136d0*/  ULOP3.LUT UR39, UR39, 0x1, URZ, 0x3c, !UPT ;  /* 0x0000000127277892 */ /* 0x000fca000f8e3cff */
[----:B-1----:R-:W-:Y:S01]  /*136e0*/  SYNCS.ARRIVE.TRANS64.RED.A1T0 RZ, [UR4], RZ ;  /* 0x000000ffffff79a7 */ /* 0x002fe20008100404 */
[----:B------:R-:W-:Y:S06]  /*136f0*/  BRA.U UP0, `(.L_x_244) ;  /* 0xffffff9d00107547 */ /* 0x000fec000b83ffff */
.L_x_164:
[----:B------:R-:W-:-:S09]  /*13700*/  UISETP.NE.AND UP0, UPT, UR45, URZ, UPT ;  /* 0x000000ff2d00728c */ /* 0x000fd2000bf05270 */
[----:B------:R-:W-:Y:S05]  /*13710*/  BRA.U !UP0, `(.L_x_245) ;  /* 0x0000000108047547 */ /* 0x000fea000b800000 */
[----:B------:R-:W-:Y:S05]  /*13720*/  BPT.TRAP 0x1 ;  /* 0x000000040000795c */ /* 0x000fea0000300000 */
.L_x_245:
[----:B------:R-:W5:Y:S01]  /*13730*/  S2UR UR40, SR_CgaCtaId ;  /* 0x00000000002879c3 */ /* 0x000f620000008800 */
[----:B------:R-:W-:Y:S01]  /*13740*/  UMOV UR36, 0x400 ;  /* 0x0000040000247882 */ /* 0x000fe20000000000 */
[----:B------:R-:W-:Y:S02]  /*13750*/  UISETP.NE.AND UP0, UPT, UR44, URZ, UPT ;  /* 0x000000ff2c00728c */ /* 0x000fe4000bf05270 */
[----:B-----5:R-:W-:-:S04]  /*13760*/  ULEA UR36, UR40, UR36, 0x18 ;  /* 0x0000002428247291 */ /* 0x020fc8000f8ec0ff */
[----:B------:R-:W-:-:S04]  /*13770*/  UIADD3 UR37, UPT, UPT, UR36, 0x38088, URZ ;  /* 0x0003808824257890 */ /* 0x000fc8000fffe0ff */
[----:B------:R-:W-:-:S09]  /*13780*/  UPRMT UR4, UR40, 0x654, UR37 ;  /* 0x0000065428047896 */ /* 0x000fd20008000025 */
[----:B------:R-:W-:Y:S01]  /*13790*/  SYNCS.ARRIVE.TRANS64.RED.A1T0 RZ, [UR4], RZ ;  /* 0x000000ffffff79a7 */ /* 0x000fe20008100404 */
[----:B------:R-:W-:Y:S05]  /*137a0*/  BRA.U !UP0, `(.L_x_246) ;  /* 0x0000000108047547 */ /* 0x000fea000b800000 */
[----:B------:R-:W-:Y:S05]  /*137b0*/  BPT.TRAP 0x1 ;  /* 0x000000040000795c */ /* 0x000fea0000300000 */
.L_x_246:
[----:B-1234-:R-:W-:-:S04]  /*137c0*/  MOV R3, UR39 ;  /* 0x0000002700037c02 */ /* 0x01efc80008000f00 */
[----:B------:R-:W-:-:S04]  /*137d0*/  SHF.L.U32 R3, R3, 0x1f, RZ ;  /* 0x0000001f03037819 */ /* 0x000fc800000006ff */
[----:B------:R-:W1:Y:S02]  /*137e0*/  SYNCS.PHASECHK.TRANS64.TRYWAIT P0, [UR36+0x38070], R3 ;  /* 0x03807003ff0075a7 */ /* 0x000e640008001124 */
[----:B-1----:R-:W-:Y:S05]  /*137f0*/  @!P0 BRA `(.L_x_247) ;  /* 0x000000fc00308947 */ /* 0x002fea0003800000 */
.L_x_439:
[----:B------:R-:W-:Y:S01]  /*13800*/  R2UR UR4, R22 ;  /* 0x00000000160472ca */ /* 0x000fe200000e0000 */
[----:B------:R-:W-:-:S12]  /*13810*/  UISETP.NE.AND UP0, UPT, UR44, URZ, UPT ;  /* 0x000000ff2c00728c */ /* 0x000fd8000bf05270 */
[----:B------:R-:W2:Y:S02]  /*13820*/  LDTM.x2 R24, tmem[UR4] ;  /* 0x00000004001879ee */ /* 0x000ea400080c0000 */
[----:B--2---:R-:W-:Y:S05]  /*13830*/  BRA.U !UP0, `(.L_x_248) ;  /* 0x0000000108047547 */ /* 0x004fea000b800000 */
[----:B------:R-:W-:Y:S05]  /*13840*/  BPT.TRAP 0x1 ;  /* 0x000000040000795c */ /* 0x000fea0000300000 */
.L_x_248:
[----:B------:R-:W-:Y:S01]  /*13850*/  SYNCS.ARRIVE.TRANS64.RED.A1T0 RZ, [UR5], RZ ;  /* 0x000000ffffff79a7 */ /* 0x000fe20008100405 */
[----:B------:R-:W-:-:S09]  /*13860*/  UISETP.NE.AND UP0, UPT, UR41, URZ, UPT ;  /* 0x000000ff2900728c */ /* 0x000fd2000bf05270 */
[----:B------:R-:W-:Y:S05]  /*13870*/  BRA.U UP0, `(.L_x_249) ;  /* 0x0000000100047547 */ /* 0x000fea000b800000 */
[----:B------:R-:W-:Y:S05]  /*13880*/  BPT.TRAP 0x1 ;  /* 0x000000040000795c */ /* 0x000fea0000300000 */
.L_x_249:
[----:B-1----:R-:W-:-:S04]  /*13890*/  MOV R3, UR38 ;  /* 0x0000002600037c02 */ /* 0x002fc80008000f00 */
[----:B------:R-:W-:-:S04]  /*138a0*/  SHF.L.U32 R3, R3, 0x1f, RZ ;  /* 0x0000001f03037819 */ /* 0x000fc800000006ff */
[----:B------:R-:W1:Y:S02]  /*138b0*/  SYNCS.PHASECHK.TRANS64.TRYWAIT P0, [UR36+0x38090], R3 ;  /* 0x03809003ff0075a7 */ /* 0x000e640008001124 */
[----:B-1----:R-:W-:Y:S05]  /*138c0*/  @!P0 BRA `(.L_x_250) ;  /* 0x000000fc00148947 */ /* 0x002fea0003800000 */
.L_x_440:
[----:B------:R-:W-:-:S09]  /*138d0*/  UISETP.NE.AND UP0, UPT, UR41, URZ, UPT ;  /* 0x000000ff2900728c */ /* 0x000fd2000bf05270 */
[----:B------:R-:W-:Y:S05]  /*138e0*/  BRA.U UP0, `(.L_x_251) ;  /* 0x0000000100047547 */ /* 0x000fea000b800000 */
[----:B------:R-:W-:Y:S05]  /*138f0*/  BPT.TRAP 0x1 ;  /* 0x000000040000795c */ /* 0x000fea0000300000 */
.L_x_251:
[----:B------:R-:W-:Y:S01]  /*13900*/  MOV R5, 0x1 ;  /* 0x0000000100057802 */ /* 0x000fe20000000f00 */
[----:B-1----:R1:W2:Y:S03]  /*13910*/  MUFU.RCP R3, R24 ;  /* 0x0000001800037308 */ /* 0x0022a60000001000 */
[----:B------:R-:W-:-:S04]  /*13920*/  SHF.L.U32 R5, R5, 0x1f, RZ ;  /* 0x0000001f05057819 */ /* 0x000fc800000006ff */
[----:B------:R-:W3:Y:S02]  /*13930*/  SYNCS.PHASECHK.TRANS64.TRYWAIT P0, [UR36+0x380c0], R5 ;  /* 0x0380c005ff0075a7 */ /* 0x000ee40008001124 */
[----:B-123--:R-:W-:Y:S05]  /*13940*/  @!P0 BRA `(.L_x_252) ;  /* 0x000000fc000c8947 */ /* 0x00efea0003800000 */
.L_x_441:
[----:B------:R-:W2:Y:S01]  /*13950*/  LDCU UR4, c[0x0][0x708] ;  /* 0x0000e100ff0477ac */ /* 0x000ea20008000800 */
[----:B-1----:R-:W-:Y:S01]  /*13960*/  FFMA R0, -R24, R3, 1 ;  /* 0x3f80000018007423 */ /* 0x002fe20000000103 */
[----:B------:R-:W1:Y:S01]  /*13970*/  LDC R33, c[0x0][0x708] ;  /* 0x0001c200ff217b82 */ /* 0x000e620000000800 */
[----:B------:R-:W-:Y:S02]  /*13980*/  BSSY.RECONVERGENT B2, `(.L_x_253) ;  /* 0x000000b000027945 */ /* 0x000fe40003800200 */
[----:B------:R-:W-:Y:S01]  /*13990*/  FFMA R0, R3, R0, R3 ;  /* 0x0000000003007223 */ /* 0x000fe20000000003 */
[----:B--2---:R-:W-:-:S03]  /*139a0*/  MOV R3, UR4 ;  /* 0x0000000400037c02 */ /* 0x004fc60008000f00 */
[----:B------:R-:W-:Y:S01]  /*139b0*/  FFMA R29, R0, UR4, RZ ;  /* 0x00000004001d7c23 */ /* 0x000fe200080000ff */
[----:B------:R-:W2:Y:S03]  /*139c0*/  FCHK P0, R3, R24 ;  /* 0x0000001803007302 */ /* 0x000ea60000000000 */
[----:B------:R-:W-:-:S04]  /*139d0*/  FFMA R4, -R24, R29, UR4 ;  /* 0x0000000418047e23 */ /* 0x000fc8000800011d */
[----:B------:R-:W-:Y:S01]  /*139e0*/  FFMA R29, R0, R4, R29 ;  /* 0x00000004001d7223 */ /* 0x000fe2000000001d */
[----:B--2---:R-:W-:Y:S06]  /*139f0*/  @!P0 BRA `(.L_x_254) ;  /* 0x00000000000c8947 */ /* 0x004fec0003800000 */
[----:B------:R-:W-:Y:S02]  /*13a00*/  MOV R4, 0x13a20 ;  /* 0x00013a2000047802 */ /* 0x000fe40000000f00 */
[----:B-1----:R-:W-:Y:S05]  /*13a10*/  CALL.REL.NOINC `($__internal_3_$__cuda_sm3x_div_rn_noftz_f32_slowpath) ;  /* 0x00000104000c7944 */ /* 0x002fea0003c00000 */
[----:B------:R-:W-:Y:S02]  /*13a20*/  MOV R29, R32 ;  /* 0x00000020001d7202 */ /* 0x000fe40000000f00 */
.L_x_254:
[----:B------:R-:W-:Y:S05]  /*13a30*/  BSYNC.RECONVERGENT B2 ;  /* 0x0000000000027941 */ /* 0x000fea0003800200 */
.L_x_253:
[----:B------:R-:W-:Y:S01]  /*13a40*/  VIADD R3, R22, 0x100 ;  /* 0x0000010016037836 */ /* 0x000fe20000000000 */
[----:B------:R-:W-:Y:S01]  /*13a50*/  SHF.R.U32.HI R0, RZ, 0x5, R2 ;  /* 0x00000005ff007819 */ /* 0x000fe20000011602 */
[C---:B------:R-:W-:Y:S02]  /*13a60*/  IMAD.SHL.U32 R4, R2.reuse, 0x100, RZ ;  /* 0x0000010002047824 */ /* 0x040fe400078e00ff */
[----:B------:R-:W-:Y:S01]  /*13a70*/  IMAD.SHL.U32 R5, R2, 0x40, RZ ;  /* 0x0000004002057824 */ /* 0x000fe200078e00ff */
[----:B------:R-:W-:Y:S01]  /*13a80*/  SHF.R.U32.HI R3, RZ, 0x15, R3 ;  /* 0x00000015ff037819 */ /* 0x000fe20000011603 */
[C---:B------:R-:W-:Y:S01]  /*13a90*/  IMAD.SHL.U32 R23, R0.reuse, 0x2000, RZ ;  /* 0x0000200000177824 */ /* 0x040fe200078e00ff */
[----:B------:R-:W-:Y:S02]  /*13aa0*/  LOP3.LUT R28, R0, 0x3, RZ, 0xc0, !PT ;  /* 0x00000003001c7812 */ /* 0x000fe400078ec0ff */
[----:B------:R-:W-:Y:S02]  /*13ab0*/  LOP3.LUT R4, R4, 0x1800, RZ, 0xc0, !PT ;  /* 0x0000180004047812 */ /* 0x000fe400078ec0ff */
[----:B------:R-:W-:-:S02]  /*13ac0*/  ISETP.NE.AND P0, PT, R28, R3, PT ;  /* 0x000000031c00720c */ /* 0x000fc40003f05270 */
[----:B------:R-:W-:-:S04]  /*13ad0*/  LOP3.LUT R4, R4, 0x1c0, R5, 0xf8, !PT ;  /* 0x000001c004047812 */ /* 0x000fc800078ef805 */
[----:B------:R-:W-:-:S07]  /*13ae0*/  LOP3.LUT R23, R4, 0x6000, R23, 0xf8, !PT ;  /* 0x0000600004177812 */ /* 0x000fce00078ef817 */
        /* <DEDUP_REMOVED lines=17> */
.L_x_255:
[----:B------:R-:W2:Y:S01]  /*13c00*/  S2UR UR6, SR_SWINHI ;  /* 0x00000000000679c3 */ /* 0x000ea20000002f00 */
[----:B------:R-:W-:Y:S01]  /*13c10*/  UMOV UR4, UR36 ;  /* 0x0000002400047c82 */ /* 0x000fe20008000000 */
[----:B--2---:R-:W-:Y:S01]  /*13c20*/  UMOV UR5, UR6 ;  /* 0x0000000600057c82 */ /* 0x004fe20008000000 */
[----:B------:R-:W-:-:S05]  /*13c30*/  LEA R23, P0, R23, UR4, 0x1 ;  /* 0x0000000417177c11 */ /* 0x000fca000f8008ff */
[----:B------:R-:W-:Y:S01]  /*13c40*/  IMAD.X R27, RZ, RZ, UR5, P0 ;  /* 0x00000005ff1b7e24 */ /* 0x000fe200080e06ff */
[----:B------:R-:W-:Y:S05]  /*13c50*/  WARPSYNC.ALL ;  /* 0x0000000000007948 */ /* 0x000fea0003800000 */
[----:B------:R-:W-:Y:S02]  /*13c60*/  R2UR UR4, R22 ;  /* 0x00000000160472ca */ /* 0x000fe400000e0000 */
[----:B------:R-:W-:-:S05]  /*13c70*/  IADD3 R3, P0, PT, R23, 0x10, RZ ;  /* 0x0000001017037810 */ /* 0x000fca0007f1e0ff */
[----:B------:R-:W-:-:S05]  /*13c80*/  IMAD.X R35, RZ, RZ, R27, P0 ;  /* 0x000000ffff237224 */ /* 0x000fca00000e061b */
[C---:B------:R-:W-:Y:S01]  /*13c90*/  SHF.R.U64 R0, R3.reuse, 0x3, R35 ;  /* 0x0000000303007819 */ /* 0x040fe20000001223 */
[----:B------:R-:W2:Y:S03]  /*13ca0*/  LDTM.x16 R4, tmem[UR4+0x100] ;  /* 0x00010004000479ee */ /* 0x000ea60008240000 */
[----:B------:R-:W-:Y:S01]  /*13cb0*/  LOP3.LUT R34, R3, 0x70, R0, 0x78, !PT ;  /* 0x0000007003227812 */ /* 0x000fe200078e7800 */
[----:B------:R-:W-:Y:S01]  /*13cc0*/  VIADD R3, R22, 0x110 ;  /* 0x0000011016037836 */ /* 0x000fe20000000000 */
[----:B------:R-:W-:-:S04]  /*13cd0*/  SHF.R.U64 R0, R23, 0x3, R27 ;  /* 0x0000000317007819 */ /* 0x000fc8000000121b */
[----:B------:R-:W-:Y:S02]  /*13ce0*/  LOP3.LUT R26, R23, 0x70, R0, 0x78, !PT ;  /* 0x00000070171a7812 */ /* 0x000fe400078e7800 */
[----:B------:R-:W-:-:S04]  /*13cf0*/  SHF.R.U32.HI R3, RZ, 0x15, R3 ;  /* 0x00000015ff037819 */ /* 0x000fc80000011603 */
[----:B------:R-:W-:Y:S01]  /*13d00*/  ISETP.NE.AND P0, PT, R28, R3, PT ;  /* 0x000000031c00720c */ /* 0x000fe20003f05270 */
[C---:B--2---:R-:W-:Y:S02]  /*13d10*/  FMUL2 R4, R29.reuse.F32, R4.F32x2.HI_LO ;  /* 0x000000041d04724a */ /* 0x044fe40000040000 */
[C---:B------:R-:W-:Y:S02]  /*13d20*/  FMUL2 R6, R29.reuse.F32, R6.F32x2.HI_LO ;  /* 0x000000061d06724a */ /* 0x040fe40000040000 */
[----:B------:R-:W-:Y:S01]  /*13d30*/  FMUL2 R20, R29.F32, R8.F32x2.HI_LO ;  /* 0x000000081d14724a */ /* 0x000fe20000040000 */
[----:B------:R-:W-:Y:S01]  /*13d40*/  F2FP.F16.F32.PACK_AB R8, R5, R4 ;  /* 0x000000040508723e */ /* 0x000fe200000000ff */
        /* <DEDUP_REMOVED lines=10> */
[----:B------:R2:W-:Y:S01]  /*13df0*/  ST.E.128 desc[UR46][R26.64], R8 ;  /* 0x000000081a007985 */ /* 0x0005e2000c101d2e */
[----:B------:R-:W-:-:S02]  /*13e00*/  F2FP.F16.F32.PACK_AB R6, R17, R16 ;  /* 0x000000101106723e */ /* 0x000fc400000000ff */
[----:B------:R-:W-:-:S05]  /*13e10*/  F2FP.F16.F32.PACK_AB R7, R19, R18 ;  /* 0x000000121307723e */ /* 0x000fca00000000ff */
[----:B------:R2:W-:Y:S01]  /*13e20*/  ST.E.128 desc[UR46][R34.64], R4 ;  /* 0x0000000422007985 */ /* 0x0005e2000c101d2e */
[----:B------:R-:W-:Y:S05]  /*13e30*/  @!P0 BRA `(.L_x_256) ;  /* 0x0000000000408947 */ /* 0x000fea0003800000 */
[----:B------:R-:W-:Y:S01]  /*13e40*/  MOV R14, 0x8 ;  /* 0x00000008000e7802 */ /* 0x000fe20000000f00 */
[----:B------:R-:W3:Y:S01]  /*13e50*/  LDCU.64 UR8, c[0x4][0xb0] ;  /* 0x01001600ff0877ac */ /* 0x000ee20008000a00 */
[----:B------:R-:W-:Y:S02]  /*13e60*/  HFMA2 R12, -RZ, RZ, 0, 5.9604644775390625e-08 ;  /* 0x00000001ff0c7431 */ /* 0x000fe400000001ff */
[----:B--2---:R-:W-:Y:S01]  /*13e70*/  IMAD.MOV.U32 R8, RZ, RZ, 0x192 ;  /* 0x00000192ff087424 */ /* 0x004fe200078e00ff */
[----:B------:R-:W2:Y:S01]  /*13e80*/  LDCU.64 UR6, c[0x4][0xb8] ;  /* 0x01001700ff0677ac */ /* 0x000ea20008000a00 */
[----:B------:R-:W4:Y:S01]  /*13e90*/  LDC.64 R14, c[0x4][R14] ;  /* 0x010000000e0e7b82 */ /* 0x000f220000000a00 */
[----:B------:R-:W-:Y:S01]  /*13ea0*/  IMAD.MOV.U32 R13, RZ, RZ, RZ ;  /* 0x000000ffff0d7224 */ /* 0x000fe200078e00ff */
[----:B------:R-:W5:Y:S01]  /*13eb0*/  LDCU.64 UR4, c[0x4][0x40] ;  /* 0x01000800ff0477ac */ /* 0x000f620008000a00 */
[----:B---3--:R-:W-:Y:S01]  /*13ec0*/  IMAD.U32 R4, RZ, RZ, UR8 ;  /* 0x00000008ff047e24 */ /* 0x008fe2000f8e00ff */
[----:B------:R-:W-:Y:S01]  /*13ed0*/  MOV R5, UR9 ;  /* 0x0000000900057c02 */ /* 0x000fe20008000f00 */
[----:B--2---:R-:W-:Y:S01]  /*13ee0*/  IMAD.U32 R6, RZ, RZ, UR6 ;  /* 0x00000006ff067e24 */ /* 0x004fe2000f8e00ff */
[----:B------:R-:W-:Y:S01]  /*13ef0*/  MOV R7, UR7 ;  /* 0x0000000700077c02 */ /* 0x000fe20008000f00 */
[----:B-----5:R-:W-:Y:S01]  /*13f00*/  IMAD.U32 R10, RZ, RZ, UR4 ;  /* 0x00000004ff0a7e24 */ /* 0x020fe2000f8e00ff */
[----:B------:R-:W-:-:S02]  /*13f10*/  MOV R11, UR5 ;  /* 0x00000005000b7c02 */ /* 0x000fc40008000f00 */
[----:B------:R-:W-:-:S07]  /*13f20*/  LEPC R20, `(.L_x_256) ;  /* 0x000000001014794e */ /* 0x000fce0000000000 */
[----:B-1--4-:R-:W-:Y:S05]  /*13f30*/  CALL.ABS.NOINC R14 ;  /* 0x000000000e007343 */ /* 0x012fea0003c00000 */
.L_x_256:
[----:B------:R-:W-:Y:S05]  /*13f40*/  WARPSYNC.ALL ;  /* 0x0000000000007948 */ /* 0x000fea0003800000 */
[----:B------:R-:W-:Y:S02]  /*13f50*/  R2UR UR4, R22 ;  /* 0x00000000160472ca */ /* 0x000fe400000e0000 */
[C---:B------:R-:W-:Y:S02]  /*13f60*/  IADD3 R36, P0, PT, R23.reuse, 0x30, RZ ;  /* 0x0000003017247810 */ /* 0x040fe40007f1e0ff */
[----:B------:R-:W-:-:S03]  /*13f70*/  IADD3 R3, P1, PT, R23, 0x20, RZ ;  /* 0x0000002017037810 */ /* 0x000fc60007f3e0ff */
[--C-:B------:R-:W-:Y:S02]  /*13f80*/  IMAD.X R37, RZ, RZ, R27.reuse, P0 ;  /* 0x000000ffff257224 */ /* 0x100fe400000e061b */
[----:B--2---:R-:W-:-:S04]  /*13f90*/  IMAD.X R35, RZ, RZ, R27, P1 ;  /* 0x000000ffff237224 */ /* 0x004fc800008e061b */
[----:B------:R-:W2:Y:S01]  /*13fa0*/  LDTM.x16 R4, tmem[UR4+0x110] ;  /* 0x00011004000479ee */ /* 0x000ea20008240000 */
[----:B------:R-:W-:-:S04]  /*13fb0*/  SHF.R.U64 R0, R3, 0x3, R35 ;  /* 0x0000000303007819 */ /* 0x000fc80000001223 */
[----:B------:R-:W-:Y:S01]  /*13fc0*/  LOP3.LUT R34, R3, 0x70, R0, 0x78, !PT ;  /* 0x0000007003227812 */ /* 0x000fe200078e7800 */
[----:B------:R-:W-:-:S05]  /*13fd0*/  VIADD R3, R22, 0x120 ;  /* 0x0000012016037836 */ /* 0x000fca0000000000 */
[----:B------:R-:W-:-:S04]  /*13fe0*/  SHF.R.U32.HI R3, RZ, 0x15, R3 ;  /* 0x00000015ff037819 */ /* 0x000fc80000011603 */
[----:B------:R-:W-:Y:S01]  /*13ff0*/  ISETP.NE.AND P0, PT, R28, R3, PT ;  /* 0x000000031c00720c */ /* 0x000fe20003f05270 */
[C---:B--2---:R-:W-:Y:S01]  /*14000*/  FMUL2 R20, R29.reuse.F32, R8.F32x2.HI_LO ;  /* 0x000000081d14724a */ /* 0x044fe20000040000 */
[C---:B------:R-:W-:Y:S01]  /*14010*/  SHF.R.U64 R9, R36.reuse, 0x3, R37 ;  /* 0x0000000324097819 */ /* 0x040fe20000001225 */
[C---:B------:R-:W-:Y:S02]  /*14020*/  FMUL2 R4, R29.reuse.F32, R4.F32x2.HI_LO ;  /* 0x000000041d04724a */ /* 0x040fe40000040000 */
[C---:B------:R-:W-:Y:S01]  /*14030*/  FMUL2 R6, R29.reuse.F32, R6.F32x2.HI_LO ;  /* 0x000000061d06724a */ /* 0x040fe20000040000 */
[----:B------:R-:W-:Y:S01]  /*14040*/  LOP3.LUT R36, R36, 0x70, R9, 0x78, !PT ;  /* 0x0000007024247812 */ /* 0x000fe200078e7809 */
        /* <DEDUP_REMOVED lines=9> */
[----:B------:R-:W-:-:S02]  /*140e0*/  F2FP.F16.F32.PACK_AB R4, R13, R12 ;  /* 0x0000000c0d04723e */ /* 0x000fc400000000ff */
[----:B------:R-:W-:Y:S01]  /*140f0*/  F2FP.F16.F32.PACK_AB R5, R15, R14 ;  /* 0x0000000e0f05723e */ /* 0x000fe200000000ff */
[----:B------:R2:W-:Y:S01]  /*14100*/  ST.E.128 desc[UR46][R34.64], R8 ;  /* 0x0000000822007985 */ /* 0x0005e2000c101d2e */
[----:B------:R-:W-:Y:S02]  /*14110*/  F2FP.F16.F32.PACK_AB R6, R17, R16 ;  /* 0x000000101106723e */ /* 0x000fe400000000ff */
        /* <DEDUP_REMOVED lines=19> */
.L_x_257:
[----:B------:R-:W-:Y:S05]  /*14250*/  WARPSYNC.ALL ;  /* 0x0000000000007948 */ /* 0x000fea0003800000 */
[----:B------:R-:W-:Y:S02]  /*14260*/  R2UR UR4, R22 ;  /* 0x00000000160472ca */ /* 0x000fe400000e0000 */
[C---:B--2---:R-:W-:Y:S02]  /*14270*/  IADD3 R36, P0, PT, R23.reuse, 0x50, RZ ;  /* 0x0000005017247810 */ /* 0x044fe40007f1e0ff */
[----:B------:R-:W-:-:S03]  /*14280*/  IADD3 R3, P1, PT, R23, 0x40, RZ ;  /* 0x0000004017037810 */ /* 0x000fc60007f3e0ff */
[--C-:B------:R-:W-:Y:S02]  /*14290*/  IMAD.X R37, RZ, RZ, R27.reuse, P0 ;  /* 0x000000ffff257224 */ /* 0x100fe400000e061b */
[----:B------:R-:W-:-:S04]  /*142a0*/  IMAD.X R35, RZ, RZ, R27, P1 ;  /* 0x000000ffff237224 */ /* 0x000fc800008e061b */
        /* <DEDUP_REMOVED lines=43> */
.L_x_258:
        /* <DEDUP_REMOVED lines=49> */
.L_x_259:
        /* <DEDUP_REMOVED lines=49> */
.L_x_260:
        /* <DEDUP_REMOVED lines=49> */
.L_x_261:
        /* <DEDUP_REMOVED lines=49> */
.L_x_262:
[----:B------:R-:W-:Y:S05]  /*151a0*/  WARPSYNC.ALL ;  /* 0x0000000000007948 */ /* 0x000fea0003800000 */
[C---:B------:R-:W-:Y:S01]  /*151b0*/  R2UR UR4, R22.reuse ;  /* 0x00000000160472ca */ /* 0x040fe200000e0000 */
[----:B------:R-:W-:Y:S01]  /*151c0*/  VIADD R49, R22, 0x180 ;  /* 0x0000018016317836 */ /* 0x000fe20000000000 */
[C---:B--2---:R-:W-:Y:S02]  /*151d0*/  IADD3 R36, P0, PT, R23.reuse, 0x470, RZ ;  /* 0x0000047017247810 */ /* 0x044fe40007f1e0ff */
[----:B------:R-:W-:Y:S02]  /*151e0*/  IADD3 R3, P1, PT, R23, 0x460, RZ ;  /* 0x0000046017037810 */ /* 0x000fe40007f3e0ff */
[----:B------:R-:W-:Y:S01]  /*151f0*/  SHF.R.U32.HI R49, RZ, 0x15, R49 ;  /* 0x00000015ff317819 */ /* 0x000fe20000011631 */
[----:B------:R-:W-:-:S02]  /*15200*/  IMAD.X R37, RZ, RZ, R27, P0 ;  /* 0x000000ffff257224 */ /* 0x000fc400000e061b */
[----:B------:R-:W-:Y:S01]  /*15210*/  IMAD.X R35, RZ, RZ, R27, P1 ;  /* 0x000000ffff237224 */ /* 0x000fe200008e061b */
[----:B------:R-:W-:-:S03]  /*15220*/  ISETP.NE.AND P0, PT, R28, R49, PT ;  /* 0x000000311c00720c */ /* 0x000fc60003f05270 */
[----:B------:R-:W2:Y:S01]  /*15230*/  LDTM.x16 R4, tmem[UR4+0x170] ;  /* 0x00017004000479ee */ /* 0x000ea20008240000 */
[----:B------:R-:W-:-:S04]  /*15240*/  SHF.R.U64 R0, R3, 0x3, R35 ;  /* 0x0000000303007819 */ /* 0x000fc80000001223 */
[----:B------:R-:W-:Y:S01]  /*15250*/  LOP3.LUT R34, R3, 0x70, R0, 0x78, !PT ;  /* 0x0000007003227812 */ /* 0x000fe200078e7800 */
        /* <DEDUP_REMOVED lines=37> */
.L_x_263:
        /* <DEDUP_REMOVED lines=49> */
.L_x_264:
        /* <DEDUP_REMOVED lines=49> */
.L_x_265:
        /* <DEDUP_REMOVED lines=49> */
.L_x_266:
        /* <DEDUP_REMOVED lines=49> */
.L_x_267:
        /* <DEDUP_REMOVED lines=49> */
.L_x_268:
        /* <DEDUP_REMOVED lines=9> */
[----:B--2---:R-:W-:Y:S01]  /*16490*/  FMUL2 R20, R29.F32, R8.F32x2.HI_LO ;  /* 0x000000081d14724a */ /* 0x004fe20000040000 */
[----:B------:R-:W-:Y:S01]  /*164a0*/  SHF.R.U64 R8, R37, 0x3, R51 ;  /* 0x0000000325087819 */ /* 0x000fe20000001233 */
[C---:B------:R-:W-:Y:S02]  /*164b0*/  FMUL2 R4, R29.reuse.F32, R4.F32x2.HI_LO ;  /* 0x000000041d04724a */ /* 0x040fe40000040000 */
[----:B------:R-:W-:Y:S01]  /*164c0*/  FMUL2 R6, R29.F32, R6.F32x2.HI_LO ;  /* 0x000000061d06724a */ /* 0x000fe20000040000 */
        /* <DEDUP_REMOVED lines=11> */
[----:B------:R-:W-:Y:S01]  /*16580*/  VIADD R37, R22, 0x1e0 ;  /* 0x000001e016257836 */ /* 0x000fe20000000000 */
[----:B------:R-:W-:Y:S01]  /*16590*/  F2FP.F16.F32.PACK_AB R5, R15, R14 ;  /* 0x0000000e0f05723e */ /* 0x000fe200000000ff */
[----:B------:R2:W-:Y:S01]  /*165a0*/  ST.E.128 desc[UR46][R34.64], R8 ;  /* 0x0000000822007985 */ /* 0x0005e2000c101d2e */
[----:B------:R-:W-:-:S02]  /*165b0*/  F2FP.F16.F32.PACK_AB R6, R17, R16 ;  /* 0x000000101106723e */ /* 0x000fc400000000ff */
[----:B------:R-:W-:Y:S02]  /*165c0*/  F2FP.F16.F32.PACK_AB R7, R19, R18 ;  /* 0x000000121307723e */ /* 0x000fe400000000ff */
[----:B------:R-:W-:-:S03]  /*165d0*/  SHF.R.U32.HI R37, RZ, 0x15, R37 ;  /* 0x00000015ff257819 */ /* 0x000fc60000011625 */
[----:B------:R2:W-:Y:S01]  /*165e0*/  ST.E.128 desc[UR46][R50.64], R4 ;  /* 0x0000000432007985 */ /* 0x0005e2000c101d2e */
[----:B------:R-:W-:-:S13]  /*165f0*/  ISETP.NE.AND P0, PT, R28, R37, PT ;  /* 0x000000251c00720c */ /* 0x000fda0003f05270 */
        /* <DEDUP_REMOVED lines=17> */
.L_x_269:
        /* <DEDUP_REMOVED lines=49> */
.L_x_270:
[----:B------:R-:W-:Y:S05]  /*16a20*/  WARPSYNC.ALL ;  /* 0x0000000000007948 */ /* 0x000fea0003800000 */
[----:B------:R-:W-:Y:S02]  /*16a30*/  R2UR UR4, R22 ;  /* 0x00000000160472ca */ /* 0x000fe400000e0000 */
[C---:B--2---:R-:W-:Y:S02]  /*16a40*/  IADD3 R52, P0, PT, R23.reuse, 0xc70, RZ ;  /* 0x00000c7017347810 */ /* 0x044fe40007f1e0ff */
[----:B------:R-:W-:-:S03]  /*16a50*/  IADD3 R3, P1, PT, R23, 0xc60, RZ ;  /* 0x00000c6017037810 */ /* 0x000fc60007f3e0ff */
[--C-:B------:R-:W-:Y:S02]  /*16a60*/  IMAD.X R53, RZ, RZ, R27.reuse, P0 ;  /* 0x000000ffff357224 */ /* 0x100fe400000e061b */
[----:B------:R-:W-:-:S04]  /*16a70*/  IMAD.X R51, RZ, RZ, R27, P1 ;  /* 0x000000ffff337224 */ /* 0x000fc800008e061b */
[----:B------:R-:W2:Y:S01]  /*16a80*/  LDTM.x16 R4, tmem[UR4+0x1f0] ;  /* 0x0001f004000479ee */ /* 0x000ea20008240000 */
[----:B------:R-:W3:Y:S01]  /*16a90*/  LDCU.64 UR4, c[0x0][0x880] ;  /* 0x00011000ff0477ac */ /* 0x000ee20008000a00 */
[----:B------:R-:W-:-:S04]  /*16aa0*/  SHF.R.U64 R0, R3, 0x3, R51 ;  /* 0x0000000303007819 */ /* 0x000fc80000001233 */
[----:B------:R-:W-:Y:S01]  /*16ab0*/  LOP3.LUT R50, R3, 0x70, R0, 0x78, !PT ;  /* 0x0000007003327812 */ /* 0x000fe200078e7800 */
[----:B---3--:R-:W-:-:S04]  /*16ac0*/  UISETP.NE.U32.AND UP0, UPT, UR4, URZ, UPT ;  /* 0x000000ff0400728c */ /* 0x008fc8000bf05070 */
[----:B------:R-:W-:Y:S01]  /*16ad0*/  UISETP.NE.AND.EX UP0, UPT, UR5, URZ, UPT, UP0 ;  /* 0x000000ff0500728c */ /* 0x000fe2000bf05300 */
        /* <DEDUP_REMOVED lines=15> */
[----:B------:R-:W2:Y:S01]  /*16bd0*/  S2R R31, SR_CTAID.X ;  /* 0x00000000001f7919 */ /* 0x000ea20000002500 */
[----:B------:R-:W-:-:S02]  /*16be0*/  F2FP.F16.F32.PACK_AB R5, R15, R14 ;  /* 0x0000000e0f05723e */ /* 0x000fc400000000ff */
[----:B------:R-:W-:Y:S01]  /*16bf0*/  F2FP.F16.F32.PACK_AB R6, R17, R16 ;  /* 0x000000101106723e */ /* 0x000fe200000000ff */
[----:B------:R3:W-:Y:S01]  /*16c00*/  ST.E.128 desc[UR46][R50.64], R8 ;  /* 0x0000000832007985 */ /* 0x0007e2000c101d2e */
[----:B------:R-:W-:Y:S01]  /*16c10*/  F2FP.F16.F32.PACK_AB R7, R19, R18 ;  /* 0x000000121307723e */ /* 0x000fe200000000ff */
[----:B------:R-:W4:Y:S04]  /*16c20*/  S2R R30, SR_CTAID.Z ;  /* 0x00000000001e7919 */ /* 0x000f280000002700 */
[----:B------:R3:W-:Y:S01]  /*16c30*/  ST.E.128 desc[UR46][R52.64], R4 ;  /* 0x0000000434007985 */ /* 0x0007e2000c101d2e */
[----:B------:R-:W1:Y:S01]  /*16c40*/  S2R R29, SR_CTAID.Y ;  /* 0x00000000001d7919 */ /* 0x000e620000002600 */
[----:B------:R-:W-:Y:S01]  /*16c50*/  @!PT LDS RZ, [RZ] ;  /* 0x00000000fffff984 */ /* 0x000fe20000000800 */
[----:B------:R-:W-:Y:S01]  /*16c60*/  @!PT LDS RZ, [RZ] ;  /* 0x00000000fffff984 */ /* 0x000fe20000000800 */
[----:B------:R-:W-:Y:S01]  /*16c70*/  @!PT LDS RZ, [RZ] ;  /* 0x00000000fffff984 */ /* 0x000fe20000000800 */
[----:B------:R-:W-:Y:S01]  /*16c80*/  @!PT LDS RZ, [RZ] ;  /* 0x00000000fffff984 */ /* 0x000fe20000000800 */
[----:B------:R5:W-:Y:S06]  /*16c90*/  MEMBAR.ALL.CTA ;  /* 0x0000000000007992 */ /* 0x000bec0000008000 */
[----:B-----5:R-:W1:Y:S01]  /*16ca0*/  FENCE.VIEW.ASYNC.S ;  /* 0x00000000000073c6 */ /* 0x020e620000000000 */
[----:B------:R-:W-:Y:S05]  /*16cb0*/  BRA.U !UP0, `(.L_x_271) ;  /* 0x0000000508007547 */ /* 0x000fea000b800000 */
[C---:B------:R-:W-:Y:S01]  /*16cc0*/  FSETP.GEU.AND P0, PT, R24.reuse, 1.175494350822287508e-38, PT ;  /* 0x008000001800780b */ /* 0x040fe20003f0e000 */
[----:B------:R-:W5:Y:S01]  /*16cd0*/  LDCU UR4, c[0x0][0x380] ;  /* 0x00007000ff0477ac */ /* 0x000f620008000800 */
[----:B------:R-:W-:Y:S01]  /*16ce0*/  MOV R0, 0x3e055027 ;  /* 0x3e05502700007802 */ /* 0x000fe20000000f00 */
[----:B------:R-:W-:Y:S01]  /*16cf0*/  BSSY.RECONVERGENT B0, `(.L_x_271) ;  /* 0x000003c000007945 */ /* 0x000fe20003800200 */
[----:B---3--:R-:W-:Y:S01]  /*16d00*/  FSEL R5, RZ, -23, P0 ;  /* 0xc1b80000ff057808 */ /* 0x008fe20000000000 */
[----:B------:R-:W3:Y:S08]  /*16d10*/  LDCU UR5, c[0x0][0x700] ;  /* 0x0000e000ff0577ac */ /* 0x000ef00008000800 */
[----:B------:R-:W-:-:S05]  /*16d20*/  @!P0 FMUL R24, R24, 8388608 ;  /* 0x4b00000018188820 */ /* 0x000fca0000400000 */
[C---:B------:R-:W-:Y:S02]  /*16d30*/  IADD3 R7, PT, PT, R24.reuse, -0x3f2aaaab, RZ ;  /* 0xc0d5555518077810 */ /* 0x040fe40007ffe0ff */
[C---:B------:R-:W-:Y:S02]  /*16d40*/  ISETP.GT.U32.AND P0, PT, R24.reuse, 0x7f7fffff, PT ;  /* 0x7f7fffff1800780c */ /* 0x040fe40003f04070 */
[----:B------:R-:W-:Y:S02]  /*16d50*/  LOP3.LUT R7, R7, 0xff800000, RZ, 0xc0, !PT ;  /* 0xff80000007077812 */ /* 0x000fe400078ec0ff */
[C---:B------:R-:W-:Y:S02]  /*16d60*/  FSETP.NEU.AND P1, PT, R24.reuse, RZ, PT ;  /* 0x000000ff1800720b */ /* 0x040fe40003f2d000 */
[-C--:B------:R-:W-:Y:S02]  /*16d70*/  IADD3 R3, PT, PT, R24, -R7.reuse, RZ ;  /* 0x8000000718037210 */ /* 0x080fe40007ffe0ff */
[----:B------:R-:W-:-:S03]  /*16d80*/  I2FP.F32.S32 R4, R7 ;  /* 0x0000000700047245 */ /* 0x000fc60000201400 */
[----:B------:R-:W-:Y:S02]  /*16d90*/  FADD R3, R3, -1 ;  /* 0xbf80000003037421 */ /* 0x000fe40000000000 */
[----:B------:R-:W-:Y:S02]  /*16da0*/  FFMA R4, R4, 1.1920928955078125e-07, R5 ;  /* 0x3400000004047823 */ /* 0x000fe40000000005 */
[----:B------:R-:W-:-:S04]  /*16db0*/  FFMA R0, R3, -R0, 0.14084610342979431152 ;  /* 0x3e1039f603007423 */ /* 0x000fc80000000800 */
[----:B------:R-:W-:-:S04]  /*16dc0*/  FFMA R0, R3, R0, -0.12148627638816833496 ;  /* 0xbdf8cdcc03007423 */ /* 0x000fc80000000000 */
[----:B------:R-:W-:-:S04]  /*16dd0*/  FFMA R0, R3, R0, 0.13980610668659210205 ;  /* 0x3e0f295503007423 */ /* 0x000fc80000000000 */
[----:B------:R-:W-:-:S04]  /*16de0*/  FFMA R0, R3, R0, -0.16684235632419586182 ;  /* 0xbe2ad8b903007423 */ /* 0x000fc80000000000 */
[----:B------:R-:W-:-:S04]  /*16df0*/  FFMA R0, R3, R0, 0.20012299716472625732 ;  /* 0x3e4ced0b03007423 */ /* 0x000fc80000000000 */
[----:B------:R-:W-:-:S04]  /*16e00*/  FFMA R0, R3, R0, -0.24999669194221496582 ;  /* 0xbe7fff2203007423 */ /* 0x000fc80000000000 */
[----:B------:R-:W-:-:S04]  /*16e10*/  FFMA R0, R3, R0, 0.33333182334899902344 ;  /* 0x3eaaaa7803007423 */ /* 0x000fc80000000000 */
[----:B------:R-:W-:-:S04]  /*16e20*/  FFMA R0, R3, R0, -0.5 ;  /* 0xbf00000003007423 */ /* 0x000fc80000000000 */
[----:B------:R-:W-:-:S04]  /*16e30*/  FMUL R0, R3, R0 ;  /* 0x0000000003007220 */ /* 0x000fc80000400000 */
[----:B------:R-:W-:Y:S01]  /*16e40*/  FFMA R5, R3, R0, R3 ;  /* 0x0000000003057223 */ /* 0x000fe20000000003 */
[----:B------:R-:W-:Y:S02]  /*16e50*/  MOV R3, 0x7f800000 ;  /* 0x7f80000000037802 */ /* 0x000fe40000000f00 */
[----:B------:R-:W-:Y:S01]  /*16e60*/  LOP3.LUT R0, R2, 0x7f, RZ, 0xc0, !PT ;  /* 0x0000007f02007812 */ /* 0x000fe200078ec0ff */
[----:B------:R-:W-:Y:S02]  /*16e70*/  FFMA R4, R4, 0.69314718246459960938, R5 ;  /* 0x3f31721804047823 */ /* 0x000fe40000000005 */
[----:B------:R-:W-:Y:S01]  /*16e80*/  @P0 FFMA R4, R24, R3, +INF ;  /* 0x7f80000018040423 */ /* 0x000fe20000000003 */
[----:B--2---:R-:W-:-:S04]  /*16e90*/  LEA R3, R31, R0, 0x8 ;  /* 0x000000001f037211 */ /* 0x004fc800078e40ff */
[----:B-----5:R-:W-:Y:S02]  /*16ea0*/  ISETP.GE.AND P0, PT, R3, UR4, PT ;  /* 0x0000000403007c0c */ /* 0x020fe4000bf06270 */
[----:B------:R-:W-:-:S05]  /*16eb0*/  FSEL R4, R4, -INF , P1 ;  /* 0xff80000004047808 */ /* 0x000fca0000800000 */
[----:B---3--:R-:W-:-:S06]  /*16ec0*/  FFMA R25, R25, UR5, R4 ;  /* 0x0000000519197c23 */ /* 0x008fcc0008000004 */
[----:B------:R-:W-:Y:S05]  /*16ed0*/  @P0 BRA `(.L_x_272) ;  /* 0x0000000000740947 */ /* 0x000fea0003800000 */
[----:B------:R-:W2:Y:S01]  /*16ee0*/  LDCU UR4, c[0x0][0x38c] ;  /* 0x00007180ff0477ac */ /* 0x000ea20008000800 */
[----:B------:R-:W-:Y:S01]  /*16ef0*/  HFMA2 R4, -RZ, RZ, 0, 0 ;  /* 0x00000000ff047431 */ /* 0x000fe200000001ff */
[----:B------:R-:W4:Y:S01]  /*16f00*/  LDCU UR5, c[0x0][0x890] ;  /* 0x00011200ff0577ac */ /* 0x000f220008000800 */
[----:B------:R-:W3:Y:S01]  /*16f10*/  LDCU.64 UR6, c[0x0][0x888] ;  /* 0x00011100ff0677ac */ /* 0x000ee20008000a00 */
[----:B--2---:R-:W2:Y:S01]  /*16f20*/  I2F.U32.RP R6, UR4 ;  /* 0x0000000400067d06 */ /* 0x004ea20008209000 */
[----:B------:R-:W-:Y:S01]  /*16f30*/  ISETP.NE.U32.AND P0, PT, RZ, UR4, PT ;  /* 0x00000004ff007c0c */ /* 0x000fe2000bf05070 */
[----:B----4-:R-:W-:-:S06]  /*16f40*/  IMAD R3, R30, UR5, R3 ;  /* 0x000000051e037c24 */ /* 0x010fcc000f8e0203 */
[----:B--2---:R-:W2:Y:S02]  /*16f50*/  MUFU.RCP R5, R6 ;  /* 0x0000000600057308 */ /* 0x004ea40000001000 */
[----:B--2---:R-:W-:-:S06]  /*16f60*/  IADD3 R5, PT, PT, R5, 0xffffffe, RZ ;  /* 0x0ffffffe05057810 */ /* 0x004fcc0007ffe0ff */
[----:B------:R-:W2:Y:S02]  /*16f70*/  F2I.FTZ.U32.TRUNC.NTZ R5, R5 ;  /* 0x0000000500057305 */ /* 0x000ea4000021f000 */
[----:B--2---:R-:W-:-:S05]  /*16f80*/  IADD3 R0, PT, PT, RZ, -R5, RZ ;  /* 0x80000005ff007210 */ /* 0x004fca0007ffe0ff */
[----:B------:R-:W-:-:S04]  /*16f90*/  IMAD R7, R0, UR4, RZ ;  /* 0x0000000400077c24 */ /* 0x000fc8000f8e02ff */
[----:B------:R-:W-:Y:S02]  /*16fa0*/  IMAD.HI.U32 R0, R5, R7, R4 ;  /* 0x0000000705007227 */ /* 0x000fe400078e0004 */
[----:B------:R-:W2:Y:S04]  /*16fb0*/  LDC.64 R6, c[0x0][0x880] ;  /* 0x00022000ff067b82 */ /* 0x000ea80000000a00 */
[----:B-1----:R-:W-:-:S05]  /*16fc0*/  IMAD.HI.U32 R0, R0, R29, RZ ;  /* 0x0000001d00007227 */ /* 0x002fca00078e00ff */
[----:B------:R-:W-:-:S05]  /*16fd0*/  IADD3 R4, PT, PT, -R0, RZ, RZ ;  /* 0x000000ff00047210 */ /* 0x000fca0007ffe1ff */
[----:B------:R-:W-:-:S05]  /*16fe0*/  IMAD R4, R4, UR4, R29 ;  /* 0x0000000404047c24 */ /* 0x000fca000f8e021d */
[----:B------:R-:W-:-:S13]  /*16ff0*/  ISETP.GE.U32.AND P2, PT, R4, UR4, PT ;  /* 0x0000000404007c0c */ /* 0x000fda000bf46070 */
[----:B------:R-:W-:Y:S02]  /*17000*/  @P2 IADD3 R4, PT, PT, R4, -UR4, RZ ;  /* 0x8000000404042c10 */ /* 0x000fe4000fffe0ff */
[----:B------:R-:W-:Y:S02]  /*17010*/  @P2 IADD3 R0, PT, PT, R0, 0x1, RZ ;  /* 0x0000000100002810 */ /* 0x000fe40007ffe0ff */
[----:B------:R-:W-:-:S13]  /*17020*/  ISETP.GE.U32.AND P1, PT, R4, UR4, PT ;  /* 0x0000000404007c0c */ /* 0x000fda000bf26070 */
[----:B------:R-:W-:Y:S02]  /*17030*/  @P1 IADD3 R0, PT, PT, R0, 0x1, RZ ;  /* 0x0000000100001810 */ /* 0x000fe40007ffe0ff */
[----:B------:R-:W-:-:S04]  /*17040*/  @!P0 LOP3.LUT R0, RZ, UR4, RZ, 0x33, !PT ;  /* 0x00000004ff008c12 */ /* 0x000fc8000f8e33ff */
[C---:B------:R-:W-:Y:S01]  /*17050*/  IADD3 R4, PT, PT, -R0.reuse, RZ, RZ ;  /* 0x000000ff00047210 */ /* 0x040fe20007ffe1ff */
[----:B---3--:R-:W-:-:S04]  /*17060*/  IMAD R3, R0, UR7, R3 ;  /* 0x0000000700037c24 */ /* 0x008fc8000f8e0203 */
[----:B------:R-:W-:-:S04]  /*17070*/  IMAD R4, R4, UR4, R29 ;  /* 0x0000000404047c24 */ /* 0x000fc8000f8e021d */
[----:B------:R-:W-:-:S04]  /*17080*/  IMAD R3, R4, UR6, R3 ;  /* 0x0000000604037c24 */ /* 0x000fc8000f8e0203 */
[----:B--2---:R-:W-:-:S05]  /*17090*/  IMAD.WIDE.U32 R6, R3, 0x4, R6 ;  /* 0x0000000403067825 */ /* 0x004fca00078e0006 */
[----:B------:R2:W-:Y:S02]  /*170a0*/  STG.E desc[UR46][R6.64], R25 ;  /* 0x0000001906007986 */ /* 0x0005e4000c10192e */
.L_x_272:
[----:B------:R-:W-:Y:S05]  /*170b0*/  BSYNC.RECONVERGENT B0 ;  /* 0x0000000000007941 */ /* 0x000fea0003800200 */
.L_x_271:
[----:B------:R-:W-:Y:S01]  /*170c0*/  UISETP.NE.AND UP0, UPT, UR41, URZ, UPT ;  /* 0x000000ff2900728c */ /* 0x000fe2000bf05270 */
[----:B------:R-:W-:-:S08]  /*170d0*/  NOP ;  /* 0x0000000000007918 */ /* 0x000fd00000000000 */
[----:B------:R-:W-:Y:S05]  /*170e0*/  BRA.U UP0, `(.L_x_273) ;  /* 0x0000000100087547 */ /* 0x000fea000b800000 */
[----:B------:R-:W-:Y:S05]  /*170f0*/  BPT.TRAP 0x1 ;  /* 0x000000040000795c */ /* 0x000fea0000300000 */
[----:B------:R-:W-:Y:S05]  /*17100*/  BPT.TRAP 0x1 ;  /* 0x000000040000795c */ /* 0x000fea0000300000 */
.L_x_273:
[----:B------:R-:W-:Y:S02]  /*17110*/  UIADD3 UR4, UPT, UPT, UR36, 0x380a0, URZ ;  /* 0x000380a024047890 */ /* 0x000fe4000fffe0ff */
[----:B------:R-:W-:Y:S02]  /*17120*/  UISETP.NE.AND UP0, UPT, UR41, URZ, UPT ;  /* 0x000000ff2900728c */ /* 0x000fe4000bf05270 */
[----:B------:R-:W-:-:S09]  /*17130*/  UPRMT UR4, UR40, 0x654, UR4 ;  /* 0x0000065428047896 */ /* 0x000fd20008000004 */
[----:B-1----:R-:W-:Y:S01]  /*17140*/  SYNCS.ARRIVE.TRANS64.RED.A1T0 RZ, [UR4], RZ ;  /* 0x000000ffffff79a7 */ /* 0x002fe20008100404 */
[----:B------:R-:W-:Y:S05]  /*17150*/  BRA.U UP0, `(.L_x_274) ;  /* 0x0000000100047547 */ /* 0x000fea000b800000 */
[----:B------:R-:W-:Y:S05]  /*17160*/  BPT.TRAP 0x1 ;  /* 0x000000040000795c */ /* 0x000fea0000300000 */
.L_x_274:
[----:B------:R-:W-:Y:S01]  /*17170*/  SYNCS.ARRIVE.TRANS64.A1T0 RZ, [UR36+0x380b0], RZ ;  /* 0x0380b0ffffff79a7 */ /* 0x000fe20008100024 */
[----:B------:R-:W-:-:S09]  /*17180*/  UISETP.NE.AND UP0, UPT, UR45, URZ, UPT ;  /* 0x000000ff2d00728c */ /* 0x000fd2000bf05270 */
[----:B------:R-:W-:Y:S05]  /*17190*/  BRA.U !UP0, `(.L_x_275) ;  /* 0x0000000108047547 */ /* 0x000fea000b800000 */
[----:B------:R-:W-:Y:S05]  /*171a0*/  BPT.TRAP 0x1 ;  /* 0x000000040000795c */ /* 0x000fea0000300000 */
.L_x_275:
[----:B------:R-:W-:Y:S02]  /*171b0*/  IMAD.U32 R3, RZ, RZ, UR43 ;  /* 0x0000002bff037e24 */ /* 0x000fe4000f8e00ff */
[----:B---3--:R-:W-:-:S03]  /*171c0*/  VIADD R5, R22, 0x80 ;  /* 0x0000008016057836 */ /* 0x008fc60000000000 */
[----:B------:R-:W-:Y:S02]  /*171d0*/  SHF.L.U32 R3, R3, 0x1f, RZ ;  /* 0x0000001f03037819 */ /* 0x000fe400000006ff */
[----:B------:R-:W-:Y:S02]  /*171e0*/  SHF.R.U32.HI R5, RZ, 0x15, R5 ;  /* 0x00000015ff057819 */ /* 0x000fe40000011605 */
[----:B------:R-:W1:Y:S02]  /*171f0*/  SYNCS.PHASECHK.TRANS64.TRYWAIT P1, [UR36+0x38080], R3 ;  /* 0x03808003ff0075a7 */ /* 0x000e640008021124 */
[----:B------:R-:W-:Y:S01]  /*17200*/  ISETP.NE.AND P0, PT, R28, R5, PT ;  /* 0x000000051c00720c */ /* 0x000fe20003f05270 */
[----:B-1----:R-:W-:-:S12]  /*17210*/  @!P1 BRA `(.L_x_276) ;  /* 0x000000c000f09947 */ /* 0x002fd80003800000 */
.L_x_442:
[----:B------:R-:W-:Y:S05]  /*17220*/  @!P0 BRA `(.L_x_277) ;  /* 0x0000000000408947 */ /* 0x000fea0003800000 */
[----:B------:R-:W-:Y:S01]  /*17230*/  MOV R14, 0x8 ;  /* 0x00000008000e7802 */ /* 0x000fe20000000f00 */
[----:B------:R-:W3:Y:S01]  /*17240*/  LDCU.64 UR8, c[0x4][0xb0] ;  /* 0x01001600ff0877ac */ /* 0x000ee20008000a00 */
[----:B------:R-:W-:Y:S02]  /*17250*/  HFMA2 R12, -RZ, RZ, 0, 5.9604644775390625e-08 ;  /* 0x00000001ff0c7431 */ /* 0x000fe400000001ff */
[----:B------:R-:W-:Y:S01]  /*17260*/  IMAD.MOV.U32 R8, RZ, RZ, 0x192 ;  /* 0x00000192ff087424 */ /* 0x000fe200078e00ff */
[----:B------:R-:W2:Y:S01]  /*17270*/  LDCU.64 UR6, c[0x4][0xb8] ;  /* 0x01001700ff0677ac */ /* 0x000ea20008000a00 */
[----:B------:R-:W1:Y:S01]  /*17280*/  LDC.64 R14, c[0x4][R14] ;  /* 0x010000000e0e7b82 */ /* 0x000e620000000a00 */
        /* <DEDUP_REMOVED lines=10> */
.L_x_277:
[----:B------:R-:W-:Y:S05]  /*17330*/  WARPSYNC.ALL ;  /* 0x0000000000007948 */ /* 0x000fea0003800000 */
[----:B------:R-:W-:Y:S01]  /*17340*/  R2UR UR4, R22 ;  /* 0x00000000160472ca */ /* 0x000fe200000e0000 */
[----:B------:R-:W-:-:S12]  /*17350*/  UISETP.NE.AND UP0, UPT, UR45, URZ, UPT ;  /* 0x000000ff2d00728c */ /* 0x000fd8000bf05270 */
[----:B--2---:R-:W2:Y:S02]  /*17360*/  LDTM.x2 R24, tmem[UR4+0x80] ;  /* 0x00008004001879ee */ /* 0x004ea400080c0000 */
[----:B--2---:R-:W-:Y:S05]  /*17370*/  BRA.U !UP0, `(.L_x_278) ;  /* 0x0000000108047547 */ /* 0x004fea000b800000 */
[----:B------:R-:W-:Y:S05]  /*17380*/  BPT.TRAP 0x1 ;  /* 0x000000040000795c */ /* 0x000fea0000300000 */
.L_x_278:
[----:B------:R-:W-:Y:S02]  /*17390*/  UPRMT UR4, UR40, 0x654, UR37 ;  /* 0x0000065428047896 */ /* 0x000fe40008000025 */
[----:B------:R-:W-:-:S07]  /*173a0*/  UISETP.NE.AND UP0, UPT, UR41, URZ, UPT ;  /* 0x000000ff2900728c */ /* 0x000fce000bf05270 */
[----:B------:R-:W-:Y:S02]  /*173b0*/  SYNCS.ARRIVE.TRANS64.RED.A1T0 RZ, [UR4], RZ ;  /* 0x000000ffffff79a7 */ /* 0x000fe40008100404 */
[----:B------:R-:W-:Y:S05]  /*173c0*/  BRA.U UP0, `(.L_x_279) ;  /* 0x0000000100047547 */ /* 0x000fea000b800000 */
[----:B------:R-:W-:Y:S05]  /*173d0*/  BPT.TRAP 0x1 ;  /* 0x000000040000795c */ /* 0x000fea0000300000 */
.L_x_279:
[----:B-1----:R-:W-:-:S04]  /*173e0*/  MOV R3, UR38 ;  /* 0x0000002600037c02 */ /* 0x002fc80008000f00 */
[----:B------:R-:W-:-:S04]  /*173f0*/  SHF.L.U32 R3, R3, 0x1f, RZ ;  /* 0x0000001f03037819 */ /* 0x000fc800000006ff */
[----:B------:R-:W1:Y:S02]  /*17400*/  SYNCS.PHASECHK.TRANS64.TRYWAIT P0, [UR36+0x38098], R3 ;  /* 0x03809803ff0075a7 */ /* 0x000e640008001124 */
[----:B-1----:R-:W-:Y:S05]  /*17410*/  @!P0 BRA `(.L_x_280) ;  /* 0x000000c000888947 */ /* 0x002fea0003800000 */
.L_x_443:
[----:B------:R-:W-:-:S09]  /*17420*/  UISETP.NE.AND UP0, UPT, UR41, URZ, UPT ;  /* 0x000000ff2900728c */ /* 0x000fd2000bf05270 */
[----:B------:R-:W-:Y:S05]  /*17430*/  BRA.U UP0, `(.L_x_281) ;  /* 0x0000000100047547 */ /* 0x000fea000b800000 */
[----:B------:R-:W-:Y:S05]  /*17440*/  BPT.TRAP 0x1 ;  /* 0x000000040000795c */ /* 0x000fea0000300000 */
.L_x_281:
[----:B-1----:R-:W-:Y:S01]  /*17450*/  MOV R3, 0x1 ;  /* 0x0000000100037802 */ /* 0x002fe20000000f00 */
[----:B------:R1:W2:Y:S03]  /*17460*/  MUFU.RCP R5, R24 ;  /* 0x0000001800057308 */ /* 0x0002a60000001000 */
[----:B------:R-:W-:-:S04]  /*17470*/  SHF.L.U32 R3, R3, 0x1f, RZ ;  /* 0x0000001f03037819 */ /* 0x000fc800000006ff */
[----:B------:R-:W3:Y:S02]  /*17480*/  SYNCS.PHASECHK.TRANS64.TRYWAIT P0, [UR36+0x380c8], R3 ;  /* 0x0380c803ff0075a7 */ /* 0x000ee40008001124 */
[----:B-123--:R-:W-:Y:S05]  /*17490*/  @!P0 BRA `(.L_x_282) ;  /* 0x000000c000808947 */ /* 0x00efea0003800000 */
.L_x_444:
[----:B------:R-:W1:Y:S01]  /*174a0*/  LDCU UR4, c[0x0][0x708] ;  /* 0x0000e100ff0477ac */ /* 0x000e620008000800 */
[----:B------:R-:W-:Y:S01]  /*174b0*/  FFMA R32, -R24, R5, 1 ;  /* 0x3f80000018207423 */ /* 0x000fe20000000105 */
[----:B------:R-:W-:Y:S01]  /*174c0*/  BSSY.RECONVERGENT B2, `(.L_x_283) ;  /* 0x000000b000027945 */ /* 0x000fe20003800200 */
[----:B------:R-:W-:Y:S02]  /*174d0*/  ISETP.NE.AND P1, PT, R28, R49, PT ;  /* 0x000000311c00720c */ /* 0x000fe40003f25270 */
[----:B------:R-:W-:Y:S01]  /*174e0*/  FFMA R32, R5, R32, R5 ;  /* 0x0000002005207223 */ /* 0x000fe20000000005 */
[----:B-1----:R-:W-:-:S03]  /*174f0*/  MOV R3, UR4 ;  /* 0x0000000400037c02 */ /* 0x002fc60008000f00 */
[----:B------:R-:W-:Y:S01]  /*17500*/  FFMA R5, R32, UR4, RZ ;  /* 0x0000000420057c23 */ /* 0x000fe200080000ff */
[----:B------:R-:W1:Y:S03]  /*17510*/  FCHK P0, R3, R24 ;  /* 0x0000001803007302 */ /* 0x000e660000000000 */
[----:B------:R-:W-:-:S04]  /*17520*/  FFMA R0, -R24, R5, UR4 ;  /* 0x0000000418007e23 */ /* 0x000fc80008000105 */
[----:B------:R-:W-:Y:S01]  /*17530*/  FFMA R32, R32, R0, R5 ;  /* 0x0000000020207223 */ /* 0x000fe20000000005 */
[----:B-1----:R-:W-:Y:S05]  /*17540*/  @!P0 BRA `(.L_x_284) ;  /* 0x0000000000088947 */ /* 0x002fea0003800000 */
[----:B------:R-:W-:Y:S02]  /*17550*/  MOV R4, 0x17570 ;  /* 0x0001757000047802 */ /* 0x000fe40000000f00 */
[----:B----4-:R-:W-:Y:S05]  /*17560*/  CALL.REL.NOINC `($__internal_3_$__cuda_sm3x_div_rn_noftz_f32_slowpath) ;  /* 0x000000c800387944 */ /* 0x010fea0003c00000 */
.L_x_284:
[----:B------:R-:W-:Y:S05]  /*17570*/  BSYNC.RECONVERGENT B2 ;  /* 0x0000000000027941 */ /* 0x000fea0003800200 */
.L_x_283:
[----:B------:R-:W-:Y:S05]  /*17580*/  @!P1 BRA `(.L_x_285) ;  /* 0x0000000000409947 */ /* 0x000fea0003800000 */
[----:B------:R-:W-:Y:S01]  /*17590*/  MOV R14, 0x8 ;  /* 0x00000008000e7802 */ /* 0x000fe20000000f00 */
[----:B------:R-:W1:Y:S01]  /*175a0*/  LDCU.64 UR8, c[0x4][0xb0] ;  /* 0x01001600ff0877ac */ /* 0x000e620008000a00 */
[----:B------:R-:W-:Y:S02]  /*175b0*/  HFMA2 R12, -RZ, RZ, 0, 5.9604644775390625e-08 ;  /* 0x00000001ff0c7431 */ /* 0x000fe400000001ff */
[----:B------:R-:W-:Y:S01]  /*175c0*/  IMAD.MOV.U32 R8, RZ, RZ, 0x192 ;  /* 0x00000192ff087424 */ /* 0x000fe200078e00ff */
[----:B------:R-:W2:Y:S01]  /*175d0*/  LDCU.64 UR6, c[0x4][0xb8] ;  /* 0x01001700ff0677ac */ /* 0x000ea20008000a00 */
[----:B------:R-:W3:Y:S01]  /*175e0*/  LDC.64 R14, c[0x4][R14] ;  /* 0x010000000e0e7b82 */ /* 0x000ee20000000a00 */
[----:B------:R-:W-:Y:S01]  /*175f0*/  IMAD.MOV.U32 R13, RZ, RZ, RZ ;  /* 0x000000ffff0d7224 */ /* 0x000fe200078e00ff */
[----:B------:R-:W5:Y:S01]  /*17600*/  LDCU.64 UR4, c[0x4][0x40] ;  /* 0x01000800ff0477ac */ /* 0x000f620008000a00 */
[----:B-1----:R-:W-:Y:S01]  /*17610*/  IMAD.U32 R4, RZ, RZ, UR8 ;  /* 0x00000008ff047e24 */ /* 0x002fe2000f8e00ff */
[----:B------:R-:W-:Y:S01]  /*17620*/  MOV R5, UR9 ;  /* 0x0000000900057c02 */ /* 0x000fe20008000f00 */
[----:B--2---:R-:W-:Y:S01]  /*17630*/  IMAD.U32 R6, RZ, RZ, UR6 ;  /* 0x00000006ff067e24 */ /* 0x004fe2000f8e00ff */
[----:B------:R-:W-:Y:S01]  /*17640*/  MOV R7, UR7 ;  /* 0x0000000700077c02 */ /* 0x000fe20008000f00 */
[----:B-----5:R-:W-:Y:S01]  /*17650*/  IMAD.U32 R10, RZ, RZ, UR4 ;  /* 0x00000004ff0a7e24 */ /* 0x020fe2000f8e00ff */
[----:B------:R-:W-:-:S02]  /*17660*/  MOV R11, UR5 ;  /* 0x00000005000b7c02 */ /* 0x000fc40008000f00 */
[----:B------:R-:W-:-:S07]  /*17670*/  LEPC R20, `(.L_x_285) ;  /* 0x000000001014794e */ /* 0x000fce0000000000 */
[----:B---34-:R-:W-:Y:S05]  /*17680*/  CALL.ABS.NOINC R14 ;  /* 0x000000000e007343 */ /* 0x018fea0003c00000 */
.L_x_285:
[----:B------:R-:W-:Y:S05]  /*17690*/  WARPSYNC.ALL ;  /* 0x0000000000007948 */ /* 0x000fea0003800000 */
[----:B------:R-:W-:Y:S02]  /*176a0*/  R2UR UR4, R22 ;  /* 0x00000000160472ca */ /* 0x000fe400000e0000 */
[C---:B------:R-:W-:Y:S02]  /*176b0*/  IADD3 R33, P0, PT, R23.reuse, 0x10010, RZ ;  /* 0x0001001017217810 */ /* 0x040fe40007f1e0ff */
[----:B------:R-:W-:-:S03]  /*176c0*/  IADD3 R3, P1, PT, R23, 0x10000, RZ ;  /* 0x0001000017037810 */ /* 0x000fc60007f3e0ff */
[--C-:B------:R-:W-:Y:S01]  /*176d0*/  IMAD.X R53, RZ, RZ, R27.reuse, P0 ;  /* 0x000000ffff357224 */ /* 0x100fe200000e061b */
[----:B------:R-:W-:Y:S01]  /*176e0*/  ISETP.NE.AND P0, PT, R28, R47, PT ;  /* 0x0000002f1c00720c */ /* 0x000fe20003f05270 */
[----:B------:R-:W-:-:S04]  /*176f0*/  IMAD.X R51, RZ, RZ, R27, P1 ;  /* 0x000000ffff337224 */ /* 0x000fc800008e061b */
[----:B------:R-:W1:Y:S01]  /*17700*/  LDTM.x16 R4, tmem[UR4+0x180] ;  /* 0x00018004000479ee */ /* 0x000e620008240000 */
[----:B------:R-:W-:-:S04]  /*17710*/  SHF.R.U64 R0, R3, 0x3, R51 ;  /* 0x0000000303007819 */ /* 0x000fc80000001233 */
[----:B------:R-:W-:Y:S01]  /*17720*/  LOP3.LUT R50, R3, 0x70, R0, 0x78, !PT ;  /* 0x0000007003327812 */ /* 0x000fe200078e7800 */
[C---:B-1----:R-:W-:Y:S01]  /*17730*/  FMUL2 R20, R32.reuse.F32, R8.F32x2.HI_LO ;  /* 0x000000082014724a */ /* 0x042fe20000040000 */
[C---:B------:R-:W-:Y:S01]  /*17740*/  SHF.R.U64 R8, R33.reuse, 0x3, R53 ;  /* 0x0000000321087819 */ /* 0x040fe20000001235 */
[C---:B------:R-:W-:Y:S02]  /*17750*/  FMUL2 R4, R32.reuse.F32, R4.F32x2.HI_LO ;  /* 0x000000042004724a */ /* 0x040fe40000040000 */
[C---:B------:R-:W-:Y:S01]  /*17760*/  FMUL2 R6, R32.reuse.F32, R6.F32x2.HI_LO ;  /* 0x000000062006724a */ /* 0x040fe20000040000 */
[----:B------:R-:W-:Y:S01]  /*17770*/  LOP3.LUT R52, R33, 0x70, R8, 0x78, !PT ;  /* 0x0000007021347812 */ /* 0x000fe200078e7808 */
[C---:B------:R-:W-:Y:S01]  /*17780*/  FMUL2 R48, R32.reuse.F32, R10.F32x2.HI_LO ;  /* 0x0000000a2030724a */ /* 0x040fe20000040000 */
[----:B------:R-:W-:Y:S01]  /*17790*/  F2FP.F16.F32.PACK_AB R8, R5, R4 ;  /* 0x000000040508723e */ /* 0x000fe200000000ff */
[C---:B------:R-:W-:Y:S01]  /*177a0*/  FMUL2 R12, R32.reuse.F32, R12.F32x2.HI_LO ;  /* 0x0000000c200c724a */ /* 0x040fe20000040000 */
[----:B------:R-:W-:Y:S01]  /*177b0*/  F2FP.F16.F32.PACK_AB R9, R7, R6 ;  /* 0x000000060709723e */ /* 0x000fe200000000ff */
[C---:B------:R-:W-:Y:S01]  /*177c0*/  FMUL2 R14, R32.reuse.F32, R14.F32x2.HI_LO ;  /* 0x0000000e200e724a */ /* 0x040fe20000040000 */
[----:B------:R-:W-:Y:S01]  /*177d0*/  F2FP.F16.F32.PACK_AB R10, R21, R20 ;  /* 0x00000014150a723e */ /* 0x000fe200000000ff */
[C---:B------:R-:W-:Y:S01]  /*177e0*/  FMUL2 R16, R32.reuse.F32, R16.F32x2.HI_LO ;  /* 0x000000102010724a */ /* 0x040fe20000040000 */
        /* <DEDUP_REMOVED lines=10> */
[----:B------:R-:W2:Y:S01]  /*17890*/  LDCU.64 UR8, c[0x4][0xb0] ;  /* 0x01001600ff0877ac */ /* 0x000ea20008000a00 */
[----:B------:R-:W-:Y:S02]  /*178a0*/  HFMA2 R12, -RZ, RZ, 0, 5.9604644775390625e-08 ;  /* 0x00000001ff0c7431 */ /* 0x000fe400000001ff */
[----:B-1----:R-:W-:Y:S01]  /*178b0*/  IMAD.MOV.U32 R8, RZ, RZ, 0x192 ;  /* 0x00000192ff087424 */ /* 0x002fe200078e00ff */
[----:B------:R-:W1:Y:S01]  /*178c0*/  LDCU.64 UR6, c[0x4][0xb8] ;  /* 0x01001700ff0677ac */ /* 0x000e620008000a00 */
[----:B------:R-:W3:Y:S01]  /*178d0*/  LDC.64 R14, c[0x4][R14] ;  /* 0x010000000e0e7b82 */ /* 0x000ee20000000a00 */
[----:B------:R-:W-:Y:S01]  /*178e0*/  IMAD.MOV.U32 R13, RZ, RZ, RZ ;  /* 0x000000ffff0d7224 */ /* 0x000fe200078e00ff */
[----:B------:R-:W5:Y:S01]  /*178f0*/  LDCU.64 UR4, c[0x4][0x40] ;  /* 0x01000800ff0477ac */ /* 0x000f620008000a00 */
[----:B--2---:R-:W-:Y:S01]  /*17900*/  IMAD.U32 R4, RZ, RZ, UR8 ;  /* 0x00000008ff047e24 */ /* 0x004fe2000f8e00ff */
[----:B------:R-:W-:Y:S01]  /*17910*/  MOV R5, UR9 ;  /* 0x0000000900057c02 */ /* 0x000fe20008000f00 */
[----:B-1----:R-:W-:Y:S01]  /*17920*/  IMAD.U32 R6, RZ, RZ, UR6 ;  /* 0x00000006ff067e24 */ /* 0x002fe2000f8e00ff */
[----:B------:R-:W-:Y:S01]  /*17930*/  MOV R7, UR7 ;  /* 0x0000000700077c02 */ /* 0x000fe20008000f00 */
[----:B-----5:R-:W-:Y:S01]  /*17940*/  IMAD.U32 R10, RZ, RZ, UR4 ;  /* 0x00000004ff0a7e24 */ /* 0x020fe2000f8e00ff */
[----:B------:R-:W-:-:S02]  /*17950*/  MOV R11, UR5 ;  /* 0x00000005000b7c02 */ /* 0x000fc40008000f00 */
[----:B------:R-:W-:-:S07]  /*17960*/  LEPC R20, `(.L_x_286) ;  /* 0x000000001014794e */ /* 0x000fce0000000000 */
[----:B---34-:R-:W-:Y:S05]  /*17970*/  CALL.ABS.NOINC R14 ;  /* 0x000000000e007343 */ /* 0x018fea0003c00000 */
.L_x_286:
[----:B------:R-:W-:Y:S05]  /*17980*/  WARPSYNC.ALL ;  /* 0x0000000000007948 */ /* 0x000fea0003800000 */
[----:B------:R-:W-:Y:S02]  /*17990*/  R2UR UR4, R22 ;  /* 0x00000000160472ca */ /* 0x000fe400000e0000 */
[C---:B------:R-:W-:Y:S02]  /*179a0*/  IADD3 R33, P0, PT, R23.reuse, 0x10030, RZ ;  /* 0x0001003017217810 */ /* 0x040fe40007f1e0ff */
[----:B------:R-:W-:-:S03]  /*179b0*/  IADD3 R3, P1, PT, R23, 0x10020, RZ ;  /* 0x0001002017037810 */ /* 0x000fc60007f3e0ff */
[--C-:B-1----:R-:W-:Y:S01]  /*179c0*/  IMAD.X R51, RZ, RZ, R27.reuse, P0 ;  /* 0x000000ffff337224 */ /* 0x102fe200000e061b */
        /* <DEDUP_REMOVED lines=42> */
.L_x_287:
        /* <DEDUP_REMOVED lines=47> */
.L_x_288:
        /* <DEDUP_REMOVED lines=47> */
.L_x_289:
        /* <DEDUP_REMOVED lines=47> */
.L_x_290:
        /* <DEDUP_REMOVED lines=47> */
.L_x_291:
        /* <DEDUP_REMOVED lines=47> */
.L_x_292:
[----:B------:R-:W-:Y:S05]  /*18b20*/  WARPSYNC.ALL ;  /* 0x0000000000007948 */ /* 0x000fea0003800000 */
[----:B------:R-:W-:Y:S02]  /*18b30*/  R2UR UR4, R22 ;  /* 0x00000000160472ca */ /* 0x000fe400000e0000 */
[C---:B------:R-:W-:Y:S02]  /*18b40*/  IADD3 R33, P0, PT, R23.reuse, 0x10470, RZ ;  /* 0x0001047017217810 */ /* 0x040fe40007f1e0ff */
[----:B------:R-:W-:-:S03]  /*18b50*/  IADD3 R3, P1, PT, R23, 0x10460, RZ ;  /* 0x0001046017037810 */ /* 0x000fc60007f3e0ff */
[--C-:B-1----:R-:W-:Y:S02]  /*18b60*/  IMAD.X R39, RZ, RZ, R27.reuse, P0 ;  /* 0x000000ffff277224 */ /* 0x102fe400000e061b */
[----:B------:R-:W-:-:S04]  /*18b70*/  IMAD.X R37, RZ, RZ, R27, P1 ;  /* 0x000000ffff257224 */ /* 0x000fc800008e061b */
[----:B------:R-:W1:Y:S01]  /*18b80*/  LDTM.x16 R4, tmem[UR4+0x1f0] ;  /* 0x0001f004000479ee */ /* 0x000e620008240000 */
[----:B------:R-:W-:-:S04]  /*18b90*/  SHF.R.U64 R0, R3, 0x3, R37 ;  /* 0x0000000303007819 */ /* 0x000fc80000001225 */
[----:B------:R-:W-:Y:S01]  /*18ba0*/  LOP3.LUT R36, R3, 0x70, R0, 0x78, !PT ;  /* 0x0000007003247812 */ /* 0x000fe200078e7800 */
[----:B------:R-:W-:-:S05]  /*18bb0*/  VIADD R3, R22, 0x200 ;  /* 0x0000020016037836 */ /* 0x000fca0000000000 */
[----:B------:R-:W-:-:S04]  /*18bc0*/  SHF.R.U32.HI R3, RZ, 0x15, R3 ;  /* 0x00000015ff037819 */ /* 0x000fc80000011603 */
[----:B------:R-:W-:Y:S01]  /*18bd0*/  ISETP.NE.AND P0, PT, R28, R3, PT ;  /* 0x000000031c00720c */ /* 0x000fe20003f05270 */
        /* <DEDUP_REMOVED lines=37> */
.L_x_293:
        /* <DEDUP_REMOVED lines=49> */
.L_x_294:
        /* <DEDUP_REMOVED lines=49> */
.L_x_295:
        /* <DEDUP_REMOVED lines=49> */
.L_x_296:
        /* <DEDUP_REMOVED lines=49> */
.L_x_297:
        /* <DEDUP_REMOVED lines=49> */
.L_x_298:
        /* <DEDUP_REMOVED lines=49> */
.L_x_299:
        /* <DEDUP_REMOVED lines=49> */
.L_x_300:
[----:B------:R-:W2:Y:S01]  /*1a3a0*/  LDCU.64 UR4, c[0x0][0x880] ;  /* 0x00011000ff0477ac */ /* 0x000ea20008000a00 */
[C---:B------:R-:W-:Y:S02]  /*1a3b0*/  IADD3 R3, P2, PT, R23.reuse, 0x10c60, RZ ;  /* 0x00010c6017037810 */ /* 0x040fe40007f5e0ff */
[----:B------:R-:W-:-:S03]  /*1a3c0*/  IADD3 R26, P1, PT, R23, 0x10c70, RZ ;  /* 0x00010c70171a7810 */ /* 0x000fc60007f3e0ff */
[--C-:B------:R-:W-:Y:S02]  /*1a3d0*/  IMAD.X R35, RZ, RZ, R27.reuse, P2 ;  /* 0x000000ffff237224 */ /* 0x100fe400010e061b */
[----:B------:R-:W-:-:S03]  /*1a3e0*/  IMAD.X R27, RZ, RZ, R27, P1 ;  /* 0x000000ffff1b7224 */ /* 0x000fc600008e061b */
[----:B------:R-:W-:-:S04]  /*1a3f0*/  SHF.R.U64 R0, R3, 0x3, R35 ;  /* 0x0000000303007819 */ /* 0x000fc80000001223 */
[----:B------:R-:W-:Y:S02]  /*1a400*/  LOP3.LUT R34, R3, 0x70, R0, 0x78, !PT ;  /* 0x0000007003227812 */ /* 0x000fe400078e7800 */
[----:B--2---:R-:W-:-:S04]  /*1a410*/  ISETP.NE.U32.AND P0, PT, RZ, UR4, PT ;  /* 0x00000004ff007c0c */ /* 0x004fc8000bf05070 */
[----:B------:R-:W-:Y:S01]  /*1a420*/  ISETP.NE.AND.EX P0, PT, RZ, UR5, PT, P0 ;  /* 0x00000005ff007c0c */ /* 0x000fe2000bf05300 */
[----:B------:R-:W-:Y:S05]  /*1a430*/  WARPSYNC.ALL ;  /* 0x0000000000007948 */ /* 0x000fea0003800000 */
[----:B------:R-:W-:-:S13]  /*1a440*/  R2UR UR4, R22 ;  /* 0x00000000160472ca */ /* 0x000fda00000e0000 */
[----:B-1----:R-:W1:Y:S02]  /*1a450*/  LDTM.x16 R4, tmem[UR4+0x270] ;  /* 0x00027004000479ee */ /* 0x002e640008240000 */
[----:B-1----:R-:W-:Y:S01]  /*1a460*/  FMUL2 R20, R32.F32, R8.F32x2.HI_LO ;  /* 0x000000082014724a */ /* 0x002fe20000040000 */
[----:B------:R-:W-:Y:S01]  /*1a470*/  SHF.R.U64 R9, R26, 0x3, R27 ;  /* 0x000000031a097819 */ /* 0x000fe2000000121b */
[C---:B------:R-:W-:Y:S02]  /*1a480*/  FMUL2 R4, R32.reuse.F32, R4.F32x2.HI_LO ;  /* 0x000000042004724a */ /* 0x040fe40000040000 */
[----:B------:R-:W-:Y:S01]  /*1a490*/  FMUL2 R6, R32.F32, R6.F32x2.HI_LO ;  /* 0x000000062006724a */ /* 0x000fe20000040000 */
        /* <DEDUP_REMOVED lines=16> */
[----:B------:R-:W-:Y:S01]  /*1a5a0*/  @!PT LDS RZ, [RZ] ;  /* 0x00000000fffff984 */ /* 0x000fe20000000800 */
[----:B------:R-:W-:Y:S01]  /*1a5b0*/  @!PT LDS RZ, [RZ] ;  /* 0x00000000fffff984 */ /* 0x000fe20000000800 */
[----:B------:R-:W-:Y:S01]  /*1a5c0*/  @!PT LDS RZ, [RZ] ;  /* 0x00000000fffff984 */ /* 0x000fe20000000800 */
[----:B------:R-:W-:Y:S01]  /*1a5d0*/  @!PT LDS RZ, [RZ] ;  /* 0x00000000fffff984 */ /* 0x000fe20000000800 */
[----:B------:R2:W-:Y:S06]  /*1a5e0*/  MEMBAR.ALL.CTA ;  /* 0x0000000000007992 */ /* 0x0005ec0000008000 */
[----:B--2---:R-:W2:Y:S01]  /*1a5f0*/  FENCE.VIEW.ASYNC.S ;  /* 0x00000000000073c6 */ /* 0x004ea20000000000 */
[----:B------:R-:W-:Y:S05]  /*1a600*/  @!P0 BRA `(.L_x_301) ;  /* 0x0000000400048947 */ /* 0x000fea0003800000 */
[----:B------:R-:W-:Y:S01]  /*1a610*/  FSETP.GEU.AND P0, PT, R24, 1.175494350822287508e-38, PT ;  /* 0x008000001800780b */ /* 0x000fe20003f0e000 */
[----:B------:R-:W3:Y:S01]  /*1a620*/  LDCU UR4, c[0x0][0x380] ;  /* 0x00007000ff0477ac */ /* 0x000ee20008000800 */
[----:B------:R-:W-:Y:S01]  /*1a630*/  MOV R0, 0x3e055027 ;  /* 0x3e05502700007802 */ /* 0x000fe20000000f00 */
[----:B------:R-:W-:Y:S01]  /*1a640*/  BSSY.RECONVERGENT B0, `(.L_x_301) ;  /* 0x000003d000007945 */ /* 0x000fe20003800200 */
[----:B-1----:R-:W-:Y:S01]  /*1a650*/  FSEL R5, RZ, -23, P0 ;  /* 0xc1b80000ff057808 */ /* 0x002fe20000000000 */
[----:B------:R-:W1:Y:S01]  /*1a660*/  LDCU UR5, c[0x0][0x700] ;  /* 0x0000e000ff0577ac */ /* 0x000e620008000800 */
[----:B------:R-:W-:-:S04]  /*1a670*/  LOP3.LUT R2, R2, 0x7f, RZ, 0xc0, !PT ;  /* 0x0000007f02027812 */ /* 0x000fc800078ec0ff */
[----:B------:R-:W-:-:S03]  /*1a680*/  LEA R2, R31, R2, 0x8 ;  /* 0x000000021f027211 */ /* 0x000fc600078e40ff */
        /* <DEDUP_REMOVED lines=8> */
[----:B------:R-:W-:Y:S01]  /*1a710*/  FFMA R4, R4, 1.1920928955078125e-07, R5 ;  /* 0x3400000004047823 */ /* 0x000fe20000000005 */
[----:B------:R-:W-:Y:S01]  /*1a720*/  MOV R5, 0x7f800000 ;  /* 0x7f80000000057802 */ /* 0x000fe20000000f00 */
        /* <DEDUP_REMOVED lines=9> */
[----:B------:R-:W-:-:S04]  /*1a7c0*/  FFMA R3, R3, R0, R3 ;  /* 0x0000000003037223 */ /* 0x000fc80000000003 */
[----:B------:R-:W-:Y:S01]  /*1a7d0*/  FFMA R3, R4, 0.69314718246459960938, R3 ;  /* 0x3f31721804037823 */ /* 0x000fe20000000003 */
[----:B------:R-:W-:Y:S01]  /*1a7e0*/  @P0 FFMA R3, R24, R5, +INF ;  /* 0x7f80000018030423 */ /* 0x000fe20000000005 */
[----:B------:R-:W-:-:S04]  /*1a7f0*/  IADD3 R5, PT, PT, R2, 0x80, RZ ;  /* 0x0000008002057810 */ /* 0x000fc80007ffe0ff */
[----:B---3--:R-:W-:Y:S02]  /*1a800*/  ISETP.GE.AND P0, PT, R5, UR4, PT ;  /* 0x0000000405007c0c */ /* 0x008fe4000bf06270 */
[----:B------:R-:W-:-:S05]  /*1a810*/  FSEL R0, R3, -INF , P1 ;  /* 0xff80000003007808 */ /* 0x000fca0000800000 */
[----:B-1----:R-:W-:-:S06]  /*1a820*/  FFMA R25, R25, UR5, R0 ;  /* 0x0000000519197c23 */ /* 0x002fcc0008000000 */
[----:B------:R-:W-:Y:S05]  /*1a830*/  @P0 BRA `(.L_x_302) ;  /* 0x0000000000740947 */ /* 0x000fea0003800000 */
[----:B------:R-:W1:Y:S01]  /*1a840*/  LDCU UR4, c[0x0][0x38c] ;  /* 0x00007180ff0477ac */ /* 0x000e620008000800 */
[----:B------:R-:W-:Y:S01]  /*1a850*/  HFMA2 R2, -RZ, RZ, 0, 0 ;  /* 0x00000000ff027431 */ /* 0x000fe200000001ff */
[----:B------:R-:W4:Y:S01]  /*1a860*/  LDCU UR5, c[0x0][0x890] ;  /* 0x00011200ff0577ac */ /* 0x000f220008000800 */
[----:B------:R-:W3:Y:S01]  /*1a870*/  LDCU.64 UR6, c[0x0][0x888] ;  /* 0x00011100ff0677ac */ /* 0x000ee20008000a00 */
[----:B-1----:R-:W1:Y:S01]  /*1a880*/  I2F.U32.RP R4, UR4 ;  /* 0x0000000400047d06 */ /* 0x002e620008209000 */
[----:B------:R-:W-:Y:S01]  /*1a890*/  ISETP.NE.U32.AND P0, PT, RZ, UR4, PT ;  /* 0x00000004ff007c0c */ /* 0x000fe2000bf05070 */
[----:B----4-:R-:W-:-:S06]  /*1a8a0*/  IMAD R5, R30, UR5, R5 ;  /* 0x000000051e057c24 */ /* 0x010fcc000f8e0205 */
[----:B-1----:R-:W1:Y:S02]  /*1a8b0*/  MUFU.RCP R3, R4 ;  /* 0x0000000400037308 */ /* 0x002e640000001000 */
[----:B-1----:R-:W-:-:S06]  /*1a8c0*/  IADD3 R3, PT, PT, R3, 0xffffffe, RZ ;  /* 0x0ffffffe03037810 */ /* 0x002fcc0007ffe0ff */
[----:B------:R-:W1:Y:S02]  /*1a8d0*/  F2I.FTZ.U32.TRUNC.NTZ R3, R3 ;  /* 0x0000000300037305 */ /* 0x000e64000021f000 */
[----:B-1----:R-:W-:-:S05]  /*1a8e0*/  IADD3 R0, PT, PT, RZ, -R3, RZ ;  /* 0x80000003ff007210 */ /* 0x002fca0007ffe0ff */
[----:B------:R-:W-:-:S04]  /*1a8f0*/  IMAD R7, R0, UR4, RZ ;  /* 0x0000000400077c24 */ /* 0x000fc8000f8e02ff */
[----:B------:R-:W-:-:S06]  /*1a900*/  IMAD.HI.U32 R0, R3, R7, R2 ;  /* 0x0000000703007227 */ /* 0x000fcc00078e0002 */
[----:B------:R-:W-:-:S05]  /*1a910*/  IMAD.HI.U32 R0, R0, R29, RZ ;  /* 0x0000001d00007227 */ /* 0x000fca00078e00ff */
[----:B------:R-:W-:-:S05]  /*1a920*/  IADD3 R2, PT, PT, -R0, RZ, RZ ;  /* 0x000000ff00027210 */ /* 0x000fca0007ffe1ff */
[----:B------:R-:W-:-:S05]  /*1a930*/  IMAD R2, R2, UR4, R29 ;  /* 0x0000000402027c24 */ /* 0x000fca000f8e021d */
[----:B------:R-:W-:-:S13]  /*1a940*/  ISETP.GE.U32.AND P2, PT, R2, UR4, PT ;  /* 0x0000000402007c0c */ /* 0x000fda000bf46070 */
[----:B------:R-:W-:Y:S02]  /*1a950*/  @P2 IADD3 R2, PT, PT, R2, -UR4, RZ ;  /* 0x8000000402022c10 */ /* 0x000fe4000fffe0ff */
[----:B------:R-:W-:Y:S02]  /*1a960*/  @P2 IADD3 R0, PT, PT, R0, 0x1, RZ ;  /* 0x0000000100002810 */ /* 0x000fe40007ffe0ff */
[----:B------:R-:W-:Y:S02]  /*1a970*/  ISETP.GE.U32.AND P1, PT, R2, UR4, PT ;  /* 0x0000000402007c0c */ /* 0x000fe4000bf26070 */
[----:B------:R-:W1:Y:S11]  /*1a980*/  LDC.64 R2, c[0x0][0x880] ;  /* 0x00022000ff027b82 */ /* 0x000e760000000a00 */
[----:B------:R-:W-:-:S02]  /*1a990*/  @P1 IADD3 R0, PT, PT, R0, 0x1, RZ ;  /* 0x0000000100001810 */ /* 0x000fc40007ffe0ff */
[----:B------:R-:W-:-:S04]  /*1a9a0*/  @!P0 LOP3.LUT R0, RZ, UR4, RZ, 0x33, !PT ;  /* 0x00000004ff008c12 */ /* 0x000fc8000f8e33ff */
[C---:B------:R-:W-:Y:S01]  /*1a9b0*/  IADD3 R4, PT, PT, -R0.reuse, RZ, RZ ;  /* 0x000000ff00047210 */ /* 0x040fe20007ffe1ff */
[----:B---3--:R-:W-:-:S04]  /*1a9c0*/  IMAD R5, R0, UR7, R5 ;  /* 0x0000000700057c24 */ /* 0x008fc8000f8e0205 */
[----:B------:R-:W-:-:S04]  /*1a9d0*/  IMAD R4, R4, UR4, R29 ;  /* 0x0000000404047c24 */ /* 0x000fc8000f8e021d */
[----:B------:R-:W-:-:S04]  /*1a9e0*/  IMAD R5, R4, UR6, R5 ;  /* 0x0000000604057c24 */ /* 0x000fc8000f8e0205 */
[----:B-1----:R-:W-:-:S05]  /*1a9f0*/  IMAD.WIDE.U32 R2, R5, 0x4, R2 ;  /* 0x0000000405027825 */ /* 0x002fca00078e0002 */
[----:B------:R1:W-:Y:S02]  /*1aa00*/  STG.E desc[UR46][R2.64], R25 ;  /* 0x0000001902007986 */ /* 0x0003e4000c10192e */
.L_x_302:
[----:B------:R-:W-:Y:S05]  /*1aa10*/  BSYNC.RECONVERGENT B0 ;  /* 0x0000000000007941 */ /* 0x000fea0003800200 */
.L_x_301:
[----:B------:R-:W-:Y:S01]  /*1aa20*/  UISETP.NE.AND UP0, UPT, UR41, URZ, UPT ;  /* 0x000000ff2900728c */ /* 0x000fe2000bf05270 */
[----:B------:R-:W-:-:S08]  /*1aa30*/  NOP ;  /* 0x0000000000007918 */ /* 0x000fd00000000000 */
[----:B------:R-:W-:Y:S05]  /*1aa40*/  BRA.U UP0, `(.L_x_303) ;  /* 0x0000000100087547 */ /* 0x000fea000b800000 */
[----:B------:R-:W-:Y:S05]  /*1aa50*/  BPT.TRAP 0x1 ;  /* 0x000000040000795c */ /* 0x000fea0000300000 */
[----:B------:R-:W-:Y:S05]  /*1aa60*/  BPT.TRAP 0x1 ;  /* 0x000000040000795c */ /* 0x000fea0000300000 */
.L_x_303:
[----:B------:R-:W-:Y:S02]  /*1aa70*/  UIADD3 UR4, UPT, UPT, UR36, 0x380a8, URZ ;  /* 0x000380a824047890 */ /* 0x000fe4000fffe0ff */
[----:B------:R-:W-:Y:S02]  /*1aa80*/  UISETP.NE.AND UP0, UPT, UR41, URZ, UPT ;  /* 0x000000ff2900728c */ /* 0x000fe4000bf05270 */
[----:B------:R-:W-:-:S09]  /*1aa90*/  UPRMT UR4, UR40, 0x654, UR4 ;  /* 0x0000065428047896 */ /* 0x000fd20008000004 */
[----:B--2---:R-:W-:Y:S01]  /*1aaa0*/  SYNCS.ARRIVE.TRANS64.RED.A1T0 RZ, [UR4], RZ ;  /* 0x000000ffffff79a7 */ /* 0x004fe20008100404 */
[----:B------:R-:W-:Y:S05]  /*1aab0*/  BRA.U UP0, `(.L_x_304) ;  /* 0x0000000100047547 */ /* 0x000fea000b800000 */
[----:B------:R-:W-:Y:S05]  /*1aac0*/  BPT.TRAP 0x1 ;  /* 0x000000040000795c */ /* 0x000fea0000300000 */
.L_x_304:
[----:B------:R-:W-:Y:S01]  /*1aad0*/  SYNCS.ARRIVE.TRANS64.A1T0 RZ, [UR36+0x380b8], RZ ;  /* 0x0380b8ffffff79a7 */ /* 0x000fe20008100024 */
[----:B------:R-:W-:Y:S05]  /*1aae0*/  EXIT ;  /* 0x000000000000794d */ /* 0x000fea0003800000 */
.L_x_27:
[----:B------:R-:W-:-:S08]  /*1aaf0*/  NOP ;  /* 0x0000000000007918 */ /* 0x000fd00000000000 */
[----:B------:R-:W1:Y:S02]  /*1ab00*/  USETMAXREG.TRY_ALLOC.CTAPOOL UP0, 0xc0 ;  /* 0x000000c0000079c8 */ /* 0x000e640008000600 */
[----:B-1----:R-:W-:Y:S05]  /*1ab10*/  BRA.U !UP0, `(.L_x_27) ;  /* 0xfffffffd08f47547 */ /* 0x002fea000b83ffff */
[----:B------:R-:W1:Y:S01]  /*1ab20*/  S2UR UR6, SR_CTAID.X ;  /* 0x00000000000679c3 */ /* 0x000e620000002500 */
[----:B------:R-:W2:Y:S02]  /*1ab30*/  LDCU.64 UR4, c[0x0][0x380] ;  /* 0x00007000ff0477ac */ /* 0x000ea40008000a00 */
[----:B--2---:R-:W-:Y:S02]  /*1ab40*/  UISETP.NE.AND UP0, UPT, UR5, URZ, UPT ;  /* 0x000000ff0500728c */ /* 0x004fe4000bf05270 */
[----:B-1----:R-:W-:-:S04]  /*1ab50*/  USHF.L.U32 UR6, UR6, 0x8, URZ ;  /* 0x0000000806067899 */ /* 0x002fc800080006ff */
[----:B------:R-:W-:-:S06]  /*1ab60*/  UISETP.GE.U32.OR UP0, UPT, UR6, UR4, !UP0 ;  /* 0x000000040600728c */ /* 0x000fcc000c706470 */
[----:B------:R-:W-:-:S13]  /*1ab70*/  PLOP3.LUT P0, PT, PT, PT, UP0, 0x80, 0x8 ;  /* 0x000000000008781c */ /* 0x000fda0003f0f008 */
[----:B------:R-:W-:Y:S05]  /*1ab80*/  @P0 EXIT ;  /* 0x000000000000094d */ /* 0x000fea0003800000 */
[----:B------:R-:W-:-:S04]  /*1ab90*/  UISETP.NE.AND UP0, UPT, UR42, URZ, UPT ;  /* 0x000000ff2a00728c */ /* 0x000fc8000bf05270 */
[----:B------:R-:W-:-:S04]  /*1aba0*/  USEL UR4, UR11, UR10, UP0 ;  /* 0x0000000a0b047287 */ /* 0x000fc80008000000 */
[----:B------:R-:W-:-:S04]  /*1abb0*/  ULOP3.LUT UR48, UR4, 0x1, URZ, 0xc0, !UPT ;  /* 0x0000000104307892 */ /* 0x000fc8000f8ec0ff */
[----:B------:R-:W-:-:S09]  /*1abc0*/  UISETP.NE.U32.AND UP0, UPT, UR48, 0x1, UPT ;  /* 0x000000013000788c */ /* 0x000fd2000bf05070 */
[----:B------:R-:W-:Y:S05]  /*1abd0*/  BRA.U !UP0, `(.L_x_305) ;  /* 0x0000000108047547 */ /* 0x000fea000b800000 */
[----:B------:R-:W-:Y:S05]  /*1abe0*/  BPT.TRAP 0x1 ;  /* 0x000000040000795c */ /* 0x000fea0000300000 */
.L_x_305:
[----:B------:R-:W1:Y:S01]  /*1abf0*/  S2UR UR56, SR_CgaCtaId ;  /* 0x00000000003879c3 */ /* 0x000e620000008800 */
[----:B------:R-:W-:Y:S01]  /*1ac00*/  UISETP.NE.AND UP0, UPT, UR42, URZ, UPT ;  /* 0x000000ff2a00728c */ /* 0x000fe2000bf05270 */
[----:B------:R-:W-:Y:S01]  /*1ac10*/  MOV R3, 0x1 ;  /* 0x0000000100037802 */ /* 0x000fe20000000f00 */
[----:B------:R-:W-:-:S03]  /*1ac20*/  UMOV UR41, 0x400 ;  /* 0x0000040000297882 */ /* 0x000fc60000000000 */
[----:B------:R-:W-:Y:S01]  /*1ac30*/  SHF.L.U32 R3, R3, 0x1f, RZ ;  /* 0x0000001f03037819 */ /* 0x000fe200000006ff */
[----:B-1----:R-:W-:-:S04]  /*1ac40*/  ULEA UR41, UR56, UR41, 0x18 ;  /* 0x0000002938297291 */ /* 0x002fc8000f8ec0ff */
[----:B------:R-:W-:Y:S02]  /*1ac50*/  UIADD3 UR51, UPT, UPT, UR41, 0x38078, URZ ;  /* 0x0003807829337890 */ /* 0x000fe4000fffe0ff */
[----:B------:R-:W-:-:S09]  /*1ac60*/  @!UP0 UIADD3 UR51, UPT, UPT, UR41, 0x38088, URZ ;  /* 0x0003808829338890 */ /* 0x000fd2000fffe0ff */
[----:B------:R-:W1:Y:S02]  /*1ac70*/  SYNCS.PHASECHK.TRANS64.TRYWAIT P0, [UR51], R3 ;  /* 0x00000003ff0075a7 */ /* 0x000e640008001133 */
[----:B-1----:R-:W-:Y:S05]  /*1ac80*/  @!P0 BRA `(.L_x_306) ;  /* 0x00000088009c8947 */ /* 0x002fea0003800000 */
.L_x_445:
[----:B------:R-:W-:Y:S01]  /*1ac90*/  UISETP.GE.AND UP0, UPT, UR5, 0x1, UPT ;  /* 0x000000010500788c */ /* 0x000fe2000bf06270 */
[----:B------:R-:W-:Y:S01]  /*1aca0*/  UMOV UR45, 0x1 ;  /* 0x00000001002d7882 */ /* 0x000fe20000000000 */
[----:B------:R-:W-:-:S07]  /*1acb0*/  UMOV UR44, 0x1 ;  /* 0x00000001002c7882 */ /* 0x000fce0000000000 */
[----:B------:R-:W-:Y:S05]  /*1acc0*/  BRA.U !UP0, `(.L_x_307) ;  /* 0x0000002508807547 */ /* 0x000fea000b800000 */
[----:B------:R-:W-:Y:S01]  /*1acd0*/  R2UR UR4, R16 ;  /* 0x00000000100472ca */ /* 0x000fe200000e0000 */
[----:B------:R-:W-:Y:S01]  /*1ace0*/  UISETP.NE.AND UP0, UPT, UR42, URZ, UPT ;  /* 0x000000ff2a00728c */ /* 0x000fe2000bf05270 */
[----:B------:R-:W-:Y:S01]  /*1acf0*/  IMAD.U32 R120, R2, 0x10000, RZ ;  /* 0x0001000002787824 */ /* 0x000fe200078e00ff */
[----:B------:R-:W-:Y:S01]  /*1ad00*/  UIADD3 UR7, UPT, UPT, UR5, 0x3f, URZ ;  /* 0x0000003f05077890 */ /* 0x000fe2000fffe0ff */
[----:B------:R-:W-:Y:S01]  /*1ad10*/  SHF.R.U32.HI R17, RZ, 0x5, R2 ;  /* 0x00000005ff117819 */ /* 0x000fe20000011602 */
[----:B------:R-:W-:Y:S01]  /*1ad20*/  USEL UR6, URZ, 0x80, UP0 ;  /* 0x00000080ff067887 */ /* 0x000fe20008000000 */
[----:B------:R-:W-:Y:S01]  /*1ad30*/  IMAD.MOV.U32 R22, RZ, RZ, RZ ;  /* 0x000000ffff167224 */ /* 0x000fe200078e00ff */
[----:B------:R-:W-:Y:S01]  /*1ad40*/  LOP3.LUT R120, R120, 0x600000, RZ, 0xc0, !PT ;  /* 0x0060000078787812 */ /* 0x000fe200078ec0ff */
[----:B------:R-:W-:Y:S01]  /*1ad50*/  USHF.R.S32.HI UR5, URZ, 0x1f, UR7 ;  /* 0x0000001fff057899 */ /* 0x000fe20008011407 */
[----:B------:R-:W-:Y:S01]  /*1ad60*/  IMAD.MOV.U32 R18, RZ, RZ, -0x800000 ;  /* 0xff800000ff127424 */ /* 0x000fe200078e00ff */
[----:B------:R-:W-:Y:S01]  /*1ad70*/  LOP3.LUT R2, R17, 0x3, RZ, 0xc0, !PT ;  /* 0x0000000311027812 */ /* 0x000fe200078ec0ff */
[----:B------:R-:W-:Y:S01]  /*1ad80*/  UMOV UR54, 0x20 ;  /* 0x0000002000367882 */ /* 0x000fe20000000000 */
[----:B------:R-:W-:Y:S01]  /*1ad90*/  LOP3.LUT R122, R120, UR6, RZ, 0xfc, !PT ;  /* 0x00000006787a7c12 */ /* 0x000fe2000f8efcff */
[----:B------:R-:W-:Y:S01]  /*1ada0*/  USEL UR49, UR55, UR4, UP0 ;  /* 0x0000000437317287 */ /* 0x000fe20008000000 */
[----:B------:R-:W-:Y:S01]  /*1adb0*/  SHF.R.U32.HI R123, RZ, 0x15, R120 ;  /* 0x00000015ff7b7819 */ /* 0x000fe20000011678 */
[----:B------:R-:W-:Y:S01]  /*1adc0*/  UIADD3 UR4, UPT, UPT, UR41, 0x380d0, URZ ;  /* 0x000380d029047890 */ /* 0x000fe2000fffe0ff */
[----:B------:R-:W-:Y:S01]  /*1add0*/  LOP3.LUT R121, R122, 0x20, RZ, 0xfc, !PT ;  /* 0x000000207a797812 */ /* 0x000fe200078efcff */
[----:B------:R-:W-:-:S02]  /*1ade0*/  ULEA.HI UR5, UR5, UR7, URZ, 0x6 ;  /* 0x0000000705057291 */ /* 0x000fc4000f8f30ff */
[----:B------:R-:W-:Y:S02]  /*1adf0*/  UIADD3 UR50, UPT, UPT, UR41, 0x38060, URZ ;  /* 0x0003806029327890 */ /* 0x000fe4000fffe0ff */
[----:B------:R-:W-:Y:S01]  /*1ae00*/  UIADD3 UR52, UPT, UPT, UR41, 0x380d8, URZ ;  /* 0x000380d829347890 */ /* 0x000fe2000fffe0ff */
[----:B------:R-:W-:Y:S01]  /*1ae10*/  UMOV UR47, URZ ;  /* 0x000000ff002f7c82 */ /* 0x000fe20008000000 */
[----:B------:R-:W-:Y:S01]  /*1ae20*/  UMOV UR44, 0x1 ;  /* 0x00000001002c7882 */ /* 0x000fe20000000000 */
[----:B------:R-:W2:Y:S01]  /*1ae30*/  LDCU UR38, c[0x0][0x704] ;  /* 0x0000e080ff2677ac */ /* 0x000ea20008000800 */
[----:B------:R-:W-:Y:S02]  /*1ae40*/  USEL UR54, UR54, 0xa0, UP0 ;  /* 0x000000a036367887 */ /* 0x000fe40008000000 */
[----:B------:R-:W-:Y:S02]  /*1ae50*/  @UP0 UIADD3 UR50, UPT, UPT, UR41, 0x38050, URZ ;  /* 0x0003805029320890 */ /* 0x000fe4000fffe0ff */
[----:B------:R-:W-:-:S02]  /*1ae60*/  @!UP4 UIADD3 UR52, UPT, UPT, UR4, URZ, URZ ;  /* 0x000000ff0434c290 */ /* 0x000fc4000fffe0ff */
[----:B------:R-:W-:Y:S02]  /*1ae70*/  ULEA UR53, UR43, UR4, 0x3 ;  /* 0x000000042b357291 */ /* 0x000fe4000f8e18ff */
[----:B------:R-:W-:Y:S01]  /*1ae80*/  ULEA.HI.SX32 UR40, UR5, 0xffffffff, 0x1a ;  /* 0xffffffff05287891 */ /* 0x000fe2000f8fd2ff */
[----:B------:R-:W-:Y:S01]  /*1ae90*/  UMOV UR45, 0x1 ;  /* 0x00000001002d7882 */ /* 0x000fe20000000000 */
[----:B------:R-:W-:-:S10]  /*1aea0*/  UMOV UR46, URZ ;  /* 0x000000ff002e7c82 */ /* 0x000fd40008000000 */
.L_x_325:
[----:B-1----:R-:W-:Y:S01]  /*1aeb0*/  IADD3 R0, PT, PT, R120, UR54, RZ ;  /* 0x0000003678007c10 */ /* 0x002fe2000fffe0ff */
[----:B------:R-:W-:-:S04]  /*1aec0*/  UISETP.NE.AND UP0, UPT, UR42, URZ, UPT ;  /* 0x000000ff2a00728c */ /* 0x000fc8000bf05270 */
[----:B------:R-:W-:Y:S01]  /*1aed0*/  USEL UR39, UR46, UR47, UP0 ;  /* 0x0000002f2e277287 */ /* 0x000fe20008000000 */
[----:B------:R-:W1:Y:S01]  /*1aee0*/  SHFL.IDX PT, R0, R0, RZ, 0x1f ;  /* 0x00001fff00007589 */ /* 0x000e6200000e0000 */
[----:B------:R-:W-:Y:S01]  /*1aef0*/  UISETP.GT.U32.AND UP0, UPT, UR49, 0x1, UPT ;  /* 0x000000013100788c */ /* 0x000fe2000bf04070 */
[----:B-1----:R-:W-:-:S08]  /*1af00*/  R2UR UR36, R0 ;  /* 0x00000000002472ca */ /* 0x002fd000000e0000 */
[----:B--23--:R-:W-:Y:S07]  /*1af10*/  BRA.U UP0, `(.L_x_308) ;  /* 0x0000000100047547 */ /* 0x00cfee000b800000 */
[----:B--2---:R-:W-:Y:S05]  /*1af20*/  BPT.TRAP 0x1 ;  /* 0x000000040000795c */ /* 0x004fea0000300000 */
.L_x_308:
[----:B------:R-:W-:Y:S01]  /*1af30*/  IMAD.U32 R3, RZ, RZ, UR39 ;  /* 0x00000027ff037e24 */ /* 0x000fe2000f8e00ff */
[----:B------:R-:W-:-:S04]  /*1af40*/  ISETP.NE.AND P0, PT, R2, R123, PT ;  /* 0x0000007b0200720c */ /* 0x000fc80003f05270 */
[----:B------:R-:W-:-:S04]  /*1af50*/  SHF.L.U32 R3, R3, 0x1f, RZ ;  /* 0x0000001f03037819 */ /* 0x000fc800000006ff */
[----:B------:R-:W1:Y:S02]  /*1af60*/  SYNCS.PHASECHK.TRANS64.TRYWAIT P1, [UR50], R3 ;  /* 0x00000003ff0075a7 */ /* 0x000e640008021132 */
[----:B-1----:R-:W-:Y:S05]  /*1af70*/  @!P1 BRA `(.L_x_309) ;  /* 0x0000008400f89947 */ /* 0x002fea0003800000 */
.L_x_446:
        /* <DEDUP_REMOVED lines=17> */
.L_x_310:
[----:B------:R-:W-:Y:S05]  /*1b090*/  WARPSYNC.ALL ;  /* 0x0000000000007948 */ /* 0x000fea0003800000 */
[----:B------:R-:W-:Y:S02]  /*1b0a0*/  R2UR UR4, R122 ;  /* 0x000000007a0472ca */ /* 0x000fe400000e0000 */
[----:B------:R-:W-:-:S11]  /*1b0b0*/  ISETP.NE.AND P0, PT, R2, R123, PT ;  /* 0x0000007b0200720c */ /* 0x000fd60003f05270 */
[----:B------:R-:W3:Y:S02]  /*1b0c0*/  LDTM.x32 R56, tmem[UR4] ;  /* 0x00000004003879ee */ /* 0x000ee400082c0000 */
[----:B---3--:R-:W-:Y:S05]  /*1b0d0*/  @!P0 BRA `(.L_x_311) ;  /* 0x0000000000408947 */ /* 0x008fea0003800000 */
        /* <DEDUP_REMOVED lines=16> */
.L_x_311:
[----:B------:R-:W-:Y:S05]  /*1b1e0*/  WARPSYNC.ALL ;  /* 0x0000000000007948 */ /* 0x000fea0003800000 */
[----:B------:R-:W-:Y:S02]  /*1b1f0*/  R2UR UR4, R121 ;  /* 0x00000000790472ca */ /* 0x000fe400000e0000 */
[C---:B-1----:R-:W-:Y:S02]  /*1b200*/  FMNMX3 R3, R18.reuse, R56, R60, !PT ;  /* 0x0000003812037276 */ /* 0x042fe4000780003c */
[C---:B------:R-:W-:Y:S02]  /*1b210*/  FMNMX3 R0, R18.reuse, R57, R61, !PT ;  /* 0x0000003912007276 */ /* 0x040fe4000780003d */
[----:B------:R-:W-:-:S02]  /*1b220*/  FMNMX3 R5, R18, R58, R62, !PT ;  /* 0x0000003a12057276 */ /* 0x000fc4000780003e */
[----:B------:R-:W-:Y:S02]  /*1b230*/  FMNMX3 R3, R3, R64, R68, !PT ;  /* 0x0000004003037276 */ /* 0x000fe40007800044 */
[----:B------:R-:W-:Y:S02]  /*1b240*/  FMNMX3 R0, R0, R65, R69, !PT ;  /* 0x0000004100007276 */ /* 0x000fe40007800045 */
[----:B------:R-:W-:Y:S01]  /*1b250*/  FMNMX3 R6, R18, R59, R63, !PT ;  /* 0x0000003b12067276 */ /* 0x000fe2000780003f */
[----:B------:R-:W1:Y:S01]  /*1b260*/  LDTM.x32 R24, tmem[UR4] ;  /* 0x00000004001879ee */ /* 0x000e6200082c0000 */
[----:B------:R-:W-:Y:S02]  /*1b270*/  FMNMX3 R5, R5, R66, R70, !PT ;  /* 0x0000004205057276 */ /* 0x000fe40007800046 */
[----:B------:R-:W-:Y:S02]  /*1b280*/  FMNMX3 R3, R3, R72, R76, !PT ;  /* 0x0000004803037276 */ /* 0x000fe4000780004c */
[----:B------:R-:W-:-:S02]  /*1b290*/  FMNMX3 R0, R0, R73, R77, !PT ;  /* 0x0000004900007276 */ /* 0x000fc4000780004d */
[----:B------:R-:W-:Y:S02]  /*1b2a0*/  FMNMX3 R6, R6, R67, R71, !PT ;  /* 0x0000004306067276 */ /* 0x000fe40007800047 */
[----:B------:R-:W-:Y:S02]  /*1b2b0*/  FMNMX3 R5, R5, R74, R78, !PT ;  /* 0x0000004a05057276 */ /* 0x000fe4000780004e */
[----:B------:R-:W-:Y:S02]  /*1b2c0*/  FMNMX3 R3, R3, R80, R84, !PT ;  /* 0x0000005003037276 */ /* 0x000fe40007800054 */
[----:B------:R-:W-:Y:S02]  /*1b2d0*/  FMNMX3 R0, R0, R81, R85, !PT ;  /* 0x0000005100007276 */ /* 0x000fe40007800055 */
[----:B------:R-:W-:Y:S02]  /*1b2e0*/  FMNMX3 R6, R6, R75, R79, !PT ;  /* 0x0000004b06067276 */ /* 0x000fe4000780004f */
[----:B------:R-:W-:-:S02]  /*1b2f0*/  FMNMX3 R5, R5, R82, R86, !PT ;  /* 0x0000005205057276 */ /* 0x000fc40007800056 */
[----:B------:R-:W-:Y:S02]  /*1b300*/  FMNMX3 R6, R6, R83, R87, !PT ;  /* 0x0000005306067276 */ /* 0x000fe40007800057 */
[----:B------:R-:W-:Y:S02]  /*1b310*/  ISETP.NE.AND P0, PT, R2, R123, PT ;  /* 0x0000007b0200720c */ /* 0x000fe40003f05270 */
[----:B-1----:R-:W-:Y:S02]  /*1b320*/  FMNMX3 R3, R3, R24, R28, !PT ;  /* 0x0000001803037276 */ /* 0x002fe4000780001c */
        /* <DEDUP_REMOVED lines=15> */
[----:B------:R-:W-:-:S04]  /*1b420*/  FMNMX3 R0, R4, R3, R0, !PT ;  /* 0x0000000304007276 */ /* 0x000fc80007800000 */
[----:B------:R-:W-:-:S04]  /*1b430*/  FMNMX R23, R23, R0, !PT ;  /* 0x0000000017177209 */ /* 0x000fc80007800000 */
[----:B------:R-:W-:-:S04]  /*1b440*/  FSETP.NEU.AND P1, PT, R23, -INF , PT ;  /* 0xff8000001700780b */ /* 0x000fc80003f2d000 */
[----:B------:R-:W-:Y:S01]  /*1b450*/  FSEL R19, R23, RZ, P1 ;  /* 0x000000ff17137208 */ /* 0x000fe20000800000 */
[----:B------:R-:W-:Y:S08]  /*1b460*/  @!P0 BRA `(.L_x_312) ;  /* 0x0000000000408947 */ /* 0x000ff00003800000 */
[----:B------:R-:W-:Y:S01]  /*1b470*/  MOV R14, 0x8 ;  /* 0x00000008000e7802 */ /* 0x000fe20000000f00 */
        /* <DEDUP_REMOVED lines=15> */
.L_x_312:
[----:B------:R-:W-:Y:S05]  /*1b570*/  WARPSYNC.ALL ;  /* 0x0000000000007948 */ /* 0x000fea0003800000 */
[----:B------:R-:W-:Y:S02]  /*1b580*/  R2UR UR4, R122 ;  /* 0x000000007a0472ca */ /* 0x000fe400000e0000 */
[----:B------:R-:W-:-:S11]  /*1b590*/  ISETP.NE.AND P0, PT, RZ, UR48, PT ;  /* 0x00000030ff007c0c */ /* 0x000fd6000bf05270 */
[----:B------:R1:W-:Y:S02]  /*1b5a0*/  STTM.x2 tmem[UR4], R18 ;  /* 0x00000012000079ed */ /* 0x0003e400080c0004 */
[----:B------:R-:W-:Y:S05]  /*1b5b0*/  @P0 BRA `(.L_x_313) ;  /* 0x0000000000040947 */ /* 0x000fea0003800000 */
[----:B--2---:R-:W-:Y:S05]  /*1b5c0*/  BPT.TRAP 0x1 ;  /* 0x000000040000795c */ /* 0x004fea0000300000 */
.L_x_313:
[----:B------:R-:W-:Y:S01]  /*1b5d0*/  UISETP.NE.AND UP0, UPT, UR42, URZ, UPT ;  /* 0x000000ff2a00728c */ /* 0x000fe2000bf05270 */
[----:B------:R-:W-:Y:S01]  /*1b5e0*/  MOV R3, UR43 ;  /* 0x0000002b00037c02 */ /* 0x000fe20008000f00 */
[----:B------:R-:W-:Y:S01]  /*1b5f0*/  UIADD3 UR4, UPT, UPT, UR41, 0x38080, URZ ;  /* 0x0003808029047890 */ /* 0x000fe2000fffe0ff */
[----:B--2---:R-:W-:Y:S02]  /*1b600*/  FMUL R0, R19, -UR38 ;  /* 0x8000002613007c20 */ /* 0x004fe40008400000 */
[----:B------:R-:W-:Y:S02]  /*1b610*/  SHF.L.U32 R3, R3, 0x1f, RZ ;  /* 0x0000001f03037819 */ /* 0x000fe400000006ff */
[--C-:B------:R-:W-:Y:S02]  /*1b620*/  FFMA2 R56, R56.F32x2.HI_LO, UR38.F32, R0.reuse.F32 ;  /* 0x0000002638387c49 */ /* 0x100fe40009200000 */
[--C-:B------:R-:W-:Y:S02]  /*1b630*/  FFMA2 R58, R58.F32x2.HI_LO, UR38.F32, R0.reuse.F32 ;  /* 0x000000263a3a7c49 */ /* 0x100fe40009200000 */
[----:B------:R-:W-:Y:S01]  /*1b640*/  @UP0 UIADD3 UR4, UPT, UPT, UR41, 0x38070, URZ ;  /* 0x0003807029040890 */ /* 0x000fe2000fffe0ff */
[----:B------:R-:W-:Y:S01]  /*1b650*/  FSETP.GEU.AND P1, PT, R56, -126, PT ;  /* 0xc2fc00003800780b */ /* 0x000fe20003f2e000 */
[--C-:B------:R-:W-:Y:S01]  /*1b660*/  FFMA2 R60, R60.F32x2.HI_LO, UR38.F32, R0.reuse.F32 ;  /* 0x000000263c3c7c49 */ /* 0x100fe20009200000 */
[----:B------:R-:W-:Y:S01]  /*1b670*/  FSETP.GEU.AND P0, PT, R57, -126, PT ;  /* 0xc2fc00003900780b */ /* 0x000fe20003f0e000 */
[----:B------:R-:W-:Y:S01]  /*1b680*/  FFMA2 R62, R62.F32x2.HI_LO, UR38.F32, R0.F32 ;  /* 0x000000263e3e7c49 */ /* 0x000fe20009200000 */
[----:B------:R-:W-:-:S02]  /*1b690*/  FSETP.GEU.AND P6, PT, R58, -126, PT ;  /* 0xc2fc00003a00780b */ /* 0x000fc40003fce000 */
[----:B------:R-:W-:Y:S02]  /*1b6a0*/  FSETP.GEU.AND P5, PT, R59, -126, PT ;  /* 0xc2fc00003b00780b */ /* 0x000fe40003fae000 */
[----:B------:R-:W-:Y:S01]  /*1b6b0*/  SYNCS.ARRIVE.TRANS64.A1T0 RZ, [UR4], RZ ;  /* 0x000000ffffff79a7 */ /* 0x000fe20008100004 */
[----:B------:R-:W-:Y:S01]  /*1b6c0*/  USEL UR4, UR45, UR44, UP0 ;  /* 0x0000002c2d047287 */ /* 0x000fe20008000000 */
[----:B------:R-:W-:Y:S02]  /*1b6d0*/  FSETP.GEU.AND P4, PT, R60, -126, PT ;  /* 0xc2fc00003c00780b */ /* 0x000fe40003f8e000 */
[----:B------:R-:W-:Y:S01]  /*1b6e0*/  FSETP.GEU.AND P3, PT, R61, -126, PT ;  /* 0xc2fc00003d00780b */ /* 0x000fe20003f6e000 */
[----:B------:R-:W-:Y:S01]  /*1b6f0*/  @!P1 FMUL R56, R56, 0.5 ;  /* 0x3f00000038389820 */ /* 0x000fe20000400000 */
[----:B------:R-:W-:Y:S01]  /*1b700*/  ULOP3.LUT UR37, UR4, 0x1, URZ, 0x3c, !UPT ;  /* 0x0000000104257892 */ /* 0x000fe2000f8e3cff */
[----:B------:R-:W-:Y:S01]  /*1b710*/  @!P0 FMUL R57, R57, 0.5 ;  /* 0x3f00000039398820 */ /* 0x000fe20000400000 */
[----:B------:R-:W2:Y:S01]  /*1b720*/  SYNCS.PHASECHK.TRANS64.TRYWAIT P2, [UR52], R3 ;  /* 0x00000003ff0075a7 */ /* 0x000ea20008041134 */
[----:B------:R-:W-:-:S02]  /*1b730*/  @!P6 FMUL R58, R58, 0.5 ;  /* 0x3f0000003a3ae820 */ /* 0x000fc40000400000 */
[----:B------:R-:W-:Y:S01]  /*1b740*/  @!P5 FMUL R59, R59, 0.5 ;  /* 0x3f0000003b3bd820 */ /* 0x000fe20000400000 */
[----:B------:R-:W3:Y:S08]  /*1b750*/  MUFU.EX2 R56, R56 ;  /* 0x0000003800387308 */ /* 0x000ef00000000800 */
[----:B------:R-:W4:Y:S08]  /*1b760*/  MUFU.EX2 R57, R57 ;  /* 0x0000003900397308 */ /* 0x000f300000000800 */
[----:B------:R-:W1:Y:S08]  /*1b770*/  MUFU.EX2 R58, R58 ;  /* 0x0000003a003a7308 */ /* 0x000e700000000800 */
[----:B------:R-:W1:Y:S02]  /*1b780*/  MUFU.EX2 R59, R59 ;  /* 0x0000003b003b7308 */ /* 0x000e640000000800 */
[----:B-1234-:R-:W-:Y:S05]  /*1b790*/  @!P2 BRA `(.L_x_314) ;  /* 0x000000800008a947 */ /* 0x01efea0003800000 */
.L_x_447:
[----:B------:R-:W-:Y:S01]  /*1b7a0*/  @!P1 FMUL R56, R56, R56 ;  /* 0x0000003838389220 */ /* 0x000fe20000400000 */
[----:B------:R-:W-:Y:S01]  /*1b7b0*/  FSETP.GEU.AND P2, PT, R62, -126, PT ;  /* 0xc2fc00003e00780b */ /* 0x000fe20003f4e000 */
[----:B------:R-:W-:Y:S01]  /*1b7c0*/  @!P4 FMUL R60, R60, 0.5 ;  /* 0x3f0000003c3cc820 */ /* 0x000fe20000400000 */
[----:B------:R-:W-:Y:S01]  /*1b7d0*/  FSETP.GEU.AND P1, PT, R63, -126, PT ;  /* 0xc2fc00003f00780b */ /* 0x000fe20003f2e000 */
[----:B------:R-:W-:Y:S01]  /*1b7e0*/  @!P3 FMUL R61, R61, 0.5 ;  /* 0x3f0000003d3db820 */ /* 0x000fe20000400000 */
[--C-:B------:R-:W-:Y:S01]  /*1b7f0*/  FFMA2 R64, R64.F32x2.HI_LO, UR38.F32, R0.reuse.F32 ;  /* 0x0000002640407c49 */ /* 0x100fe20009200000 */
[----:B------:R-:W-:Y:S01]  /*1b800*/  USHF.R.U32.HI UR4, URZ, 0x15, UR36 ;  /* 0x00000015ff047899 */ /* 0x000fe20008011624 */
[----:B------:R-:W-:Y:S01]  /*1b810*/  @!P0 FMUL R57, R57, R57 ;  /* 0x0000003939398220 */ /* 0x000fe20000400000 */
[----:B------:R-:W2:Y:S01]  /*1b820*/  MUFU.EX2 R60, R60 ;  /* 0x0000003c003c7308 */ /* 0x000ea20000000800 */
[--C-:B------:R-:W-:Y:S01]  /*1b830*/  FFMA2 R66, R66.F32x2.HI_LO, UR38.F32, R0.reuse.F32 ;  /* 0x0000002642427c49 */ /* 0x100fe20009200000 */
[----:B------:R-:W-:Y:S01]  /*1b840*/  FSETP.GEU.AND P0, PT, R64, -126, PT ;  /* 0xc2fc00004000780b */ /* 0x000fe20003f0e000 */
[--C-:B------:R-:W-:Y:S01]  /*1b850*/  FFMA2 R68, R68.F32x2.HI_LO, UR38.F32, R0.reuse.F32 ;  /* 0x0000002644447c49 */ /* 0x100fe20009200000 */
[----:B------:R-:W-:Y:S01]  /*1b860*/  UISETP.NE.AND UP0, UPT, UR42, URZ, UPT ;  /* 0x000000ff2a00728c */ /* 0x000fe2000bf05270 */
[--C-:B------:R-:W-:Y:S01]  /*1b870*/  FFMA2 R70, R70.F32x2.HI_LO, UR38.F32, R0.reuse.F32 ;  /* 0x0000002646467c49 */ /* 0x100fe20009200000 */
[----:B------:R-:W-:Y:S01]  /*1b880*/  SYNCS.ARRIVE.TRANS64.A1T0 RZ, [UR53], RZ ;  /* 0x000000ffffff79a7 */ /* 0x000fe20008100035 */
[----:B------:R-:W-:Y:S01]  /*1b890*/  @!P2 FMUL R62, R62, 0.5 ;  /* 0x3f0000003e3ea820 */ /* 0x000fe20000400000 */
[----:B------:R-:W-:Y:S01]  /*1b8a0*/  @!P1 FMUL R63, R63, 0.5 ;  /* 0x3f0000003f3f9820 */ /* 0x000fe20000400000 */
[----:B------:R-:W3:Y:S01]  /*1b8b0*/  MUFU.EX2 R61, R61 ;  /* 0x0000003d003d7308 */ /* 0x000ee20000000800 */
[----:B------:R-:W-:Y:S01]  /*1b8c0*/  @!P6 FMUL R58, R58, R58 ;  /* 0x0000003a3a3ae220 */ /* 0x000fe20000400000 */
[----:B------:R-:W-:Y:S01]  /*1b8d0*/  @!P5 FMUL R59, R59, R59 ;  /* 0x0000003b3b3bd220 */ /* 0x000fe20000400000 */
[----:B------:R-:W-:Y:S01]  /*1b8e0*/  FSETP.GEU.AND P6, PT, R65, -126, PT ;  /* 0xc2fc00004100780b */ /* 0x000fe20003fce000 */
[--C-:B------:R-:W-:Y:S01]  /*1b8f0*/  FFMA2 R72, R72.F32x2.HI_LO, UR38.F32, R0.reuse.F32 ;  /* 0x0000002648487c49 */ /* 0x100fe20009200000 */
[----:B------:R-:W-:Y:S01]  /*1b900*/  FSETP.GEU.AND P5, PT, R66, -126, PT ;  /* 0xc2fc00004200780b */ /* 0x000fe20003fae000 */
[----:B------:R-:W-:Y:S01]  /*1b910*/  @!P0 FMUL R64, R64, 0.5 ;  /* 0x3f00000040408820 */ /* 0x000fe20000400000 */
[--C-:B------:R-:W-:Y:S01]  /*1b920*/  FFMA2 R74, R74.F32x2.HI_LO, UR38.F32, R0.reuse.F32 ;  /* 0x000000264a4a7c49 */ /* 0x100fe20009200000 */
[----:B------:R-:W4:Y:S01]  /*1b930*/  MUFU.EX2 R62, R62 ;  /* 0x0000003e003e7308 */ /* 0x000f220000000800 */
[----:B--2---:R-:W-:Y:S01]  /*1b940*/  @!P4 FMUL R60, R60, R60 ;  /* 0x0000003c3c3cc220 */ /* 0x004fe20000400000 */
[----:B------:R-:W-:Y:S01]  /*1b950*/  FSETP.GEU.AND P4, PT, R67, -126, PT ;  /* 0xc2fc00004300780b */ /* 0x000fe20003f8e000 */
[--C-:B------:R-:W-:Y:S01]  /*1b960*/  FFMA2 R76, R76.F32x2.HI_LO, UR38.F32, R0.reuse.F32 ;  /* 0x000000264c4c7c49 */ /* 0x100fe20009200000 */
[----:B------:R-:W-:Y:S01]  /*1b970*/  USEL UR45, UR37, UR45, UP0 ;  /* 0x0000002d252d7287 */ /* 0x000fe20008000000 */
[--C-:B------:R-:W-:Y:S01]  /*1b980*/  FFMA2 R78, R78.F32x2.HI_LO, UR38.F32, R0.reuse.F32 ;  /* 0x000000264e4e7c49 */ /* 0x100fe20009200000 */
[----:B------:R-:W-:Y:S01]  /*1b990*/  USEL UR44, UR44, UR37, UP0 ;  /* 0x000000252c2c7287 */ /* 0x000fe20008000000 */
[--C-:B------:R-:W-:Y:S01]  /*1b9a0*/  FFMA2 R80, R80.F32x2.HI_LO, UR38.F32, R0.reuse.F32 ;  /* 0x0000002650507c49 */ /* 0x100fe20009200000 */
[----:B------:R-:W2:Y:S01]  /*1b9b0*/  MUFU.EX2 R63, R63 ;  /* 0x0000003f003f7308 */ /* 0x000ea20000000800 */
[----:B---3--:R-:W-:Y:S01]  /*1b9c0*/  @!P3 FMUL R61, R61, R61 ;  /* 0x0000003d3d3db220 */ /* 0x008fe20000400000 */
[----:B------:R-:W-:Y:S01]  /*1b9d0*/  FSETP.GEU.AND P3, PT, R68, -126, PT ;  /* 0xc2fc00004400780b */ /* 0x000fe20003f6e000 */
[----:B------:R-:W-:Y:S01]  /*1b9e0*/  @!P6 FMUL R65, R65, 0.5 ;  /* 0x3f0000004141e820 */ /* 0x000fe20000400000 */
[----:B------:R-:W-:Y:S01]  /*1b9f0*/  @!P5 FMUL R66, R66, 0.5 ;  /* 0x3f0000004242d820 */ /* 0x000fe20000400000 */
[----:B------:R-:W-:-:S02]  /*1ba00*/  FFMA2 R82, R82.F32x2.HI_LO, UR38.F32, R0.F32 ;  /* 0x0000002652527c49 */ /* 0x000fc40009200000 */
[----:B------:R-:W-:Y:S01]  /*1ba10*/  @!P4 FMUL R67, R67, 0.5 ;  /* 0x3f0000004343c820 */ /* 0x000fe20000400000 */
[----:B------:R-:W3:Y:S01]  /*1ba20*/  MUFU.EX2 R64, R64 ;  /* 0x0000004000407308 */ /* 0x000ee20000000800 */
[----:B----4-:R-:W-:Y:S01]  /*1ba30*/  @!P2 FMUL R62, R62, R62 ;  /* 0x0000003e3e3ea220 */ /* 0x010fe20000400000 */
[----:B------:R-:W-:Y:S01]  /*1ba40*/  FSETP.GEU.AND P2, PT, R69, -126, PT ;  /* 0xc2fc00004500780b */ /* 0x000fe20003f4e000 */
[--C-:B------:R-:W-:Y:S02]  /*1ba50*/  FFMA2 R84, R84.F32x2.HI_LO, UR38.F32, R0.reuse.F32 ;  /* 0x0000002654547c49 */ /* 0x100fe40009200000 */
[--C-:B------:R-:W-:Y:S02]  /*1ba60*/  FFMA2 R86, R86.F32x2.HI_LO, UR38.F32, R0.reuse.F32 ;  /* 0x0000002656567c49 */ /* 0x100fe40009200000 */
[----:B------:R-:W-:Y:S01]  /*1ba70*/  @!P3 FMUL R68, R68, 0.5 ;  /* 0x3f0000004444b820 */ /* 0x000fe20000400000 */
[----:B------:R-:W4:Y:S01]  /*1ba80*/  MUFU.EX2 R65, R65 ;  /* 0x0000004100417308 */ /* 0x000f220000000800 */
[----:B--2---:R-:W-:Y:S01]  /*1ba90*/  @!P1 FMUL R63, R63, R63 ;  /* 0x0000003f3f3f9220 */ /* 0x004fe20000400000 */
[----:B------:R-:W-:Y:S01]  /*1baa0*/  FSETP.GEU.AND P1, PT, R70, -126, PT ;  /* 0xc2fc00004600780b */ /* 0x000fe20003f2e000 */
[----:B------:R-:W-:-:S02]  /*1bab0*/  FFMA2 R24, R24.F32x2.HI_LO, UR38.F32, R0.F32 ;  /* 0x0000002618187c49 */ /* 0x000fc40009200000 */
[--C-:B------:R-:W-:Y:S02]  /*1bac0*/  FFMA2 R26, R26.F32x2.HI_LO, UR38.F32, R0.reuse.F32 ;  /* 0x000000261a1a7c49 */ /* 0x100fe40009200000 */
[----:B------:R-:W-:Y:S01]  /*1bad0*/  @!P2 FMUL R69, R69, 0.5 ;  /* 0x3f0000004545a820 */ /* 0x000fe20000400000 */
[----:B------:R-:W2:Y:S01]  /*1bae0*/  MUFU.EX2 R66, R66 ;  /* 0x0000004200427308 */ /* 0x000ea20000000800 */
[----:B---3--:R-:W-:Y:S01]  /*1baf0*/  @!P0 FMUL R64, R64, R64 ;  /* 0x0000004040408220 */ /* 0x008fe20000400000 */
[----:B------:R-:W-:Y:S01]  /*1bb00*/  FSETP.GEU.AND P0, PT, R71, -126, PT ;  /* 0xc2fc00004700780b */ /* 0x000fe20003f0e000 */
[--C-:B------:R-:W-:Y:S02]  /*1bb10*/  FFMA2 R28, R28.F32x2.HI_LO, UR38.F32, R0.reuse.F32 ;  /* 0x000000261c1c7c49 */ /* 0x100fe40009200000 */
[--C-:B------:R-:W-:Y:S02]  /*1bb20*/  FFMA2 R30, R30.F32x2.HI_LO, UR38.F32, R0.reuse.F32 ;  /* 0x000000261e1e7c49 */ /* 0x100fe40009200000 */
[----:B------:R-:W-:Y:S01]  /*1bb30*/  @!P1 FMUL R70, R70, 0.5 ;  /* 0x3f00000046469820 */ /* 0x000fe20000400000 */
[----:B------:R-:W3:Y:S01]  /*1bb40*/  MUFU.EX2 R67, R67 ;  /* 0x0000004300437308 */ /* 0x000ee20000000800 */
[----:B----4-:R-:W-:Y:S01]  /*1bb50*/  @!P6 FMUL R65, R65, R65 ;  /* 0x000000414141e220 */ /* 0x010fe20000400000 */
[----:B------:R-:W-:Y:S01]  /*1bb60*/  FSETP.GEU.AND P6, PT, R72, -126, PT ;  /* 0xc2fc00004800780b */ /* 0x000fe20003fce000 */
[----:B------:R-:W-:-:S02]  /*1bb70*/  FFMA2 R32, R32.F32x2.HI_LO, UR38.F32, R0.F32 ;  /* 0x0000002620207c49 */ /* 0x000fc40009200000 */
[--C-:B------:R-:W-:Y:S02]  /*1bb80*/  FFMA2 R34, R34.F32x2.HI_LO, UR38.F32, R0.reuse.F32 ;  /* 0x0000002622227c49 */ /* 0x100fe40009200000 */
[----:B------:R-:W-:Y:S01]  /*1bb90*/  @!P0 FMUL R71, R71, 0.5 ;  /* 0x3f00000047478820 */ /* 0x000fe20000400000 */
[----:B------:R-:W4:Y:S01]  /*1bba0*/  MUFU.EX2 R68, R68 ;  /* 0x0000004400447308 */ /* 0x000f220000000800 */
[----:B--2---:R-:W-:Y:S01]  /*1bbb0*/  @!P5 FMUL R66, R66, R66 ;  /* 0x000000424242d220 */ /* 0x004fe20000400000 */
[----:B------:R-:W-:Y:S01]  /*1bbc0*/  FSETP.GEU.AND P5, PT, R73, -126, PT ;  /* 0xc2fc00004900780b */ /* 0x000fe20003fae000 */
[--C-:B------:R-:W-:Y:S02]  /*1bbd0*/  FFMA2 R36, R36.F32x2.HI_LO, UR38.F32, R0.reuse.F32 ;  /* 0x0000002624247c49 */ /* 0x100fe40009200000 */
[--C-:B------:R-:W-:Y:S02]  /*1bbe0*/  FFMA2 R38, R38.F32x2.HI_LO, UR38.F32, R0.reuse.F32 ;  /* 0x0000002626267c49 */ /* 0x100fe40009200000 */
[----:B------:R-:W-:Y:S01]  /*1bbf0*/  @!P6 FMUL R72, R72, 0.5 ;  /* 0x3f0000004848e820 */ /* 0x000fe20000400000 */
[----:B------:R-:W2:Y:S01]  /*1bc00*/  MUFU.EX2 R69, R69 ;  /* 0x0000004500457308 */ /* 0x000ea20000000800 */
[----:B---3--:R-:W-:Y:S01]  /*1bc10*/  @!P4 FMUL R67, R67, R67 ;  /* 0x000000434343c220 */ /* 0x008fe20000400000 */
[----:B------:R-:W-:Y:S01]  /*1bc20*/  FSETP.GEU.AND P4, PT, R74, -126, PT ;  /* 0xc2fc00004a00780b */ /* 0x000fe20003f8e000 */
[----:B------:R-:W-:-:S02]  /*1bc30*/  FFMA2 R40, R40.F32x2.HI_LO, UR38.F32, R0.F32 ;  /* 0x0000002628287c49 */ /* 0x000fc40009200000 */
[--C-:B------:R-:W-:Y:S02]  /*1bc40*/  FFMA2 R42, R42.F32x2.HI_LO, UR38.F32, R0.reuse.F32 ;  /* 0x000000262a2a7c49 */ /* 0x100fe40009200000 */
        /* <DEDUP_REMOVED lines=17> */
[----:B------:R-:W-:Y:S01]  /*1bd60*/  FFMA2 R54, R54.F32x2.HI_LO, UR38.F32, R0.F32 ;  /* 0x0000002636367c49 */ /* 0x000fe20009200000 */
[----:B------:R-:W-:Y:S01]  /*1bd70*/  MOV R0, UR4 ;  /* 0x0000000400007c02 */ /* 0x000fe20008000f00 */
[----:B------:R-:W-:Y:S01]  /*1bd80*/  @!P2 FMUL R76, R76, 0.5 ;  /* 0x3f0000004c4ca820 */ /* 0x000fe20000400000 */
[----:B------:R-:W3:Y:S01]  /*1bd90*/  MUFU.EX2 R73, R73 ;  /* 0x0000004900497308 */ /* 0x000ee20000000800 */
[----:B----4-:R-:W-:Y:S01]  /*1bda0*/  @!P0 FMUL R71, R71, R71 ;  /* 0x0000004747478220 */ /* 0x010fe20000400000 */
[----:B------:R-:W-:-:S05]  /*1bdb0*/  FSETP.GEU.AND P0, PT, R78, -126, PT ;  /* 0xc2fc00004e00780b */ /* 0x000fca0003f0e000 */
[----:B------:R-:W-:Y:S01]  /*1bdc0*/  @!P1 FMUL R77, R77, 0.5 ;  /* 0x3f0000004d4d9820 */ /* 0x000fe20000400000 */
[----:B------:R-:W4:Y:S01]  /*1bdd0*/  MUFU.EX2 R74, R74 ;  /* 0x0000004a004a7308 */ /* 0x000f220000000800 */
[----:B--2---:R-:W-:Y:S01]  /*1bde0*/  @!P6 FMUL R72, R72, R72 ;  /* 0x000000484848e220 */ /* 0x004fe20000400000 */
[----:B------:R-:W-:-:S05]  /*1bdf0*/  FSETP.GEU.AND P6, PT, R79, -126, PT ;  /* 0xc2fc00004f00780b */ /* 0x000fca0003fce000 */
[----:B------:R-:W-:Y:S01]  /*1be00*/  @!P0 FMUL R78, R78, 0.5 ;  /* 0x3f0000004e4e8820 */ /* 0x000fe20000400000 */
[----:B------:R-:W2:Y:S01]  /*1be10*/  MUFU.EX2 R75, R75 ;  /* 0x0000004b004b7308 */ /* 0x000ea20000000800 */
[----:B---3--:R-:W-:Y:S01]  /*1be20*/  @!P5 FMUL R73, R73, R73 ;  /* 0x000000494949d220 */ /* 0x008fe20000400000 */
[----:B------:R-:W-:-:S05]  /*1be30*/  FSETP.GEU.AND P5, PT, R80, -126, PT ;  /* 0xc2fc00005000780b */ /* 0x000fca0003fae000 */
        /* <DEDUP_REMOVED lines=59> */
[----:B------:R-:W-:Y:S02]  /*1c1f0*/  FSETP.GEU.AND P4, PT, R31, -126, PT ;  /* 0xc2fc00001f00780b */ /* 0x000fe40003f8e000 */
[----:B------:R-:W-:-:S03]  /*1c200*/  F2FP.F16.F32.PACK_AB R24, R57, R56 ;  /* 0x000000383918723e */ /* 0x000fc600000000ff */
[----:B------:R-:W-:Y:S01]  /*1c210*/  @!P5 FMUL R30, R30, 0.5 ;  /* 0x3f0000001e1ed820 */ /* 0x000fe20000400000 */
[----:B------:R-:W3:Y:S01]  /*1c220*/  MUFU.EX2 R91, R27 ;  /* 0x0000001b005b7308 */ /* 0x000ee20000000800 */
[----:B----4-:R-:W-:Y:S01]  /*1c230*/  @!P3 FMUL R89, R89, R89 ;  /* 0x000000595959b220 */ /* 0x010fe20000400000 */
[----:B------:R-:W-:Y:S02]  /*1c240*/  FSETP.GEU.AND P3, PT, R32, -126, PT ;  /* 0xc2fc00002000780b */ /* 0x000fe40003f6e000 */
[----:B------:R-:W-:-:S03]  /*1c250*/  F2FP.F16.F32.PACK_AB R25, R59, R58 ;  /* 0x0000003a3b19723e */ /* 0x000fc600000000ff */
[----:B------:R-:W-:Y:S01]  /*1c260*/  @!P4 FMUL R31, R31, 0.5 ;  /* 0x3f0000001f1fc820 */ /* 0x000fe20000400000 */
[----:B------:R-:W4:Y:S01]  /*1c270*/  MUFU.EX2 R92, R28 ;  /* 0x0000001c005c7308 */ /* 0x000f220000000800 */
[----:B--2---:R-:W-:Y:S01]  /*1c280*/  @!P2 FMUL R90, R90, R90 ;  /* 0x0000005a5a5aa220 */ /* 0x004fe20000400000 */
[----:B------:R-:W-:Y:S02]  /*1c290*/  FSETP.GEU.AND P2, PT, R33, -126, PT ;  /* 0xc2fc00002100780b */ /* 0x000fe40003f4e000 */
[----:B------:R-:W-:-:S03]  /*1c2a0*/  F2FP.F16.F32.PACK_AB R26, R61, R60 ;  /* 0x0000003c3d1a723e */ /* 0x000fc600000000ff */
        /* <DEDUP_REMOVED lines=113> */
[----:B------:R-:W-:Y:S02]  /*1c9c0*/  LOP3.LUT P0, RZ, R0, 0x3, R17, 0x48, !PT ;  /* 0x0000000300ff7812 */ /* 0x000fe40007804811 */
[----:B------:R-:W-:-:S03]  /*1c9d0*/  F2FP.F16.F32.PACK_AB R49, R107, R106 ;  /* 0x0000006a6b31723e */ /* 0x000fc600000000ff */
[----:B------:R-:W-:Y:S01]  /*1c9e0*/  @!P1 FMUL R55, R55, 0.5 ;  /* 0x3f00000037379820 */ /* 0x000fe20000400000 */
[----:B------:R-:W4:Y:S01]  /*1c9f0*/  MUFU.EX2 R118, R52 ;  /* 0x0000003400767308 */ /* 0x000f220000000800 */
[----:B--2---:R-:W-:Y:S01]  /*1ca00*/  @!P6 FMUL R114, R114, R114 ;  /* 0x000000727272e220 */ /* 0x004fe20000400000 */
[----:B------:R-:W-:-:S06]  /*1ca10*/  F2FP.F16.F32.PACK_AB R50, R109, R108 ;  /* 0x0000006c6d32723e */ /* 0x000fcc00000000ff */
[----:B------:R-:W2:Y:S01]  /*1ca20*/  MUFU.EX2 R119, R53 ;  /* 0x0000003500777308 */ /* 0x000ea20000000800 */
[----:B---3--:R-:W-:Y:S01]  /*1ca30*/  @!P5 FMUL R115, R115, R115 ;  /* 0x000000737373d220 */ /* 0x008fe20000400000 */
[----:B------:R-:W-:-:S06]  /*1ca40*/  F2FP.F16.F32.PACK_AB R51, R111, R110 ;  /* 0x0000006e6f33723e */ /* 0x000fcc00000000ff */
[----:B------:R-:W3:Y:S01]  /*1ca50*/  MUFU.EX2 R116, R54 ;  /* 0x0000003600747308 */ /* 0x000ee20000000800 */
[----:B----4-:R-:W-:Y:S01]  /*1ca60*/  @!P4 FMUL R118, R118, R118 ;  /* 0x000000767676c220 */ /* 0x010fe20000400000 */
[----:B------:R-:W-:-:S06]  /*1ca70*/  F2FP.F16.F32.PACK_AB R52, R113, R112 ;  /* 0x000000707134723e */ /* 0x000fcc00000000ff */
[----:B------:R-:W4:Y:S01]  /*1ca80*/  MUFU.EX2 R117, R55 ;  /* 0x0000003700757308 */ /* 0x000f220000000800 */
[----:B--2---:R-:W-:Y:S01]  /*1ca90*/  @!P3 FMUL R119, R119, R119 ;  /* 0x000000777777b220 */ /* 0x004fe20000400000 */
[----:B------:R-:W-:Y:S01]  /*1caa0*/  F2FP.F16.F32.PACK_AB R53, R115, R114 ;  /* 0x000000727335723e */ /* 0x000fe200000000ff */
[----:B---3--:R-:W-:-:S03]  /*1cab0*/  @!P2 FMUL R116, R116, R116 ;  /* 0x000000747474a220 */ /* 0x008fc60000400000 */
[----:B------:R-:W-:Y:S01]  /*1cac0*/  F2FP.F16.F32.PACK_AB R54, R119, R118 ;  /* 0x000000767736723e */ /* 0x000fe200000000ff */
[----:B----4-:R-:W-:-:S05]  /*1cad0*/  @!P1 FMUL R117, R117, R117 ;  /* 0x0000007575759220 */ /* 0x010fca0000400000 */
[----:B------:R-:W-:Y:S01]  /*1cae0*/  F2FP.F16.F32.PACK_AB R55, R117, R116 ;  /* 0x000000747537723e */ /* 0x000fe200000000ff */
[----:B------:R-:W-:Y:S06]  /*1caf0*/  @!P0 BRA `(.L_x_315) ;  /* 0x0000000000408947 */ /* 0x000fec0003800000 */
[----:B------:R-:W-:Y:S01]  /*1cb00*/  MOV R14, 0x8 ;  /* 0x00000008000e7802 */ /* 0x000fe20000000f00 */
        /* <DEDUP_REMOVED lines=15> */
.L_x_315:
[----:B------:R-:W-:Y:S01]  /*1cc00*/  MOV R0, UR49 ;  /* 0x0000003100007c02 */ /* 0x000fe20008000f00 */
[----:B------:R-:W-:Y:S05]  /*1cc10*/  WARPSYNC.ALL ;  /* 0x0000000000007948 */ /* 0x000fea0003800000 */
[----:B------:R-:W-:Y:S01]  /*1cc20*/  ISETP.GT.U32.AND P0, PT, R0, 0x1, PT ;  /* 0x000000010000780c */ /* 0x000fe20003f04070 */
[----:B------:R2:W-:Y:S01]  /*1cc30*/  STTM.x32 tmem[UR36], R24 ;  /* 0x00000018000079ed */ /* 0x0005e200082c0024 */
[----:B------:R-:W3:Y:S11]  /*1cc40*/  FENCE.VIEW.ASYNC.T ;  /* 0x00000000000073c6 */ /* 0x000ef60000000200 */
[----:B------:R-:W-:Y:S05]  /*1cc50*/  @P0 BRA `(.L_x_316) ;  /* 0x0000000000080947 */ /* 0x000fea0003800000 */
[----:B------:R-:W-:Y:S05]  /*1cc60*/  BPT.TRAP 0x1 ;  /* 0x000000040000795c */ /* 0x000fea0000300000 */
[----:B------:R-:W-:Y:S05]  /*1cc70*/  BPT.TRAP 0x1 ;  /* 0x000000040000795c */ /* 0x000fea0000300000 */
.L_x_316:
[----:B------:R-:W-:Y:S02]  /*1cc80*/  UISETP.NE.AND UP0, UPT, UR42, URZ, UPT ;  /* 0x000000ff2a00728c */ /* 0x000fe4000bf05270 */
[----:B------:R-:W-:Y:S02]  /*1cc90*/  UIADD3 UR4, UPT, UPT, UR41, 0x38058, URZ ;  /* 0x0003805829047890 */ /* 0x000fe4000fffe0ff */
[----:B------:R-:W-:-:S07]  /*1cca0*/  ULOP3.LUT UR36, UR39, 0x1, URZ, 0x3c, !UPT ;  /* 0x0000000127247892 */ /* 0x000fce000f8e3cff */
[----:B------:R-:W-:Y:S02]  /*1ccb0*/  @!UP0 UIADD3 UR4, UPT, UPT, UR41, 0x38068, URZ ;  /* 0x0003806829048890 */ /* 0x000fe4000fffe0ff */
[----:B------:R-:W-:Y:S02]  /*1ccc0*/  UISETP.NE.AND UP0, UPT, UR48, URZ, UPT ;  /* 0x000000ff3000728c */ /* 0x000fe4000bf05270 */
[----:B------:R-:W-:-:S09]  /*1ccd0*/  UPRMT UR4, UR56, 0x654, UR4 ;  /* 0x0000065438047896 */ /* 0x000fd20008000004 */
[----:B---3--:R-:W-:Y:S01]  /*1cce0*/  SYNCS.ARRIVE.TRANS64.RED.A1T0 RZ, [UR4], RZ ;  /* 0x000000ffffff79a7 */ /* 0x008fe20008100404 */
[----:B------:R-:W-:Y:S05]  /*1ccf0*/  BRA.U UP0, `(.L_x_317) ;  /* 0x0000000100047547 */ /* 0x000fea000b800000 */
[----:B------:R-:W-:Y:S05]  /*1cd00*/  BPT.TRAP 0x1 ;  /* 0x000000040000795c */ /* 0x000fea0000300000 */
.L_x_317:
[----:B------:R-:W-:Y:S01]  /*1cd10*/  MOV R0, UR37 ;  /* 0x0000002500007c02 */ /* 0x000fe20008000f00 */
[----:B------:R-:W-:Y:S01]  /*1cd20*/  FADD2 R58, R58.F32x2.HI_LO, RZ.F32 ;  /* 0x000000ff3a3a724b */ /* 0x000fe20000200000 */
[----:B------:R-:W-:Y:S01]  /*1cd30*/  FSETP.NEU.AND P1, PT, R18, R19, PT ;  /* 0x000000131200720b */ /* 0x000fe20003f2d000 */
[----:B------:R-:W-:Y:S01]  /*1cd40*/  FADD2 R60, R60.F32x2.HI_LO, RZ.F32 ;  /* 0x000000ff3c3c724b */ /* 0x000fe20000200000 */
[----:B------:R-:W-:Y:S01]  /*1cd50*/  SHF.L.U32 R0, R0, 0x1f, RZ ;  /* 0x0000001f00007819 */ /* 0x000fe200000006ff */
[----:B------:R-:W-:Y:S02]  /*1cd60*/  FADD2 R58, R58.F32x2.HI_LO, R66.F32x2.HI_LO ;  /* 0x000000423a3a724b */ /* 0x000fe40000000000 */
[----:B------:R-:W-:Y:S01]  /*1cd70*/  FADD2 R62, R62.F32x2.HI_LO, RZ.F32 ;  /* 0x000000ff3e3e724b */ /* 0x000fe20000200000 */
[----:B------:R-:W3:Y:S01]  /*1cd80*/  SYNCS.PHASECHK.TRANS64.TRYWAIT P2, [UR51], R0 ;  /* 0x00000000ff0075a7 */ /* 0x000ee20008041133 */
[----:B------:R-:W-:Y:S02]  /*1cd90*/  FADD2 R60, R60.F32x2.HI_LO, R68.F32x2.HI_LO ;  /* 0x000000443c3c724b */ /* 0x000fe40000000000 */
[----:B------:R-:W-:-:S02]  /*1cda0*/  FADD2 R62, R62.F32x2.HI_LO, R70.F32x2.HI_LO ;  /* 0x000000463e3e724b */ /* 0x000fc40000000000 */
[----:B------:R-:W-:Y:S02]  /*1cdb0*/  FADD2 R58, R58.F32x2.HI_LO, R74.F32x2.HI_LO ;  /* 0x0000004a3a3a724b */ /* 0x000fe40000000000 */
[----:B------:R-:W-:Y:S01]  /*1cdc0*/  FADD2 R60, R60.F32x2.HI_LO, R76.F32x2.HI_LO ;  /* 0x0000004c3c3c724b */ /* 0x000fe20000000000 */
[----:B---3--:R-:W-:Y:S06]  /*1cdd0*/  @!P2 BRA `(.L_x_318) ;  /* 0x000000680090a947 */ /* 0x008fec0003800000 */
.L_x_448:
[----:B------:R-:W-:Y:S01]  /*1cde0*/  BSSY.RECONVERGENT B0, `(.L_x_319) ;  /* 0x000000a000007945 */ /* 0x000fe20003800200 */
[----:B-1----:R-:W-:-:S03]  /*1cdf0*/  MOV R3, 0x3f000000 ;  /* 0x3f00000000037802 */ /* 0x002fc60000000f00 */
[----:B------:R-:W-:Y:S05]  /*1ce00*/  @!P1 BRA `(.L_x_320) ;  /* 0x00000000001c9947 */ /* 0x000fea0003800000 */
[----:B------:R-:W-:-:S04]  /*1ce10*/  FADD R0, -R19, R18 ;  /* 0x0000001213007221 */ /* 0x000fc80000000100 */
[----:B------:R-:W-:-:S05]  /*1ce20*/  FMUL R0, R0, UR38 ;  /* 0x0000002600007c20 */ /* 0x000fca0008400000 */
[----:B------:R-:W-:-:S13]  /*1ce30*/  FSETP.GEU.AND P1, PT, R0, -126, PT ;  /* 0xc2fc00000000780b */ /* 0x000fda0003f2e000 */
[----:B------:R-:W-:-:S04]  /*1ce40*/  @!P1 FMUL R0, R0, 0.5 ;  /* 0x3f00000000009820 */ /* 0x000fc80000400000 */
[----:B------:R-:W1:Y:S02]  /*1ce50*/  MUFU.EX2 R3, R0 ;  /* 0x0000000000037308 */ /* 0x000e640000000800 */
[----:B-1----:R-:W-:-:S04]  /*1ce60*/  @!P1 FMUL R3, R3, R3 ;  /* 0x0000000303039220 */ /* 0x002fc80000400000 */
[----:B------:R-:W-:Y:S02]  /*1ce70*/  FMUL R3, R3, 0.5 ;  /* 0x3f00000003037820 */ /* 0x000fe40000400000 */
.L_x_320:
[----:B------:R-:W-:Y:S05]  /*1ce80*/  BSYNC.RECONVERGENT B0 ;  /* 0x0000000000007941 */ /* 0x000fea0003800200 */
.L_x_319:
[----:B------:R-:W-:Y:S01]  /*1ce90*/  FMUL R22, R3, R22 ;  /* 0x0000001603167220 */ /* 0x000fe20000400000 */
[----:B------:R-:W-:Y:S01]  /*1cea0*/  FADD2 R62, R62.F32x2.HI_LO, R78.F32x2.HI_LO ;  /* 0x0000004e3e3e724b */ /* 0x000fe20000000000 */
[----:B------:R-:W-:Y:S01]  /*1ceb0*/  UISETP.NE.AND UP0, UPT, UR40, URZ, UPT ;  /* 0x000000ff2800728c */ /* 0x000fe2000bf05270 */
[----:B------:R-:W-:Y:S02]  /*1cec0*/  FADD2 R58, R58.F32x2.HI_LO, R82.F32x2.HI_LO ;  /* 0x000000523a3a724b */ /* 0x000fe40000000000 */
[----:B------:R-:W-:Y:S02]  /*1ced0*/  FADD2 R56, R22.F32, R56.F32x2.HI_LO ;  /* 0x000000381638724b */ /* 0x000fe40000040000 */
[----:B------:R-:W-:Y:S02]  /*1cee0*/  FADD2 R60, R60.F32x2.HI_LO, R84.F32x2.HI_LO ;  /* 0x000000543c3c724b */ /* 0x000fe40000000000 */
[----:B------:R-:W-:Y:S02]  /*1cef0*/  FADD2 R56, R56.F32x2.HI_LO, R64.F32x2.HI_LO ;  /* 0x000000403838724b */ /* 0x000fe40000000000 */
[----:B------:R-:W-:-:S02]  /*1cf00*/  FADD2 R62, R62.F32x2.HI_LO, R86.F32x2.HI_LO ;  /* 0x000000563e3e724b */ /* 0x000fc40000000000 */
[----:B------:R-:W-:Y:S02]  /*1cf10*/  FADD2 R56, R56.F32x2.HI_LO, R72.F32x2.HI_LO ;  /* 0x000000483838724b */ /* 0x000fe40000000000 */
[----:B------:R-:W-:Y:S02]  /*1cf20*/  FADD2 R58, R58.F32x2.HI_LO, R90.F32x2.HI_LO ;  /* 0x0000005a3a3a724b */ /* 0x000fe40000000000 */
[----:B------:R-:W-:Y:S02]  /*1cf30*/  FADD2 R56, R56.F32x2.HI_LO, R80.F32x2.HI_LO ;  /* 0x000000503838724b */ /* 0x000fe40000000000 */
        /* <DEDUP_REMOVED lines=16> */
[----:B------:R-:W-:-:S04]  /*1d040*/  FADD2 R56, R56.F32x2.HI_LO, R58.F32x2.HI_LO ;  /* 0x0000003a3838724b */ /* 0x000fc80000000000 */
[----:B------:R-:W-:-:S04]  /*1d050*/  FADD2 R56, R56.F32x2.HI_LO, R60.F32x2.HI_LO ;  /* 0x0000003c3838724b */ /* 0x000fc80000000000 */
[----:B------:R-:W-:Y:S01]  /*1d060*/  FADD R22, R56, R57 ;  /* 0x0000003938167221 */ /* 0x000fe20000000000 */
[----:B------:R-:W-:Y:S06]  /*1d070*/  BRA.U UP0, `(.L_x_321) ;  /* 0x00000001006c7547 */ /* 0x000fec000b800000 */
[----:B------:R-:W-:Y:S05]  /*1d080*/  @P0 BRA `(.L_x_322) ;  /* 0x0000000000040947 */ /* 0x000fea0003800000 */
[----:B------:R-:W-:Y:S05]  /*1d090*/  BPT.TRAP 0x1 ;  /* 0x000000040000795c */ /* 0x000fea0000300000 */
.L_x_322:
[----:B------:R-:W-:Y:S01]  /*1d0a0*/  IMAD.U32 R3, RZ, RZ, UR36 ;  /* 0x00000024ff037e24 */ /* 0x000fe2000f8e00ff */
[----:B------:R-:W-:-:S04]  /*1d0b0*/  ISETP.NE.AND P0, PT, R2, R123, PT ;  /* 0x0000007b0200720c */ /* 0x000fc80003f05270 */
[----:B------:R-:W-:-:S04]  /*1d0c0*/  SHF.L.U32 R3, R3, 0x1f, RZ ;  /* 0x0000001f03037819 */ /* 0x000fc800000006ff */
[----:B------:R-:W1:Y:S02]  /*1d0d0*/  SYNCS.PHASECHK.TRANS64.TRYWAIT P1, [UR50], R3 ;  /* 0x00000003ff0075a7 */ /* 0x000e640008021132 */
[----:B-1----:R-:W-:Y:S05]  /*1d0e0*/  @!P1 BRA `(.L_x_323) ;  /* 0x0000006400e49947 */ /* 0x002fea0003800000 */
.L_x_449:
        /* <DEDUP_REMOVED lines=17> */
.L_x_324:
[----:B------:R-:W-:Y:S05]  /*1d200*/  WARPSYNC.ALL ;  /* 0x0000000000007948 */ /* 0x000fea0003800000 */
[----:B------:R-:W-:-:S13]  /*1d210*/  R2UR UR4, R122 ;  /* 0x000000007a0472ca */ /* 0x000fda00000e0000 */
[----:B------:R3:W-:Y:S02]  /*1d220*/  STTM.x2 tmem[UR4], R22 ;  /* 0x00000016000079ed */ /* 0x0007e400080c0004 */
.L_x_321:
[----:B------:R-:W-:Y:S01]  /*1d230*/  UISETP.NE.AND UP0, UPT, UR42, URZ, UPT ;  /* 0x000000ff2a00728c */ /* 0x000fe2000bf05270 */
[----:B------:R-:W-:Y:S01]  /*1d240*/  MOV R18, R23 ;  /* 0x0000001700127202 */ /* 0x000fe20000000f00 */
[----:B------:R-:W-:Y:S02]  /*1d250*/  UIADD3 UR4, UPT, UPT, UR40, 0x1, URZ ;  /* 0x0000000128047890 */ /* 0x000fe4000fffe0ff */
[----:B------:R-:W-:Y:S02]  /*1d260*/  USEL UR47, UR47, UR36, UP0 ;  /* 0x000000242f2f7287 */ /* 0x000fe40008000000 */
[----:B------:R-:W-:Y:S02]  /*1d270*/  USEL UR46, UR36, UR46, UP0 ;  /* 0x0000002e242e7287 */ /* 0x000fe40008000000 */
[----:B------:R-:W-:Y:S02]  /*1d280*/  UISETP.GT.AND UP0, UPT, UR4, 0x1, UPT ;  /* 0x000000010400788c */ /* 0x000fe4000bf04270 */
[----:B------:R-:W-:-:S02]  /*1d290*/  UIADD3 UR5, UPT, UPT, UR40, -0x1, URZ ;  /* 0xffffffff28057890 */ /* 0x000fc4000fffe0ff */
[----:B------:R-:W-:-:S05]  /*1d2a0*/  ULOP3.LUT UR43, UR43, 0x1, URZ, 0x3c, !UPT ;  /* 0x000000012b2b7892 */ /* 0x000fca000f8e3cff */
[----:B------:R-:W-:Y:S01]  /*1d2b0*/  UMOV UR40, UR5 ;  /* 0x0000000500287c82 */ /* 0x000fe20008000000 */
[----:B------:R-:W-:Y:S06]  /*1d2c0*/  BRA.U UP0, `(.L_x_325) ;  /* 0xffffffd900f87547 */ /* 0x000fec000b83ffff */
.L_x_307:
[----:B------:R-:W-:-:S09]  /*1d2d0*/  UISETP.NE.AND UP0, UPT, UR48, URZ, UPT ;  /* 0x000000ff3000728c */ /* 0x000fd2000bf05270 */
[----:B------:R-:W-:Y:S05]  /*1d2e0*/  BRA.U UP0, `(.L_x_326) ;  /* 0x0000000100047547 */ /* 0x000fea000b800000 */
[----:B------:R-:W-:Y:S05]  /*1d2f0*/  BPT.TRAP 0x1 ;  /* 0x000000040000795c */ /* 0x000fea0000300000 */
.L_x_326:
[----:B------:R-:W-:Y:S02]  /*1d300*/  UISETP.NE.AND UP1, UPT, UR42, URZ, UPT ;  /* 0x000000ff2a00728c */ /* 0x000fe4000bf25270 */
[----:B------:R-:W-:-:S09]  /*1d310*/  UIADD3 UR4, UPT, UPT, UR41, 0x38080, URZ ;  /* 0x0003808029047890 */ /* 0x000fd2000fffe0ff */
[----:B------:R-:W-:-:S09]  /*1d320*/  @UP1 UIADD3 UR4, UPT, UPT, UR41, 0x38070, URZ ;  /* 0x0003807029041890 */ /* 0x000fd2000fffe0ff */
[----:B------:R-:W-:Y:S01]  /*1d330*/  SYNCS.ARRIVE.TRANS64.A1T0 RZ, [UR4], RZ ;  /* 0x000000ffffff79a7 */ /* 0x000fe20008100004 */
[----:B------:R-:W-:Y:S01]  /*1d340*/  USEL UR4, UR45, UR44, UP1 ;  /* 0x0000002c2d047287 */ /* 0x000fe20008800000 */
[----:B------:R-:W-:Y:S11]  /*1d350*/  BRA.U UP0, `(.L_x_327) ;  /* 0x0000000100047547 */ /* 0x000ff6000b800000 */
[----:B------:R-:W-:Y:S05]  /*1d360*/  BPT.TRAP 0x1 ;  /* 0x000000040000795c */ /* 0x000fea0000300000 */
.L_x_327:
[----:B------:R-:W-:-:S06]  /*1d370*/  ULOP3.LUT UR4, UR4, 0x1, URZ, 0x3c, !UPT ;  /* 0x0000000104047892 */ /* 0x000fcc000f8e3cff */
[----:B-1----:R-:W-:-:S04]  /*1d380*/  MOV R3, UR4 ;  /* 0x0000000400037c02 */ /* 0x002fc80008000f00 */
[----:B------:R-:W-:-:S04]  /*1d390*/  SHF.L.U32 R3, R3, 0x1f, RZ ;  /* 0x0000001f03037819 */ /* 0x000fc800000006ff */
[----:B------:R-:W1:Y:S02]  /*1d3a0*/  SYNCS.PHASECHK.TRANS64.TRYWAIT P0, [UR51], R3 ;  /* 0x00000003ff0075a7 */ /* 0x000e640008001133 */
[----:B-1----:R-:W-:Y:S05]  /*1d3b0*/  @!P0 BRA `(.L_x_328) ;  /* 0x0000006400488947 */ /* 0x002fea0003800000 */
.L_x_450:
[----:B------:R-:W-:Y:S01]  /*1d3c0*/  R2UR UR4, R16 ;  /* 0x00000000100472ca */ /* 0x000fe200000e0000 */
[----:B------:R-:W-:-:S12]  /*1d3d0*/  UISETP.NE.AND UP0, UPT, UR42, URZ, UPT ;  /* 0x000000ff2a00728c */ /* 0x000fd8000bf05270 */
[----:B------:R-:W-:-:S04]  /*1d3e0*/  USEL UR4, UR55, UR4, UP0 ;  /* 0x0000000437047287 */ /* 0x000fc80008000000 */
[----:B------:R-:W-:-:S09]  /*1d3f0*/  UISETP.GT.U32.AND UP0, UPT, UR4, 0x1, UPT ;  /* 0x000000010400788c */ /* 0x000fd2000bf04070 */
[----:B------:R-:W-:Y:S05]  /*1d400*/  BRA.U UP0, `(.L_x_329) ;  /* 0x0000000100087547 */ /* 0x000fea000b800000 */
[----:B------:R-:W-:Y:S05]  /*1d410*/  BPT.TRAP 0x1 ;  /* 0x000000040000795c */ /* 0x000fea0000300000 */
[----:B------:R-:W-:Y:S05]  /*1d420*/  BPT.TRAP 0x1 ;  /* 0x000000040000795c */ /* 0x000fea0000300000 */
.L_x_329:
[----:B------:R-:W-:Y:S02]  /*1d430*/  UISETP.NE.AND UP0, UPT, UR42, URZ, UPT ;  /* 0x000000ff2a00728c */ /* 0x000fe4000bf05270 */
[----:B------:R-:W-:-:S09]  /*1d440*/  UIADD3 UR4, UPT, UPT, UR41, 0x38068, URZ ;  /* 0x0003806829047890 */ /* 0x000fd2000fffe0ff */
[----:B------:R-:W-:-:S04]  /*1d450*/  @UP0 UIADD3 UR4, UPT, UPT, UR41, 0x38058, URZ ;  /* 0x0003805829040890 */ /* 0x000fc8000fffe0ff */
[----:B------:R-:W-:-:S09]  /*1d460*/  UPRMT UR4, UR56, 0x654, UR4 ;  /* 0x0000065438047896 */ /* 0x000fd20008000004 */
[----:B------:R-:W-:Y:S01]  /*1d470*/  SYNCS.ARRIVE.TRANS64.RED.A1T0 RZ, [UR4], RZ ;  /* 0x000000ffffff79a7 */ /* 0x000fe20008100404 */
[----:B------:R-:W-:Y:S05]  /*1d480*/  EXIT ;  /* 0x000000000000794d */ /* 0x000fea0003800000 */
.L_x_26:
[----:B------:R-:W-:-:S05]  /*1d490*/  IMAD.MOV.U32 R0, RZ, RZ, -0x4 ;  /* 0xfffffffcff007424 */ /* 0x000fca00078e00ff */
[----:B------:R-:W-:-:S05]  /*1d4a0*/  VIADDMNMX.U32 R0, R3, R0, 0x2, PT ;  /* 0x0000000203007446 */ /* 0x000fca0003800000 */
[----:B------:R-:W-:-:S04]  /*1d4b0*/  IMAD.SHL.U32 R0, R0, 0x4, RZ ;  /* 0x0000000400007824 */ /* 0x000fc800078e00ff */
[----:B------:R-:W1:Y:S02]  /*1d4c0*/  LDC R4, c[0x2][R0] ;  /* 0x0080000000047b82 */ /* 0x000e640000000800 */
[----:B-1----:R-:W-:-:S04]  /*1d4d0*/  SHF.R.S32.HI R5, RZ, 0x1f, R4 ;  /* 0x0000001fff057819 */ /* 0x002fc80000011404 */
.L_x_487:
[----:B------:R-:W-:Y:S05]  /*1d4e0*/  BRX R4 -0x1d4f0                                                                                                                                                                                                                                                                                                                                                                                                                                                                                                                                                                          (*"BRANCH_TARGETS .L_x_488,.L_x_489,.L_x_490"*) ;  /* 0xfffffe2804c47949 */ /* 0x000fea000383ffff */
.L_x_490:
[----:B------:R-:W-:-:S08]  /*1d4f0*/  NOP ;  /* 0x0000000000007918 */ /* 0x000fd00000000000 */
[----:B------:R-:W-:-:S00]  /*1d500*/  USETMAXREG.DEALLOC.CTAPOOL 0x18 ;  /* 0x00000018000079c8 */ /* 0x000fc000080e0500 */
[----:B------:R-:W-:Y:S05]  /*1d510*/  EXIT ;  /* 0x000000000000794d */ /* 0x000fea0003800000 */
.L_x_488:
[----:B------:R-:W-:-:S08]  /*1d520*/  NOP ;  /* 0x0000000000007918 */ /* 0x000fd00000000000 */
[----:B------:R-:W1:-:S00]  /*1d530*/  USETMAXREG.DEALLOC.CTAPOOL 0x20 ;  /* 0x00000020000079c8 */ /* 0x000e4000080e0500 */
[----:B------:R-:W2:Y:S01]  /*1d540*/  S2UR UR11, SR_CTAID.X ;  /* 0x00000000000b79c3 */ /* 0x000ea20000002500 */
[----:B------:R-:W3:Y:S07]  /*1d550*/  LDCU.64 UR22, c[0x0][0x380] ;  /* 0x00007000ff1677ac */ /* 0x000eee0008000a00 */
[----:B------:R-:W4:Y:S01]  /*1d560*/  S2UR UR53, SR_CTAID.Z ;  /* 0x00000000003579c3 */ /* 0x000f220000002700 */
[----:B---3--:R-:W-:Y:S02]  /*1d570*/  UISETP.NE.AND UP1, UPT, UR23, URZ, UPT ;  /* 0x000000ff1700728c */ /* 0x008fe4000bf25270 */
[----:B--2---:R-:W-:-:S04]  /*1d580*/  USHF.L.U32 UR11, UR11, 0x8, URZ ;  /* 0x000000080b0b7899 */ /* 0x004fc800080006ff */
[----:B------:R-:W-:-:S06]  /*1d590*/  UISETP.GE.U32.OR UP1, UPT, UR11, UR22, !UP1 ;  /* 0x000000160b00728c */ /* 0x000fcc000cf26470 */
[----:B------:R-:W-:-:S13]  /*1d5a0*/  PLOP3.LUT P1, PT, PT, PT, UP1, 0x80, 0x8 ;  /* 0x000000000008781c */ /* 0x000fda0003f2f018 */
[----:B-1--4-:R-:W-:Y:S05]  /*1d5b0*/  @P1 EXIT ;  /* 0x000000000000194d */ /* 0x012fea0003800000 */
[----:B------:R-:W1:Y:S01]  /*1d5c0*/  LDCU UR7, c[0x0][0x38c] ;  /* 0x00007180ff0777ac */ /* 0x000e620008000800 */
[----:B------:R-:W2:Y:S01]  /*1d5d0*/  S2UR UR8, SR_CTAID.Y ;  /* 0x00000000000879c3 */ /* 0x000ea20000002600 */
[----:B------:R-:W-:Y:S01]  /*1d5e0*/  BSSY.RECONVERGENT B0, `(.L_x_330) ;  /* 0x000001b000007945 */ /* 0x000fe20003800200 */
[----:B------:R-:W-:Y:S01]  /*1d5f0*/  ELECT P2, URZ, PT ;  /* 0x0000000000ff782f */ /* 0x000fe20003840000 */
[----:B-1----:R-:W1:Y:S01]  /*1d600*/  I2F.U32.RP R3, UR7 ;  /* 0x0000000700037d06 */ /* 0x002e620008209000 */
[----:B------:R-:W-:-:S07]  /*1d610*/  UISETP.NE.U32.AND UP1, UPT, UR7, URZ, UPT ;  /* 0x000000ff0700728c */ /* 0x000fce000bf25070 */
[----:B-1----:R-:W1:Y:S02]  /*1d620*/  MUFU.RCP R0, R3 ;  /* 0x0000000300007308 */ /* 0x002e640000001000 */
[----:B-1----:R-:W-:-:S06]  /*1d630*/  VIADD R0, R0, 0xffffffe ;  /* 0x0ffffffe00007836 */ /* 0x002fcc0000000000 */
[----:B------:R-:W1:Y:S02]  /*1d640*/  F2I.FTZ.U32.TRUNC.NTZ R0, R0 ;  /* 0x0000000000007305 */ /* 0x000e64000021f000 */
[----:B-1----:R-:W-:-:S13]  /*1d650*/  R2UR UR5, R0 ;  /* 0x00000000000572ca */ /* 0x002fda00000e0000 */
[----:B------:R-:W-:-:S04]  /*1d660*/  UIADD3 UR4, UPT, UPT, URZ, -UR5, URZ ;  /* 0x80000005ff047290 */ /* 0x000fc8000fffe0ff */
[----:B------:R-:W-:-:S03]  /*1d670*/  UIMAD UR6, UR4, UR7, URZ ;  /* 0x00000007040672a4 */ /* 0x000fc6000f8e02ff */
[----:B------:R-:W-:Y:S02]  /*1d680*/  UMOV UR4, URZ ;  /* 0x000000ff00047c82 */ /* 0x000fe40008000000 */
[----:B------:R-:W-:-:S07]  /*1d690*/  UIMAD.WIDE.U32 UR4, UR5, UR6, UR4 ;  /* 0x00000006050472a5 */ /* 0x000fce000f8e0004 */
[----:B------:R-:W-:Y:S02]  /*1d6a0*/  UMOV UR4, UR5 ;  /* 0x0000000500047c82 */ /* 0x000fe40008000000 */
[----:B--2---:R-:W-:-:S07]  /*1d6b0*/  UIMAD.WIDE.U32 UR4, UR4, UR8, URZ ;  /* 0x00000008040472a5 */ /* 0x004fce000f8e00ff */
[----:B------:R-:W-:Y:S02]  /*1d6c0*/  UMOV UR52, UR5 ;  /* 0x0000000500347c82 */ /* 0x000fe40008000000 */
[----:B------:R-:W-:-:S04]  /*1d6d0*/  UIADD3 UR4, UPT, UPT, -UR52, URZ, URZ ;  /* 0x000000ff34047290 */ /* 0x000fc8000fffe1ff */
[----:B------:R-:W-:-:S04]  /*1d6e0*/  UIMAD UR4, UR7, UR4, UR8 ;  /* 0x00000004070472a4 */ /* 0x000fc8000f8e0208 */
[----:B------:R-:W-:-:S11]  /*1d6f0*/  UISETP.GE.U32.AND UP5, UPT, UR4, UR7, UPT ;  /* 0x000000070400728c */ /* 0x000fd6000bfa6070 */
[----:B------:R-:W-:Y:S02]  /*1d700*/  @UP5 UIADD3 UR4, UPT, UPT, UR4, -UR7, URZ ;  /* 0x8000000704045290 */ /* 0x000fe4000fffe0ff */
[----:B------:R-:W-:Y:S02]  /*1d710*/  @UP5 UIADD3 UR52, UPT, UPT, UR52, 0x1, URZ ;  /* 0x0000000134345890 */ /* 0x000fe4000fffe0ff */
[----:B------:R-:W-:-:S11]  /*1d720*/  UISETP.GE.U32.AND UP4, UPT, UR4, UR7, UPT ;  /* 0x000000070400728c */ /* 0x000fd6000bf86070 */
[----:B------:R-:W-:Y:S02]  /*1d730*/  @UP4 UIADD3 UR52, UPT, UPT, UR52, 0x1, URZ ;  /* 0x0000000134344890 */ /* 0x000fe4000fffe0ff */
[----:B------:R-:W-:-:S04]  /*1d740*/  @!UP1 ULOP3.LUT UR52, URZ, UR7, URZ, 0x33, !UPT ;  /* 0x00000007ff349292 */ /* 0x000fc8000f8e33ff */
[----:B------:R-:W-:-:S04]  /*1d750*/  UIADD3 UR12, UPT, UPT, -UR52, URZ, URZ ;  /* 0x000000ff340c7290 */ /* 0x000fc8000fffe1ff */
[----:B------:R-:W-:Y:S01]  /*1d760*/  UIMAD UR12, UR7, UR12, UR8 ;  /* 0x0000000c070c72a4 */ /* 0x000fe2000f8e0208 */
[----:B------:R-:W-:Y:S11]  /*1d770*/  @!P3 BRA `(.L_x_331) ;  /* 0x000000000004b947 */ /* 0x000ff60003800000 */
[----:B------:R-:W-:Y:S05]  /*1d780*/  BPT.TRAP 0x1 ;  /* 0x000000040000795c */ /* 0x000fea0000300000 */
.L_x_331:
[----:B------:R-:W-:Y:S05]  /*1d790*/  BSYNC.RECONVERGENT B0 ;  /* 0x0000000000007941 */ /* 0x000fea0003800200 */
.L_x_330:
[----:B------:R-:W1:Y:S01]  /*1d7a0*/  S2UR UR8, SR_CgaCtaId ;  /* 0x00000000000879c3 */ /* 0x000e620000008800 */
[----:B------:R-:W-:Y:S01]  /*1d7b0*/  UMOV UR4, 0x400 ;  /* 0x0000040000047882 */ /* 0x000fe20000000000 */
[----:B------:R-:W-:Y:S01]  /*1d7c0*/  IMAD.MOV.U32 R5, RZ, RZ, 0x1 ;  /* 0x00000001ff057424 */ /* 0x000fe200078e00ff */
[----:B------:R-:W-:-:S04]  /*1d7d0*/  @!P0 MOV R3, 0x10000 ;  /* 0x0001000000038802 */ /* 0x000fc80000000f00 */
[----:B------:R-:W-:Y:S01]  /*1d7e0*/  SHF.L.U32 R5, R5, 0x1f, RZ ;  /* 0x0000001f05057819 */ /* 0x000fe200000006ff */
[----:B-1----:R-:W-:-:S09]  /*1d7f0*/  ULEA UR8, UR8, UR4, 0x18 ;  /* 0x0000000408087291 */ /* 0x002fd2000f8ec0ff */
[----:B------:R-:W1:Y:S02]  /*1d800*/  SYNCS.PHASECHK.TRANS64.TRYWAIT P1, [UR8+0x38010], R5 ;  /* 0x03801005ff0075a7 */ /* 0x000e640008021108 */
[----:B-1----:R-:W-:Y:S05]  /*1d810*/  @!P1 BRA `(.L_x_332) ;  /* 0x0000006000489947 */ /* 0x002fea0003800000 */
.L_x_452:
[----:B------:R-:W-:Y:S01]  /*1d820*/  PLOP3.LUT P5, PT, P5, P6, PT, 0xf8, 0x8f ;  /* 0x00000000008f781c */ /* 0x000fe20002fadf70 */
[----:B------:R2:W-:Y:S01]  /*1d830*/  @!P0 SYNCS.ARRIVE.TRANS64 RZ, [UR8+0x38000], R3 ;  /* 0x03800003ffff89a7 */ /* 0x0005e20008000008 */
[----:B------:R-:W-:Y:S11]  /*1d840*/  BSSY.RECONVERGENT B0, `(.L_x_333) ;  /* 0x0000003000007945 */ /* 0x000ff60003800200 */
[----:B------:R-:W-:Y:S05]  /*1d850*/  @!P5 BRA `(.L_x_334) ;  /* 0x000000000004d947 */ /* 0x000fea0003800000 */
[----:B------:R-:W-:Y:S05]  /*1d860*/  BPT.TRAP 0x1 ;  /* 0x000000040000795c */ /* 0x000fea0000300000 */
.L_x_334:
[----:B------:R-:W-:Y:S05]  /*1d870*/  BSYNC.RECONVERGENT B0 ;  /* 0x0000000000007941 */ /* 0x000fea0003800200 */
.L_x_333:
[----:B------:R-:W-:Y:S01]  /*1d880*/  LOP3.LUT P1, RZ, R2, 0x1f, RZ, 0xc0, !PT ;  /* 0x0000001f02ff7812 */ /* 0x000fe2000782c0ff */
[----:B------:R-:W-:Y:S03]  /*1d890*/  BSSY.RECONVERGENT B0, `(.L_x_335) ;  /* 0x0000004000007945 */ /* 0x000fe60003800200 */
[----:B------:R-:W-:-:S13]  /*1d8a0*/  PLOP3.LUT P1, PT, P1, P0, PT, 0x8f, 0xf8 ;  /* 0x0000000000f8781c */ /* 0x000fda0000f21177 */
[----:B------:R-:W-:Y:S05]  /*1d8b0*/  @P1 BRA `(.L_x_336) ;  /* 0x0000000000041947 */ /* 0x000fea0003800000 */
[----:B------:R-:W-:Y:S05]  /*1d8c0*/  BPT.TRAP 0x1 ;  /* 0x000000040000795c */ /* 0x000fea0000300000 */
.L_x_336:
[----:B------:R-:W-:Y:S05]  /*1d8d0*/  BSYNC.RECONVERGENT B0 ;  /* 0x0000000000007941 */ /* 0x000fea0003800200 */
.L_x_335:
[----:B------:R-:W3:Y:S01]  /*1d8e0*/  LDCU.64 UR4, c[0x0][0x348] ;  /* 0x00006900ff0477ac */ /* 0x000ee20008000a00 */
[----:B------:R-:W-:Y:S02]  /*1d8f0*/  UIADD3 UR9, UPT, UPT, UR8, 0x38000, URZ ;  /* 0x0003800008097890 */ /* 0x000fe4000fffe0ff */
[----:B------:R-:W-:Y:S02]  /*1d900*/  UIADD3 UR32, UPT, UPT, UR8, 0x4000, URZ ;  /* 0x0000400008207890 */ /* 0x000fe4000fffe0ff */
[----:B------:R-:W-:Y:S02]  /*1d910*/  UIADD3 UR24, UPT, UPT, UR8, 0x8000, URZ ;  /* 0x0000800008187890 */ /* 0x000fe4000fffe0ff */
[----:B------:R-:W-:Y:S01]  /*1d920*/  UIADD3 UR16, UPT, UPT, UR8, 0xc000, URZ ;  /* 0x0000c00008107890 */ /* 0x000fe2000fffe0ff */
[----:B------:R-:W-:Y:S01]  /*1d930*/  UMOV UR6, 0x0 ;  /* 0x0000000000067882 */ /* 0x000fe20000000000 */
[----:B------:R-:W-:Y:S01]  /*1d940*/  UMOV UR7, 0x10000000 ;  /* 0x1000000000077882 */ /* 0x000fe20000000000 */
[----:B------:R-:W-:Y:S01]  /*1d950*/  UMOV UR10, URZ ;  /* 0x000000ff000a7c82 */ /* 0x000fe20008000000 */
[----:B------:R-:W-:Y:S01]  /*1d960*/  UMOV UR13, UR52 ;  /* 0x00000034000d7c82 */ /* 0x000fe20008000000 */
[----:B------:R-:W-:Y:S01]  /*1d970*/  UMOV UR14, UR53 ;  /* 0x00000035000e7c82 */ /* 0x000fe20008000000 */
[----:B------:R-:W-:Y:S01]  /*1d980*/  UMOV UR34, 0x40 ;  /* 0x0000004000227882 */ /* 0x000fe20000000000 */
[----:B---3--:R-:W-:Y:S01]  /*1d990*/  UIADD3 UR4, UP1, UPT, UR4, 0x80, URZ ;  /* 0x0000008004047890 */ /* 0x008fe2000ff3e0ff */
[----:B------:R-:W-:Y:S01]  /*1d9a0*/  UMOV UR35, UR11 ;  /* 0x0000000b00237c82 */ /* 0x000fe20008000000 */
[----:B------:R-:W-:-:S02]  /*1d9b0*/  UMOV UR36, UR12 ;  /* 0x0000000c00247c82 */ /* 0x000fc40008000000 */
[----:B------:R-:W-:Y:S01]  /*1d9c0*/  UIADD3.X UR5, UPT, UPT, URZ, UR5, URZ, UP1, !UPT ;  /* 0x00000005ff057290 */ /* 0x000fe20008ffe4ff */
[----:B------:R-:W-:Y:S01]  /*1d9d0*/  UMOV UR37, UR52 ;  /* 0x0000003400257c82 */ /* 0x000fe20008000000 */
[----:B------:R-:W-:Y:S01]  /*1d9e0*/  UMOV UR38, UR53 ;  /* 0x0000003500267c82 */ /* 0x000fe20008000000 */
[----:B------:R-:W-:Y:S01]  /*1d9f0*/  UMOV UR33, UR9 ;  /* 0x0000000900217c82 */ /* 0x000fe20008000000 */
[----:B------:R-:W-:Y:S01]  /*1da00*/  UMOV UR26, 0x80 ;  /* 0x00000080001a7882 */ /* 0x000fe20000000000 */
[----:B------:R-:W-:Y:S01]  /*1da10*/  UMOV UR27, UR11 ;  /* 0x0000000b001b7c82 */ /* 0x000fe20008000000 */
[----:B------:R-:W-:Y:S01]  /*1da20*/  UMOV UR28, UR12 ;  /* 0x0000000c001c7c82 */ /* 0x000fe20008000000 */
[----:B------:R-:W-:Y:S01]  /*1da30*/  UMOV UR29, UR52 ;  /* 0x00000034001d7c82 */ /* 0x000fe20008000000 */
[----:B------:R-:W-:Y:S01]  /*1da40*/  UMOV UR30, UR53 ;  /* 0x00000035001e7c82 */ /* 0x000fe20008000000 */
[----:B------:R3:W-:Y:S01]  /*1da50*/  UTMALDG.5D [UR8], [UR4], desc[UR6] ;  /* 0x00000608040075b4 */ /* 0x0007e20008021000 */
[----:B------:R-:W-:Y:S01]  /*1da60*/  UMOV UR25, UR9 ;  /* 0x0000000900197c82 */ /* 0x000fe20008000000 */
[----:B------:R-:W-:Y:S01]  /*1da70*/  UMOV UR18, 0xc0 ;  /* 0x000000c000127882 */ /* 0x000fe20000000000 */
[----:B------:R-:W-:Y:S01]  /*1da80*/  UMOV UR19, UR11 ;  /* 0x0000000b00137c82 */ /* 0x000fe20008000000 */
[----:B------:R-:W-:Y:S01]  /*1da90*/  UMOV UR20, UR12 ;  /* 0x0000000c00147c82 */ /* 0x000fe20008000000 */
[----:B------:R-:W-:Y:S01]  /*1daa0*/  UMOV UR21, UR52 ;  /* 0x0000003400157c82 */ /* 0x000fe20008000000 */
[----:B------:R-:W-:Y:S01]  /*1dab0*/  UMOV UR22, UR53 ;  /* 0x0000003500167c82 */ /* 0x000fe20008000000 */
[----:B------:R-:W-:Y:S01]  /*1dac0*/  UMOV UR17, UR9 ;  /* 0x0000000900117c82 */ /* 0x000fe20008000000 */
[----:B------:R3:W-:Y:S01]  /*1dad0*/  UTMALDG.5D [UR32], [UR4], desc[UR6] ;  /* 0x00000620040075b4 */ /* 0x0007e20008021000 */
[----:B------:R3:W-:Y:S01]  /*1dae0*/  UTMALDG.5D [UR24], [UR4], desc[UR6] ;  /* 0x00000618040075b4 */ /* 0x0007e20008021000 */
[----:B------:R3:W-:Y:S02]  /*1daf0*/  UTMALDG.5D [UR16], [UR4], desc[UR6] ;  /* 0x00000610040075b4 */ /* 0x0007e40008021000 */
[----:B---3--:R-:W-:Y:S05]  /*1db00*/  BRA.U !UP0, `(.L_x_337) ;  /* 0x0000000108047547 */ /* 0x008fea000b800000 */
[----:B------:R-:W-:Y:S05]  /*1db10*/  BPT.TRAP 0x1 ;  /* 0x000000040000795c */ /* 0x000fea0000300000 */
.L_x_337:
[----:B------:R-:W3:Y:S01]  /*1db20*/  SYNCS.PHASECHK.TRANS64.TRYWAIT P1, [UR8+0x38038], R5 ;  /* 0x03803805ff0075a7 */ /* 0x000ee20008021108 */
[----:B--2---:R-:W-:Y:S01]  /*1db30*/  @!P0 MOV R3, 0x8000 ;  /* 0x0000800000038802 */ /* 0x004fe20000000f00 */
[----:B---3--:R-:W-:Y:S06]  /*1db40*/  @!P1 BRA `(.L_x_338) ;  /* 0x0000005c00949947 */ /* 0x008fec0003800000 */
.L_x_454:
[----:B------:R2:W-:Y:S01]  /*1db50*/  @!P0 SYNCS.ARRIVE.TRANS64 RZ, [UR8+0x38020], R3 ;  /* 0x03802003ffff89a7 */ /* 0x0005e20008000008 */
[----:B------:R-:W-:-:S09]  /*1db60*/  UPLOP3.LUT UP2, UPT, UP2, UP3, UPT, 0xf8, 0x8f ;  /* 0x00000000008f789c */ /* 0x000fd20001747f70 */
[----:B------:R-:W-:Y:S05]  /*1db70*/  BRA.U !UP2, `(.L_x_339) ;  /* 0x000000010a047547 */ /* 0x000fea000b800000 */
[----:B------:R-:W-:Y:S05]  /*1db80*/  BPT.TRAP 0x1 ;  /* 0x000000040000795c */ /* 0x000fea0000300000 */
.L_x_339:
[----:B--2---:R-:W-:Y:S01]  /*1db90*/  LOP3.LUT P1, R3, R2, 0x1f, RZ, 0xc0, !PT ;  /* 0x0000001f02037812 */ /* 0x004fe2000782c0ff */
[----:B------:R-:W-:Y:S03]  /*1dba0*/  BSSY.RECONVERGENT B0, `(.L_x_340) ;  /* 0x0000004000007945 */ /* 0x000fe60003800200 */
[----:B------:R-:W-:-:S13]  /*1dbb0*/  PLOP3.LUT P1, PT, P1, P0, PT, 0x8f, 0xf8 ;  /* 0x0000000000f8781c */ /* 0x000fda0000f21177 */
[----:B------:R-:W-:Y:S05]  /*1dbc0*/  @P1 BRA `(.L_x_341) ;  /* 0x0000000000041947 */ /* 0x000fea0003800000 */
[----:B------:R-:W-:Y:S05]  /*1dbd0*/  BPT.TRAP 0x1 ;  /* 0x000000040000795c */ /* 0x000fea0000300000 */
.L_x_341:
[----:B------:R-:W-:Y:S05]  /*1dbe0*/  BSYNC.RECONVERGENT B0 ;  /* 0x0000000000007941 */ /* 0x000fea0003800200 */
.L_x_340:
[----:B------:R-:W2:Y:S01]  /*1dbf0*/  LDCU.64 UR4, c[0x0][0x348] ;  /* 0x00006900ff0477ac */ /* 0x000ea20008000a00 */
[----:B------:R-:W-:Y:S01]  /*1dc00*/  BSSY.RECONVERGENT B0, `(.L_x_342) ;  /* 0x0000021000007945 */ /* 0x000fe20003800200 */
[----:B------:R-:W-:Y:S02]  /*1dc10*/  UIADD3 UR16, UPT, UPT, UR8, 0x20000, URZ ;  /* 0x0002000008107890 */ /* 0x000fe4000fffe0ff */
[----:B------:R-:W-:Y:S02]  /*1dc20*/  UIADD3 UR17, UPT, UPT, UR8, 0x38020, URZ ;  /* 0x0003802008117890 */ /* 0x000fe4000fffe0ff */
[----:B------:R-:W-:Y:S02]  /*1dc30*/  UIADD3 UR32, UPT, UPT, UR8, 0x22000, URZ ;  /* 0x0002200008207890 */ /* 0x000fe4000fffe0ff */
[----:B------:R-:W-:Y:S02]  /*1dc40*/  UIADD3 UR24, UPT, UPT, UR8, 0x24000, URZ ;  /* 0x0002400008187890 */ /* 0x000fe4000fffe0ff */
[----:B------:R-:W-:Y:S01]  /*1dc50*/  UIADD3 UR48, UPT, UPT, UR8, 0x26000, URZ ;  /* 0x0002600008307890 */ /* 0x000fe2000fffe0ff */
[----:B------:R-:W-:Y:S01]  /*1dc60*/  UMOV UR19, URZ ;  /* 0x000000ff00137c82 */ /* 0x000fe20008000000 */
[----:B------:R-:W-:Y:S01]  /*1dc70*/  UMOV UR6, 0x0 ;  /* 0x0000000000067882 */ /* 0x000fe20000000000 */
[----:B------:R-:W-:Y:S01]  /*1dc80*/  UMOV UR7, 0x10000000 ;  /* 0x1000000000077882 */ /* 0x000fe20000000000 */
[----:B------:R-:W-:Y:S01]  /*1dc90*/  UMOV UR18, URZ ;  /* 0x000000ff00127c82 */ /* 0x000fe20008000000 */
[----:B--2---:R-:W-:Y:S01]  /*1dca0*/  UIADD3 UR4, UP1, UPT, UR4, 0x180, URZ ;  /* 0x0000018004047890 */ /* 0x004fe2000ff3e0ff */
[----:B------:R-:W-:Y:S01]  /*1dcb0*/  UMOV UR20, UR52 ;  /* 0x0000003400147c82 */ /* 0x000fe20008000000 */
[----:B------:R-:W-:-:S02]  /*1dcc0*/  UMOV UR21, UR53 ;  /* 0x0000003500157c82 */ /* 0x000fc40008000000 */
[----:B------:R-:W-:Y:S01]  /*1dcd0*/  UIADD3.X UR5, UPT, UPT, URZ, UR5, URZ, UP1, !UPT ;  /* 0x00000005ff057290 */ /* 0x000fe20008ffe4ff */
[----:B------:R-:W-:Y:S01]  /*1dce0*/  UMOV UR34, 0x40 ;  /* 0x0000004000227882 */ /* 0x000fe20000000000 */
[----:B------:R-:W-:Y:S01]  /*1dcf0*/  UMOV UR36, UR52 ;  /* 0x0000003400247c82 */ /* 0x000fe20008000000 */
[----:B------:R-:W-:Y:S01]  /*1dd00*/  UMOV UR37, UR53 ;  /* 0x0000003500257c82 */ /* 0x000fe20008000000 */
[----:B------:R-:W-:Y:S01]  /*1dd10*/  UMOV UR33, UR17 ;  /* 0x0000001100217c82 */ /* 0x000fe20008000000 */
[----:B------:R-:W-:Y:S01]  /*1dd20*/  UMOV UR35, UR19 ;  /* 0x0000001300237c82 */ /* 0x000fe20008000000 */
[----:B------:R-:W-:Y:S01]  /*1dd30*/  UMOV UR26, 0x80 ;  /* 0x00000080001a7882 */ /* 0x000fe20000000000 */
[----:B------:R-:W-:Y:S01]  /*1dd40*/  UMOV UR28, UR52 ;  /* 0x00000034001c7c82 */ /* 0x000fe20008000000 */
[----:B------:R-:W-:Y:S01]  /*1dd50*/  UMOV UR29, UR53 ;  /* 0x00000035001d7c82 */ /* 0x000fe20008000000 */
[----:B------:R2:W-:Y:S01]  /*1dd60*/  UTMALDG.4D [UR16], [UR4], desc[UR6] ;  /* 0x00000610040075b4 */ /* 0x0005e20008019000 */
[----:B------:R-:W-:Y:S01]  /*1dd70*/  UMOV UR25, UR17 ;  /* 0x0000001100197c82 */ /* 0x000fe20008000000 */
[----:B------:R-:W-:Y:S01]  /*1dd80*/  UMOV UR27, UR19 ;  /* 0x00000013001b7c82 */ /* 0x000fe20008000000 */
[----:B------:R-:W-:Y:S01]  /*1dd90*/  UMOV UR50, 0xc0 ;  /* 0x000000c000327882 */ /* 0x000fe20000000000 */
[----:B------:R-:W-:Y:S01]  /*1dda0*/  UMOV UR49, UR17 ;  /* 0x0000001100317c82 */ /* 0x000fe20008000000 */
[----:B------:R-:W-:Y:S01]  /*1ddb0*/  UMOV UR51, UR19 ;  /* 0x0000001300337c82 */ /* 0x000fe20008000000 */
[----:B------:R2:W-:Y:S01]  /*1ddc0*/  UTMALDG.4D [UR32], [UR4], desc[UR6] ;  /* 0x00000620040075b4 */ /* 0x0005e20008019000 */
[----:B------:R2:W-:Y:S01]  /*1ddd0*/  UTMALDG.4D [UR24], [UR4], desc[UR6] ;  /* 0x00000618040075b4 */ /* 0x0005e20008019000 */
[----:B------:R2:W-:Y:S02]  /*1dde0*/  UTMALDG.4D [UR48], [UR4], desc[UR6] ;  /* 0x00000630040075b4 */ /* 0x0005e40008019000 */
[----:B--2---:R-:W-:Y:S05]  /*1ddf0*/  @!P3 BRA `(.L_x_343) ;  /* 0x000000000004b947 */ /* 0x004fea0003800000 */
[----:B------:R-:W-:Y:S05]  /*1de00*/  BPT.TRAP 0x1 ;  /* 0x000000040000795c */ /* 0x000fea0000300000 */
.L_x_343:
[----:B------:R-:W-:Y:S05]  /*1de10*/  BSYNC.RECONVERGENT B0 ;  /* 0x0000000000007941 */ /* 0x000fea0003800200 */
.L_x_342:
[----:B------:R-:W2:Y:S01]  /*1de20*/  SYNCS.PHASECHK.TRANS64.TRYWAIT P1, [UR8+0x38018], R5 ;  /* 0x03801805ff0075a7 */ /* 0x000ea20008021108 */
[----:B------:R-:W-:Y:S01]  /*1de30*/  @!P0 MOV R2, 0x10000 ;  /* 0x0001000000028802 */ /* 0x000fe20000000f00 */
[----:B--2---:R-:W-:Y:S06]  /*1de40*/  @!P1 BRA `(.L_x_344) ;  /* 0x0000005800ec9947 */ /* 0x004fec0003800000 */
.L_x_456:
[----:B------:R2:W-:Y:S01]  /*1de50*/  @!P0 SYNCS.ARRIVE.TRANS64 RZ, [UR8+0x38008], R2 ;  /* 0x03800802ffff89a7 */ /* 0x0005e20008000008 */
[----:B------:R-:W-:Y:S04]  /*1de60*/  BSSY.RECONVERGENT B0, `(.L_x_345) ;  /* 0x0000003000007945 */ /* 0x000fe80003800200 */
[----:B------:R-:W-:Y:S05]  /*1de70*/  @!P5 BRA `(.L_x_346) ;  /* 0x000000000004d947 */ /* 0x000fea0003800000 */
[----:B------:R-:W-:Y:S05]  /*1de80*/  BPT.TRAP 0x1 ;  /* 0x000000040000795c */ /* 0x000fea0000300000 */
.L_x_346:
[----:B------:R-:W-:Y:S05]  /*1de90*/  BSYNC.RECONVERGENT B0 ;  /* 0x0000000000007941 */ /* 0x000fea0003800200 */
.L_x_345:
[----:B------:R-:W-:Y:S01]  /*1dea0*/  ISETP.EQ.OR P3, PT, R3, RZ, P0 ;  /* 0x000000ff0300720c */ /* 0x000fe20000762670 */
[----:B------:R-:W-:-:S12]  /*1deb0*/  BSSY.RECONVERGENT B0, `(.L_x_347) ;  /* 0x0000003000007945 */ /* 0x000fd80003800200 */
[----:B------:R-:W-:Y:S05]  /*1dec0*/  @P3 BRA `(.L_x_348) ;  /* 0x0000000000043947 */ /* 0x000fea0003800000 */
[----:B------:R-:W-:Y:S05]  /*1ded0*/  BPT.TRAP 0x1 ;  /* 0x000000040000795c */ /* 0x000fea0000300000 */
.L_x_348:
[----:B------:R-:W-:Y:S05]  /*1dee0*/  BSYNC.RECONVERGENT B0 ;  /* 0x0000000000007941 */ /* 0x000fea0003800200 */
.L_x_347:
[----:B------:R-:W3:Y:S01]  /*1def0*/  LDCU.64 UR4, c[0x0][0x348] ;  /* 0x00006900ff0477ac */ /* 0x000ee20008000a00 */
        /* <DEDUP_REMOVED lines=8> */
[----:B---3--:R-:W-:Y:S01]  /*1df80*/  UIADD3 UR4, UP1, UPT, UR4, 0x80, URZ ;  /* 0x0000008004047890 */ /* 0x008fe2000ff3e0ff */
[----:B------:R-:W-:Y:S01]  /*1df90*/  UMOV UR42, URZ ;  /* 0x000000ff002a7c82 */ /* 0x000fe20008000000 */
[----:B------:R-:W-:-:S02]  /*1dfa0*/  UMOV UR44, UR12 ;  /* 0x0000000c002c7c82 */ /* 0x000fc40008000000 */
[----:B------:R-:W-:Y:S01]  /*1dfb0*/  UIADD3.X UR5, UPT, UPT, URZ, UR5, URZ, UP1, !UPT ;  /* 0x00000005ff057290 */ /* 0x000fe20008ffe4ff */
[----:B------:R-:W-:Y:S01]  /*1dfc0*/  UMOV UR45, UR52 ;  /* 0x00000034002d7c82 */ /* 0x000fe20008000000 */
[----:B------:R-:W-:Y:S01]  /*1dfd0*/  UMOV UR46, UR53 ;  /* 0x00000035002e7c82 */ /* 0x000fe20008000000 */
[----:B------:R-:W-:Y:S01]  /*1dfe0*/  UMOV UR34, 0x40 ;  /* 0x0000004000227882 */ /* 0x000fe20000000000 */
[----:B------:R-:W-:Y:S01]  /*1dff0*/  UMOV UR36, UR12 ;  /* 0x0000000c00247c82 */ /* 0x000fe20008000000 */
[----:B------:R-:W-:Y:S01]  /*1e000*/  UMOV UR37, UR52 ;  /* 0x0000003400257c82 */ /* 0x000fe20008000000 */
[----:B------:R-:W-:Y:S01]  /*1e010*/  UMOV UR38, UR53 ;  /* 0x0000003500267c82 */ /* 0x000fe20008000000 */
[----:B------:R-:W-:Y:S01]  /*1e020*/  UMOV UR33, UR41 ;  /* 0x0000002900217c82 */ /* 0x000fe20008000000 */
[----:B------:R-:W-:Y:S01]  /*1e030*/  UMOV UR35, UR43 ;  /* 0x0000002b00237c82 */ /* 0x000fe20008000000 */
[----:B------:R-:W-:Y:S01]  /*1e040*/  UMOV UR26, 0x80 ;  /* 0x00000080001a7882 */ /* 0x000fe20000000000 */
[----:B------:R-:W-:Y:S01]  /*1e050*/  UMOV UR28, UR12 ;  /* 0x0000000c001c7c82 */ /* 0x000fe20008000000 */
[----:B------:R-:W-:Y:S01]  /*1e060*/  UMOV UR29, UR52 ;  /* 0x00000034001d7c82 */ /* 0x000fe20008000000 */
[----:B------:R-:W-:Y:S01]  /*1e070*/  UMOV UR30, UR53 ;  /* 0x00000035001e7c82 */ /* 0x000fe20008000000 */
[----:B------:R3:W-:Y:S01]  /*1e080*/  UTMALDG.5D [UR40], [UR4], desc[UR6] ;  /* 0x00000628040075b4 */ /* 0x0007e20008021000 */
        /* <DEDUP_REMOVED lines=9> */
[----:B------:R3:W-:Y:S01]  /*1e120*/  UTMALDG.5D [UR24], [UR4], desc[UR6] ;  /* 0x00000618040075b4 */ /* 0x0007e20008021000 */
[----:B------:R3:W-:Y:S02]  /*1e130*/  UTMALDG.5D [UR16], [UR4], desc[UR6] ;  /* 0x00000610040075b4 */ /* 0x0007e40008021000 */
[----:B---3--:R-:W-:Y:S05]  /*1e140*/  BRA.U !UP0, `(.L_x_349) ;  /* 0x0000000108047547 */ /* 0x008fea000b800000 */
[----:B------:R-:W-:Y:S05]  /*1e150*/  BPT.TRAP 0x1 ;  /* 0x000000040000795c */ /* 0x000fea0000300000 */
.L_x_349:
[----:B------:R-:W3:Y:S01]  /*1e160*/  SYNCS.PHASECHK.TRANS64.TRYWAIT P1, [UR8+0x38040], R5 ;  /* 0x03804005ff0075a7 */ /* 0x000ee20008021108 */
[----:B--2---:R-:W-:Y:S01]  /*1e170*/  @!P0 MOV R2, 0x8000 ;  /* 0x0000800000028802 */ /* 0x004fe20000000f00 */
[----:B---3--:R-:W-:Y:S06]  /*1e180*/  @!P1 BRA `(.L_x_350) ;  /* 0x0000005800349947 */ /* 0x008fec0003800000 */
.L_x_458:
[----:B------:R2:W-:Y:S01]  /*1e190*/  @!P0 SYNCS.ARRIVE.TRANS64 RZ, [UR8+0x38028], R2 ;  /* 0x03802802ffff89a7 */ /* 0x0005e20008000008 */
[----:B------:R-:W-:Y:S05]  /*1e1a0*/  BRA.U !UP2, `(.L_x_351) ;  /* 0x000000010a047547 */ /* 0x000fea000b800000 */
[----:B------:R-:W-:Y:S05]  /*1e1b0*/  BPT.TRAP 0x1 ;  /* 0x000000040000795c */ /* 0x000fea0000300000 */
.L_x_351:
[----:B------:R-:W-:Y:S04]  /*1e1c0*/  BSSY.RECONVERGENT B0, `(.L_x_352) ;  /* 0x0000003000007945 */ /* 0x000fe80003800200 */
[----:B------:R-:W-:Y:S05]  /*1e1d0*/  @P3 BRA `(.L_x_353) ;  /* 0x0000000000043947 */ /* 0x000fea0003800000 */
[----:B------:R-:W-:Y:S05]  /*1e1e0*/  BPT.TRAP 0x1 ;  /* 0x000000040000795c */ /* 0x000fea0000300000 */
.L_x_353:
[----:B------:R-:W-:Y:S05]  /*1e1f0*/  BSYNC.RECONVERGENT B0 ;  /* 0x0000000000007941 */ /* 0x000fea0003800200 */
.L_x_352:
[----:B------:R-:W3:Y:S01]  /*1e200*/  LDCU.64 UR4, c[0x0][0x348] ;  /* 0x00006900ff0477ac */ /* 0x000ee20008000a00 */
        /* <DEDUP_REMOVED lines=9> */
[----:B---3--:R-:W-:Y:S01]  /*1e2a0*/  UIADD3 UR4, UP1, UPT, UR4, 0x280, URZ ;  /* 0x0000028004047890 */ /* 0x008fe2000ff3e0ff */
[----:B------:R-:W-:Y:S01]  /*1e2b0*/  UMOV UR36, UR52 ;  /* 0x0000003400247c82 */ /* 0x000fe20008000000 */
[----:B------:R-:W-:-:S02]  /*1e2c0*/  UMOV UR37, UR53 ;  /* 0x0000003500257c82 */ /* 0x000fc40008000000 */
[----:B------:R-:W-:Y:S01]  /*1e2d0*/  UIADD3.X UR5, UPT, UPT, URZ, UR5, URZ, UP1, !UPT ;  /* 0x00000005ff057290 */ /* 0x000fe20008ffe4ff */
[----:B------:R-:W-:Y:S01]  /*1e2e0*/  UMOV UR50, 0x40 ;  /* 0x0000004000327882 */ /* 0x000fe20000000000 */
[----:B------:R-:W-:Y:S01]  /*1e2f0*/  UMOV UR49, UR33 ;  /* 0x0000002100317c82 */ /* 0x000fe20008000000 */
[----:B------:R-:W-:Y:S01]  /*1e300*/  UMOV UR51, UR35 ;  /* 0x0000002300337c82 */ /* 0x000fe20008000000 */
[----:B------:R-:W-:Y:S01]  /*1e310*/  UMOV UR26, 0x80 ;  /* 0x00000080001a7882 */ /* 0x000fe20000000000 */
[----:B------:R-:W-:Y:S01]  /*1e320*/  UMOV UR28, UR52 ;  /* 0x00000034001c7c82 */ /* 0x000fe20008000000 */
[----:B------:R-:W-:Y:S01]  /*1e330*/  UMOV UR29, UR53 ;  /* 0x00000035001d7c82 */ /* 0x000fe20008000000 */
[----:B------:R-:W-:Y:S02]  /*1e340*/  UMOV UR25, UR33 ;  /* 0x0000002100197c82 */ /* 0x000fe40008000000 */
[----:B------:R3:W-:Y:S01]  /*1e350*/  UTMALDG.4D [UR32], [UR4], desc[UR6] ;  /* 0x00000620040075b4 */ /* 0x0007e20008019000 */
[----:B------:R-:W-:Y:S01]  /*1e360*/  UMOV UR27, UR35 ;  /* 0x00000023001b7c82 */ /* 0x000fe20008000000 */
[----:B------:R-:W-:Y:S01]  /*1e370*/  UMOV UR18, 0xc0 ;  /* 0x000000c000127882 */ /* 0x000fe20000000000 */
[----:B------:R-:W-:Y:S01]  /*1e380*/  UMOV UR20, UR52 ;  /* 0x0000003400147c82 */ /* 0x000fe20008000000 */
[----:B------:R-:W-:Y:S01]  /*1e390*/  UMOV UR21, UR53 ;  /* 0x0000003500157c82 */ /* 0x000fe20008000000 */
[----:B------:R-:W-:Y:S01]  /*1e3a0*/  UMOV UR17, UR33 ;  /* 0x0000002100117c82 */ /* 0x000fe20008000000 */
[----:B------:R-:W-:Y:S01]  /*1e3b0*/  UMOV UR19, UR35 ;  /* 0x0000002300137c82 */ /* 0x000fe20008000000 */
[----:B------:R3:W-:Y:S01]  /*1e3c0*/  UTMALDG.4D [UR48], [UR4], desc[UR6] ;  /* 0x00000630040075b4 */ /* 0x0007e20008019000 */
[----:B------:R3:W-:Y:S01]  /*1e3d0*/  UTMALDG.4D [UR24], [UR4], desc[UR6] ;  /* 0x00000618040075b4 */ /* 0x0007e20008019000 */
[----:B------:R3:W-:Y:S01]  /*1e3e0*/  UTMALDG.4D [UR16], [UR4], desc[UR6] ;  /* 0x00000610040075b4 */ /* 0x0007e20008019000 */
[----:B------:R-:W-:Y:S01]  /*1e3f0*/  NOP ;  /* 0x0000000000007918 */ /* 0x000fe20000000000 */
[----:B------:R-:W-:-:S06]  /*1e400*/  UISETP.GE.AND UP1, UPT, UR23, 0x41, UPT ;  /* 0x000000411700788c */ /* 0x000fcc000bf26270 */
[----:B------:R-:W-:-:S13]  /*1e410*/  PLOP3.LUT P1, PT, PT, PT, UP1, 0x80, 0x8 ;  /* 0x000000000008781c */ /* 0x000fda0003f2f018 */
[----:B---3--:R-:W-:Y:S05]  /*1e420*/  @!P1 EXIT ;  /* 0x000000000000994d */ /* 0x008fea0003800000 */
[----:B------:R-:W-:Y:S01]  /*1e430*/  UIADD3 UR5, UPT, UPT, UR23, 0x3f, URZ ;  /* 0x0000003f17057890 */ /* 0x000fe2000fffe0ff */
[----:B------:R-:W3:Y:S03]  /*1e440*/  LDCU.64 UR14, c[0x0][0x348] ;  /* 0x00006900ff0e77ac */ /* 0x000ee60008000a00 */
[----:B------:R-:W-:Y:S01]  /*1e450*/  USHF.R.S32.HI UR4, URZ, 0x1f, UR5 ;  /* 0x0000001fff047899 */ /* 0x000fe20008011405 */
[----:B------:R-:W-:Y:S01]  /*1e460*/  UMOV UR9, 0x1 ;  /* 0x0000000100097882 */ /* 0x000fe20000000000 */
[----:B------:R-:W-:Y:S02]  /*1e470*/  UMOV UR43, 0x40 ;  /* 0x00000040002b7882 */ /* 0x000fe40000000000 */
[----:B------:R-:W-:-:S04]  /*1e480*/  ULEA.HI UR4, UR4, UR5, URZ, 0x6 ;  /* 0x0000000504047291 */ /* 0x000fc8000f8f30ff */
[----:B------:R-:W-:-:S04]  /*1e490*/  USHF.R.S32.HI UR4, URZ, 0x6, UR4 ;  /* 0x00000006ff047899 */ /* 0x000fc80008011404 */
[----:B------:R-:W-:-:S04]  /*1e4a0*/  UISETP.LT.AND UP1, UPT, UR4, 0x2, UPT ;  /* 0x000000020400788c */ /* 0x000fc8000bf21270 */
[----:B------:R-:W-:Y:S02]  /*1e4b0*/  USEL UR5, UR4, 0x2, UP1 ;  /* 0x0000000204057887 */ /* 0x000fe40008800000 */
[----:B------:R-:W-:Y:S02]  /*1e4c0*/  UISETP.GE.U32.AND UP1, UPT, UR23, 0x81, UPT ;  /* 0x000000811700788c */ /* 0x000fe4000bf26070 */
[----:B------:R-:W-:-:S03]  /*1e4d0*/  UIADD3 UR11, UPT, UPT, UR4, 0x1, -UR5 ;  /* 0x00000001040b7890 */ /* 0x000fc6000fffe805 */
[----:B------:R-:W-:-:S04]  /*1e4e0*/  UMOV UR5, 0x2 ;  /* 0x0000000200057882 */ /* 0x000fc80000000000 */
[----:B---3--:R-:W-:Y:S05]  /*1e4f0*/  BRA.U !UP1, `(.L_x_354) ;  /* 0x0000000d096c7547 */ /* 0x008fea000b800000 */
[----:B------:R-:W-:Y:S01]  /*1e500*/  ULOP3.LUT UR4, UR11, 0xfffffffe, URZ, 0xc0, !UPT ;  /* 0xfffffffe0b047892 */ /* 0x000fe2000f8ec0ff */
[----:B------:R-:W-:Y:S01]  /*1e510*/  UMOV UR9, 0x1 ;  /* 0x0000000100097882 */ /* 0x000fe20000000000 */
[----:B------:R-:W-:Y:S02]  /*1e520*/  UMOV UR5, 0x2 ;  /* 0x0000000200057882 */ /* 0x000fe40000000000 */
[----:B------:R-:W-:Y:S01]  /*1e530*/  UIADD3 UR10, UPT, UPT, -UR4, URZ, URZ ;  /* 0x000000ff040a7290 */ /* 0x000fe2000fffe1ff */
[----:B------:R-:W-:-:S11]  /*1e540*/  UMOV UR43, 0x80 ;  /* 0x00000080002b7882 */ /* 0x000fd60000000000 */
.L_x_375:
[----:B-1----:R-:W-:Y:S05]  /*1e550*/  BRA.U !UP0, `(.L_x_355) ;  /* 0x0000000108047547 */ /* 0x002fea000b800000 */
[----:B------:R-:W-:Y:S05]  /*1e560*/  BPT.TRAP 0x1 ;  /* 0x000000040000795c */ /* 0x000fea0000300000 */
.L_x_355:
[----:B------:R-:W3:Y:S01]  /*1e570*/  S2UR UR8, SR_CgaCtaId ;  /* 0x00000000000879c3 */ /* 0x000ee20000008800 */
[----:B------:R-:W-:Y:S01]  /*1e580*/  UMOV UR4, 0x400 ;  /* 0x0000040000047882 */ /* 0x000fe20000000000 */
[----:B------:R-:W-:Y:S01]  /*1e590*/  IMAD.U32 R3, RZ, RZ, UR9 ;  /* 0x00000009ff037e24 */ /* 0x000fe2000f8e00ff */
[----:B--2---:R-:W-:-:S04]  /*1e5a0*/  @!P0 MOV R2, 0x8000 ;  /* 0x0000800000028802 */ /* 0x004fc80000000f00 */
[----:B------:R-:W-:Y:S01]  /*1e5b0*/  SHF.L.U32 R3, R3, 0x1f, RZ ;  /* 0x0000001f03037819 */ /* 0x000fe200000006ff */
[----:B---3--:R-:W-:-:S04]  /*1e5c0*/  ULEA UR8, UR8, UR4, 0x18 ;  /* 0x0000000408087291 */ /* 0x008fc8000f8ec0ff */
[----:B------:R-:W-:-:S09]  /*1e5d0*/  ULEA UR49, UR5, UR8, 0x3 ;  /* 0x0000000805317291 */ /* 0x000fd2000f8e18ff */
[----:B------:R-:W2:Y:S02]  /*1e5e0*/  SYNCS.PHASECHK.TRANS64.TRYWAIT P1, [UR49+0x38038], R3 ;  /* 0x03803803ff0075a7 */ /* 0x000ea40008021131 */
[----:B--2---:R-:W-:Y:S05]  /*1e5f0*/  @!P1 BRA `(.L_x_356) ;  /* 0x0000005400309947 */ /* 0x004fea0003800000 */
.L_x_460:
[----:B------:R2:W-:Y:S01]  /*1e600*/  @!P0 SYNCS.ARRIVE.TRANS64 RZ, [UR49+0x38020], R2 ;  /* 0x03802002ffff89a7 */ /* 0x0005e20008000031 */
[----:B------:R-:W-:Y:S05]  /*1e610*/  BRA.U !UP2, `(.L_x_357) ;  /* 0x000000010a047547 */ /* 0x000fea000b800000 */
[----:B------:R-:W-:Y:S05]  /*1e620*/  BPT.TRAP 0x1 ;  /* 0x000000040000795c */ /* 0x000fea0000300000 */
.L_x_357:
[----:B------:R-:W-:Y:S04]  /*1e630*/  BSSY.RECONVERGENT B0, `(.L_x_358) ;  /* 0x0000003000007945 */ /* 0x000fe80003800200 */
[----:B------:R-:W-:Y:S05]  /*1e640*/  @P3 BRA `(.L_x_359) ;  /* 0x0000000000043947 */ /* 0x000fea0003800000 */
[----:B------:R-:W-:Y:S05]  /*1e650*/  BPT.TRAP 0x1 ;  /* 0x000000040000795c */ /* 0x000fea0000300000 */
.L_x_359:
[----:B------:R-:W-:Y:S05]  /*1e660*/  BSYNC.RECONVERGENT B0 ;  /* 0x0000000000007941 */ /* 0x000fea0003800200 */
.L_x_358:
[----:B------:R-:W-:Y:S02]  /*1e670*/  ULEA UR16, UR5, UR8, 0xf ;  /* 0x0000000805107291 */ /* 0x000fe4000f8e78ff */
[----:B------:R-:W-:Y:S02]  /*1e680*/  UIADD3 UR6, UP1, UPT, UR14, 0x180, URZ ;  /* 0x000001800e067890 */ /* 0x000fe4000ff3e0ff */
[----:B------:R-:W-:Y:S02]  /*1e690*/  UIADD3 UR51, UPT, UPT, UR43, -0x40, URZ ;  /* 0xffffffc02b337890 */ /* 0x000fe4000fffe0ff */
[----:B------:R-:W-:Y:S02]  /*1e6a0*/  UIADD3 UR49, UPT, UPT, UR49, 0x38020, URZ ;  /* 0x0003802031317890 */ /* 0x000fe4000fffe0ff */
[----:B------:R-:W-:Y:S02]  /*1e6b0*/  UIADD3 UR48, UPT, UPT, UR16, 0x20000, URZ ;  /* 0x0002000010307890 */ /* 0x000fe4000fffe0ff */
[----:B------:R-:W-:-:S02]  /*1e6c0*/  UIADD3.X UR7, UPT, UPT, URZ, UR15, URZ, UP1, !UPT ;  /* 0x0000000fff077290 */ /* 0x000fc40008ffe4ff */
[----:B------:R-:W-:Y:S02]  /*1e6d0*/  UIADD3 UR32, UPT, UPT, UR16, 0x22000, URZ ;  /* 0x0002200010207890 */ /* 0x000fe4000fffe0ff */
[----:B------:R-:W-:Y:S02]  /*1e6e0*/  UIADD3 UR24, UPT, UPT, UR16, 0x24000, URZ ;  /* 0x0002400010187890 */ /* 0x000fe4000fffe0ff */
[----:B------:R-:W-:Y:S01]  /*1e6f0*/  UIADD3 UR16, UPT, UPT, UR16, 0x26000, URZ ;  /* 0x0002600010107890 */ /* 0x000fe2000fffe0ff */
[----:B------:R-:W-:Y:S01]  /*1e700*/  UMOV UR12, 0x0 ;  /* 0x00000000000c7882 */ /* 0x000fe20000000000 */
[----:B------:R-:W-:Y:S01]  /*1e710*/  UMOV UR13, 0x10000000 ;  /* 0x10000000000d7882 */ /* 0x000fe20000000000 */
[----:B------:R-:W-:Y:S01]  /*1e720*/  UMOV UR50, URZ ;  /* 0x000000ff00327c82 */ /* 0x000fe20008000000 */
        /* <DEDUP_REMOVED lines=14> */
[----:B------:R-:W-:Y:S01]  /*1e810*/  UMOV UR17, UR49 ;  /* 0x0000003100117c82 */ /* 0x000fe20008000000 */
[----:B------:R-:W-:Y:S01]  /*1e820*/  UMOV UR19, UR51 ;  /* 0x0000003300137c82 */ /* 0x000fe20008000000 */
[----:B------:R3:W-:Y:S01]  /*1e830*/  UTMALDG.4D [UR32], [UR6], desc[UR12] ;  /* 0x00000c20060075b4 */ /* 0x0007e20008019000 */
[----:B------:R-:W-:-:S04]  /*1e840*/  UIADD3 UR5, UPT, UPT, UR5, 0x1, URZ ;  /* 0x0000000105057890 */ /* 0x000fc8000fffe0ff */
[----:B------:R-:W-:Y:S01]  /*1e850*/  UISETP.NE.AND UP1, UPT, UR5, 0x3, UPT ;  /* 0x000000030500788c */ /* 0x000fe2000bf25270 */
[----:B------:R3:W-:Y:S03]  /*1e860*/  UTMALDG.4D [UR24], [UR6], desc[UR12] ;  /* 0x00000c18060075b4 */ /* 0x0007e60008019000 */
[----:B------:R-:W-:Y:S02]  /*1e870*/  USEL UR4, URZ, 0x1, UP1 ;  /* 0x00000001ff047887 */ /* 0x000fe40008800000 */
[----:B------:R-:W-:Y:S02]  /*1e880*/  USEL UR5, UR5, URZ, UP1 ;  /* 0x000000ff05057287 */ /* 0x000fe40008800000 */
[----:B------:R-:W-:Y:S01]  /*1e890*/  ULOP3.LUT UR9, UR9, UR4, URZ, 0x3c, !UPT ;  /* 0x0000000409097292 */ /* 0x000fe2000f8e3cff */
[----:B------:R3:W-:Y:S02]  /*1e8a0*/  UTMALDG.4D [UR16], [UR6], desc[UR12] ;  /* 0x00000c10060075b4 */ /* 0x0007e40008019000 */
[----:B---3--:R-:W-:Y:S09]  /*1e8b0*/  BRA.U !UP0, `(.L_x_360) ;  /* 0x0000000108047547 */ /* 0x008ff2000b800000 */
[----:B------:R-:W-:Y:S05]  /*1e8c0*/  BPT.TRAP 0x1 ;  /* 0x000000040000795c */ /* 0x000fea0000300000 */
.L_x_360:
[----:B------:R-:W-:Y:S01]  /*1e8d0*/  ULEA UR49, UR5, UR8, 0x3 ;  /* 0x0000000805317291 */ /* 0x000fe2000f8e18ff */
[----:B-1----:R-:W-:Y:S01]  /*1e8e0*/  IMAD.U32 R3, RZ, RZ, UR9 ;  /* 0x00000009ff037e24 */ /* 0x002fe2000f8e00ff */
[----:B--2---:R-:W-:-:S04]  /*1e8f0*/  @!P0 MOV R2, 0x8000 ;  /* 0x0000800000028802 */ /* 0x004fc80000000f00 */
[----:B------:R-:W-:-:S04]  /*1e900*/  SHF.L.U32 R3, R3, 0x1f, RZ ;  /* 0x0000001f03037819 */ /* 0x000fc800000006ff */
[----:B------:R-:W1:Y:S02]  /*1e910*/  SYNCS.PHASECHK.TRANS64.TRYWAIT P1, [UR49+0x38038], R3 ;  /* 0x03803803ff0075a7 */ /* 0x000e640008021131 */
[----:B-1----:R-:W-:Y:S05]  /*1e920*/  @!P1 BRA `(.L_x_361) ;  /* 0x00000050007c9947 */ /* 0x002fea0003800000 */
.L_x_462:
[----:B------:R2:W-:Y:S01]  /*1e930*/  @!P0 SYNCS.ARRIVE.TRANS64 RZ, [UR49+0x38020], R2 ;  /* 0x03802002ffff89a7 */ /* 0x0005e20008000031 */
[----:B------:R-:W-:Y:S05]  /*1e940*/  BRA.U !UP2, `(.L_x_362) ;  /* 0x000000010a047547 */ /* 0x000fea000b800000 */
[----:B------:R-:W-:Y:S05]  /*1e950*/  BPT.TRAP 0x1 ;  /* 0x000000040000795c */ /* 0x000fea0000300000 */
.L_x_362:
[----:B------:R-:W-:Y:S04]  /*1e960*/  BSSY.RECONVERGENT B0, `(.L_x_363) ;  /* 0x0000003000007945 */ /* 0x000fe80003800200 */
[----:B------:R-:W-:Y:S05]  /*1e970*/  @P3 BRA `(.L_x_364) ;  /* 0x0000000000043947 */ /* 0x000fea0003800000 */
[----:B------:R-:W-:Y:S05]  /*1e980*/  BPT.TRAP 0x1 ;  /* 0x000000040000795c */ /* 0x000fea0000300000 */
.L_x_364:
[----:B------:R-:W-:Y:S05]  /*1e990*/  BSYNC.RECONVERGENT B0 ;  /* 0x0000000000007941 */ /* 0x000fea0003800200 */
.L_x_363:
        /* <DEDUP_REMOVED lines=38> */
.L_x_365:
[----:B------:R-:W-:Y:S01]  /*1ec00*/  ULEA UR41, UR5, UR8, 0x3 ;  /* 0x0000000805297291 */ /* 0x000fe2000f8e18ff */
[----:B-1----:R-:W-:Y:S01]  /*1ec10*/  IMAD.U32 R3, RZ, RZ, UR9 ;  /* 0x00000009ff037e24 */ /* 0x002fe2000f8e00ff */
[----:B--2---:R-:W-:-:S04]  /*1ec20*/  @!P0 MOV R2, 0x8000 ;  /* 0x0000800000028802 */ /* 0x004fc80000000f00 */
[----:B------:R-:W-:-:S04]  /*1ec30*/  SHF.L.U32 R3, R3, 0x1f, RZ ;  /* 0x0000001f03037819 */ /* 0x000fc800000006ff */
[----:B------:R-:W1:Y:S02]  /*1ec40*/  SYNCS.PHASECHK.TRANS64.TRYWAIT P1, [UR41+0x38038], R3 ;  /* 0x03803803ff0075a7 */ /* 0x000e640008021129 */
[----:B-1----:R-:W-:Y:S05]  /*1ec50*/  @!P1 BRA `(.L_x_366) ;  /* 0x0000004c00c89947 */ /* 0x002fea0003800000 */
.L_x_464:
[----:B------:R2:W-:Y:S01]  /*1ec60*/  @!P0 SYNCS.ARRIVE.TRANS64 RZ, [UR41+0x38020], R2 ;  /* 0x03802002ffff89a7 */ /* 0x0005e20008000029 */
[----:B------:R-:W-:Y:S05]  /*1ec70*/  BRA.U !UP2, `(.L_x_367) ;  /* 0x000000010a047547 */ /* 0x000fea000b800000 */
[----:B------:R-:W-:Y:S05]  /*1ec80*/  BPT.TRAP 0x1 ;  /* 0x000000040000795c */ /* 0x000fea0000300000 */
.L_x_367:
[----:B------:R-:W-:Y:S04]  /*1ec90*/  BSSY.RECONVERGENT B0, `(.L_x_368) ;  /* 0x0000003000007945 */ /* 0x000fe80003800200 */
[----:B------:R-:W-:Y:S05]  /*1eca0*/  @P3 BRA `(.L_x_369) ;  /* 0x0000000000043947 */ /* 0x000fea0003800000 */
[----:B------:R-:W-:Y:S05]  /*1ecb0*/  BPT.TRAP 0x1 ;  /* 0x000000040000795c */ /* 0x000fea0000300000 */
.L_x_369:
[----:B------:R-:W-:Y:S05]  /*1ecc0*/  BSYNC.RECONVERGENT B0 ;  /* 0x0000000000007941 */ /* 0x000fea0003800200 */
.L_x_368:
[----:B------:R-:W-:Y:S02]  /*1ecd0*/  ULEA UR16, UR5, UR8, 0xf ;  /* 0x0000000805107291 */ /* 0x000fe4000f8e78ff */
[----:B------:R-:W-:Y:S02]  /*1ece0*/  UIADD3 UR6, UP1, UPT, UR14, 0x180, URZ ;  /* 0x000001800e067890 */ /* 0x000fe4000ff3e0ff */
[----:B------:R-:W-:Y:S02]  /*1ecf0*/  UIADD3 UR41, UPT, UPT, UR41, 0x38020, URZ ;  /* 0x0003802029297890 */ /* 0x000fe4000fffe0ff */
[----:B------:R-:W-:Y:S02]  /*1ed00*/  UIADD3 UR40, UPT, UPT, UR16, 0x20000, URZ ;  /* 0x0002000010287890 */ /* 0x000fe4000fffe0ff */
[----:B------:R-:W-:Y:S02]  /*1ed10*/  UIADD3.X UR7, UPT, UPT, URZ, UR15, URZ, UP1, !UPT ;  /* 0x0000000fff077290 */ /* 0x000fe40008ffe4ff */
[----:B------:R-:W-:-:S02]  /*1ed20*/  UIADD3 UR32, UPT, UPT, UR16, 0x22000, URZ ;  /* 0x0002200010207890 */ /* 0x000fc4000fffe0ff */
        /* <DEDUP_REMOVED lines=16> */
[----:B------:R3:W-:Y:S01]  /*1ee30*/  UTMALDG.4D [UR40], [UR6], desc[UR12] ;  /* 0x00000c28060075b4 */ /* 0x0007e20008019000 */
[----:B------:R-:W-:Y:S01]  /*1ee40*/  UMOV UR25, UR41 ;  /* 0x0000002900197c82 */ /* 0x000fe20008000000 */
[----:B------:R-:W-:Y:S01]  /*1ee50*/  UMOV UR18, 0xc0 ;  /* 0x000000c000127882 */ /* 0x000fe20000000000 */
[----:B------:R-:W-:Y:S01]  /*1ee60*/  UMOV UR19, UR43 ;  /* 0x0000002b00137c82 */ /* 0x000fe20008000000 */
[----:B------:R-:W-:Y:S01]  /*1ee70*/  UMOV UR20, UR52 ;  /* 0x0000003400147c82 */ /* 0x000fe20008000000 */
[----:B------:R-:W-:Y:S01]  /*1ee80*/  UMOV UR21, UR53 ;  /* 0x0000003500157c82 */ /* 0x000fe20008000000 */
[----:B------:R-:W-:Y:S01]  /*1ee90*/  UMOV UR17, UR41 ;  /* 0x0000002900117c82 */ /* 0x000fe20008000000 */
[----:B------:R-:W-:Y:S01]  /*1eea0*/  UIADD3 UR5, UPT, UPT, UR5, 0x1, URZ ;  /* 0x0000000105057890 */ /* 0x000fe2000fffe0ff */
[----:B------:R3:W-:Y:S03]  /*1eeb0*/  UTMALDG.4D [UR32], [UR6], desc[UR12] ;  /* 0x00000c20060075b4 */ /* 0x0007e60008019000 */
[----:B------:R-:W-:-:S04]  /*1eec0*/  UISETP.NE.AND UP1, UPT, UR5, 0x3, UPT ;  /* 0x000000030500788c */ /* 0x000fc8000bf25270 */
[----:B------:R-:W-:Y:S01]  /*1eed0*/  USEL UR4, URZ, 0x1, UP1 ;  /* 0x00000001ff047887 */ /* 0x000fe20008800000 */
[----:B------:R3:W-:Y:S01]  /*1eee0*/  UTMALDG.4D [UR24], [UR6], desc[UR12] ;  /* 0x00000c18060075b4 */ /* 0x0007e20008019000 */
[----:B------:R-:W-:Y:S02]  /*1eef0*/  USEL UR5, UR5, URZ, UP1 ;  /* 0x000000ff05057287 */ /* 0x000fe40008800000 */
[----:B------:R-:W-:Y:S01]  /*1ef00*/  ULOP3.LUT UR9, UR9, UR4, URZ, 0x3c, !UPT ;  /* 0x0000000409097292 */ /* 0x000fe2000f8e3cff */
[----:B------:R3:W-:Y:S02]  /*1ef10*/  UTMALDG.4D [UR16], [UR6], desc[UR12] ;  /* 0x00000c10060075b4 */ /* 0x0007e40008019000 */
[----:B---3--:R-:W-:Y:S09]  /*1ef20*/  BRA.U !UP0, `(.L_x_370) ;  /* 0x0000000108047547 */ /* 0x008ff2000b800000 */
[----:B------:R-:W-:Y:S05]  /*1ef30*/  BPT.TRAP 0x1 ;  /* 0x000000040000795c */ /* 0x000fea0000300000 */
.L_x_370:
[----:B------:R-:W-:Y:S01]  /*1ef40*/  ULEA UR41, UR5, UR8, 0x3 ;  /* 0x0000000805297291 */ /* 0x000fe2000f8e18ff */
[----:B-1----:R-:W-:Y:S01]  /*1ef50*/  IMAD.U32 R3, RZ, RZ, UR9 ;  /* 0x00000009ff037e24 */ /* 0x002fe2000f8e00ff */
[----:B--2---:R-:W-:-:S04]  /*1ef60*/  @!P0 MOV R2, 0x8000 ;  /* 0x0000800000028802 */ /* 0x004fc80000000f00 */
[----:B------:R-:W-:-:S04]  /*1ef70*/  SHF.L.U32 R3, R3, 0x1f, RZ ;  /* 0x0000001f03037819 */ /* 0x000fc800000006ff */
[----:B------:R-:W1:Y:S02]  /*1ef80*/  SYNCS.PHASECHK.TRANS64.TRYWAIT P1, [UR41+0x38038], R3 ;  /* 0x03803803ff0075a7 */ /* 0x000e640008021129 */
[----:B-1----:R-:W-:Y:S05]  /*1ef90*/  @!P1 BRA `(.L_x_371) ;  /* 0x0000004c00109947 */ /* 0x002fea0003800000 */
.L_x_466:
[----:B------:R2:W-:Y:S01]  /*1efa0*/  @!P0 SYNCS.ARRIVE.TRANS64 RZ, [UR41+0x38020], R2 ;  /* 0x03802002ffff89a7 */ /* 0x0005e20008000029 */
[----:B------:R-:W-:Y:S05]  /*1efb0*/  BRA.U !UP2, `(.L_x_372) ;  /* 0x000000010a047547 */ /* 0x000fea000b800000 */
[----:B------:R-:W-:Y:S05]  /*1efc0*/  BPT.TRAP 0x1 ;  /* 0x000000040000795c */ /* 0x000fea0000300000 */
.L_x_372:
[----:B------:R-:W-:Y:S04]  /*1efd0*/  BSSY.RECONVERGENT B0, `(.L_x_373) ;  /* 0x0000003000007945 */ /* 0x000fe80003800200 */
[----:B------:R-:W-:Y:S05]  /*1efe0*/  @P3 BRA `(.L_x_374) ;  /* 0x0000000000043947 */ /* 0x000fea0003800000 */
[----:B------:R-:W-:Y:S05]  /*1eff0*/  BPT.TRAP 0x1 ;  /* 0x000000040000795c */ /* 0x000fea0000300000 */
.L_x_374:
[----:B------:R-:W-:Y:S05]  /*1f000*/  BSYNC.RECONVERGENT B0 ;  /* 0x0000000000007941 */ /* 0x000fea0003800200 */
.L_x_373:
        /* <DEDUP_REMOVED lines=30> */
[----:B------:R4:W-:Y:S01]  /*1f1f0*/  UTMALDG.4D [UR32], [UR6], desc[UR12] ;  /* 0x00000c20060075b4 */ /* 0x0009e20008019000 */
[----:B------:R-:W-:-:S02]  /*1f200*/  UIADD3 UR10, UPT, UPT, UR10, 0x2, URZ ;  /* 0x000000020a0a7890 */ /* 0x000fc4000fffe0ff */
[----:B------:R-:W-:-:S04]  /*1f210*/  UISETP.NE.AND UP1, UPT, UR5, 0x3, UPT ;  /* 0x000000030500788c */ /* 0x000fc8000bf25270 */
[----:B------:R-:W-:Y:S01]  /*1f220*/  USEL UR4, URZ, 0x1, UP1 ;  /* 0x00000001ff047887 */ /* 0x000fe20008800000 */
[----:B------:R4:W-:Y:S01]  /*1f230*/  UTMALDG.4D [UR24], [UR6], desc[UR12] ;  /* 0x00000c18060075b4 */ /* 0x0009e20008019000 */
[----:B------:R-:W-:Y:S02]  /*1f240*/  USEL UR5, UR5, URZ, UP1 ;  /* 0x000000ff05057287 */ /* 0x000fe40008800000 */
[----:B------:R-:W-:Y:S02]  /*1f250*/  UISETP.NE.AND UP1, UPT, UR10, URZ, UPT ;  /* 0x000000ff0a00728c */ /* 0x000fe4000bf25270 */
[----:B------:R-:W-:Y:S01]  /*1f260*/  ULOP3.LUT UR9, UR9, UR4, URZ, 0x3c, !UPT ;  /* 0x0000000409097292 */ /* 0x000fe2000f8e3cff */
[----:B------:R4:W-:Y:S01]  /*1f270*/  UTMALDG.4D [UR16], [UR6], desc[UR12] ;  /* 0x00000c10060075b4 */ /* 0x0009e20008019000 */
[----:B---3--:R-:W-:-:S05]  /*1f280*/  UIADD3 UR43, UPT, UPT, UR43, 0x80, URZ ;  /* 0x000000802b2b7890 */ /* 0x008fca000fffe0ff */
[----:B----4-:R-:W-:Y:S07]  /*1f290*/  BRA.U UP1, `(.L_x_375) ;  /* 0xfffffff101ac7547 */ /* 0x010fee000b83ffff */
[----:B------:R-:W-:-:S04]  /*1f2a0*/  UIADD3 UR43, UPT, UPT, UR43, -0x40, URZ ;  /* 0xffffffc02b2b7890 */ /* 0x000fc8000fffe0ff */
.L_x_354:
[----:B------:R-:W-:-:S04]  /*1f2b0*/  ULOP3.LUT UR4, UR11, 0x1, URZ, 0xc0, !UPT ;  /* 0x000000010b047892 */ /* 0x000fc8000f8ec0ff */
[----:B------:R-:W-:-:S11]  /*1f2c0*/  UISETP.NE.U32.AND UP1, UPT, UR4, 0x1, UPT ;  /* 0x000000010400788c */ /* 0x000fd6000bf25070 */
[----:B------:R-:W-:-:S13]  /*1f2d0*/  PLOP3.LUT P1, PT, PT, PT, UP1, 0x80, 0x8 ;  /* 0x000000000008781c */ /* 0x000fda0003f2f018 */
[----:B------:R-:W-:Y:S05]  /*1f2e0*/  @P1 EXIT ;  /* 0x000000000000194d */ /* 0x000fea0003800000 */
[----:B------:R-:W-:Y:S05]  /*1f2f0*/  BRA.U !UP0, `(.L_x_376) ;  /* 0x0000000108047547 */ /* 0x000fea000b800000 */
[----:B------:R-:W-:Y:S05]  /*1f300*/  BPT.TRAP 0x1 ;  /* 0x000000040000795c */ /* 0x000fea0000300000 */
.L_x_376:
[----:B------:R-:W-:Y:S01]  /*1f310*/  ULEA UR41, UR5, UR8, 0x3 ;  /* 0x0000000805297291 */ /* 0x000fe2000f8e18ff */
[----:B-1----:R-:W-:Y:S01]  /*1f320*/  IMAD.U32 R3, RZ, RZ, UR9 ;  /* 0x00000009ff037e24 */ /* 0x002fe2000f8e00ff */
[----:B--2---:R-:W-:-:S04]  /*1f330*/  @!P0 MOV R2, 0x8000 ;  /* 0x0000800000028802 */ /* 0x004fc80000000f00 */
[----:B------:R-:W-:-:S04]  /*1f340*/  SHF.L.U32 R3, R3, 0x1f, RZ ;  /* 0x0000001f03037819 */ /* 0x000fc800000006ff */
[----:B------:R-:W1:Y:S02]  /*1f350*/  SYNCS.PHASECHK.TRANS64.TRYWAIT P1, [UR41+0x38038], R3 ;  /* 0x03803803ff0075a7 */ /* 0x000e640008021129 */
[----:B-1----:R-:W-:Y:S05]  /*1f360*/  @!P1 BRA `(.L_x_377) ;  /* 0x0000004800349947 */ /* 0x002fea0003800000 */
.L_x_468:
[----:B------:R2:W-:Y:S01]  /*1f370*/  @!P0 SYNCS.ARRIVE.TRANS64 RZ, [UR41+0x38020], R2 ;  /* 0x03802002ffff89a7 */ /* 0x0005e20008000029 */
[----:B------:R-:W-:Y:S05]  /*1f380*/  BRA.U !UP2, `(.L_x_378) ;  /* 0x000000010a047547 */ /* 0x000fea000b800000 */
[----:B------:R-:W-:Y:S05]  /*1f390*/  BPT.TRAP 0x1 ;  /* 0x000000040000795c */ /* 0x000fea0000300000 */
.L_x_378:
[----:B------:R-:W-:Y:S04]  /*1f3a0*/  BSSY.RECONVERGENT B0, `(.L_x_379) ;  /* 0x0000003000007945 */ /* 0x000fe80003800200 */
[----:B------:R-:W-:Y:S05]  /*1f3b0*/  @P3 BRA `(.L_x_380) ;  /* 0x0000000000043947 */ /* 0x000fea0003800000 */
[----:B------:R-:W-:Y:S05]  /*1f3c0*/  BPT.TRAP 0x1 ;  /* 0x000000040000795c */ /* 0x000fea0000300000 */
.L_x_380:
[----:B------:R-:W-:Y:S05]  /*1f3d0*/  BSYNC.RECONVERGENT B0 ;  /* 0x0000000000007941 */ /* 0x000fea0003800200 */
.L_x_379:
        /* <DEDUP_REMOVED lines=39> */
.L_x_381:
[----:B------:R-:W-:Y:S01]  /*1f650*/  ULEA UR33, UR4, UR8, 0x3 ;  /* 0x0000000804217291 */ /* 0x000fe2000f8e18ff */
[----:B-1----:R-:W-:Y:S01]  /*1f660*/  IMAD.U32 R3, RZ, RZ, UR9 ;  /* 0x00000009ff037e24 */ /* 0x002fe2000f8e00ff */
[----:B--2---:R-:W-:-:S04]  /*1f670*/  @!P0 MOV R2, 0x8000 ;  /* 0x0000800000028802 */ /* 0x004fc80000000f00 */
[----:B------:R-:W-:-:S04]  /*1f680*/  SHF.L.U32 R3, R3, 0x1f, RZ ;  /* 0x0000001f03037819 */ /* 0x000fc800000006ff */
[----:B------:R-:W1:Y:S02]  /*1f690*/  SYNCS.PHASECHK.TRANS64.TRYWAIT P1, [UR33+0x38038], R3 ;  /* 0x03803803ff0075a7 */ /* 0x000e640008021121 */
[----:B-1----:R-:W-:Y:S05]  /*1f6a0*/  @!P1 BRA `(.L_x_382) ;  /* 0x00000044007c9947 */ /* 0x002fea0003800000 */
.L_x_470:
[----:B------:R2:W-:Y:S01]  /*1f6b0*/  @!P0 SYNCS.ARRIVE.TRANS64 RZ, [UR33+0x38020], R2 ;  /* 0x03802002ffff89a7 */ /* 0x0005e20008000021 */
[----:B------:R-:W-:Y:S05]  /*1f6c0*/  BRA.U !UP2, `(.L_x_383) ;  /* 0x000000010a047547 */ /* 0x000fea000b800000 */
[----:B------:R-:W-:Y:S05]  /*1f6d0*/  BPT.TRAP 0x1 ;  /* 0x000000040000795c */ /* 0x000fea0000300000 */
.L_x_383:
[----:B------:R-:W-:Y:S04]  /*1f6e0*/  BSSY.RECONVERGENT B0, `(.L_x_384) ;  /* 0x0000003000007945 */ /* 0x000fe80003800200 */
[----:B------:R-:W-:Y:S05]  /*1f6f0*/  @P3 BRA `(.L_x_385) ;  /* 0x0000000000043947 */ /* 0x000fea0003800000 */
[----:B------:R-:W-:Y:S05]  /*1f700*/  BPT.TRAP 0x1 ;  /* 0x000000040000795c */ /* 0x000fea0000300000 */
.L_x_385:
[----:B------:R-:W-:Y:S05]  /*1f710*/  BSYNC.RECONVERGENT B0 ;  /* 0x0000000000007941 */ /* 0x000fea0003800200 */
.L_x_384:
[----:B------:R-:W-:Y:S05]  /*1f720*/  @!P2 EXIT ;  /* 0x000000000000a94d */ /* 0x000fea0003800000 */
        /* <DEDUP_REMOVED lines=34> */
[----:B---3--:R-:W-:Y:S05]  /*1f950*/  EXIT ;  /* 0x000000000000794d */ /* 0x008fea0003800000 */
.L_x_489:
[----:B------:R-:W-:-:S08]  /*1f960*/  NOP ;  /* 0x0000000000007918 */ /* 0x000fd00000000000 */
[----:B------:R-:W1:-:S00]  /*1f970*/  USETMAXREG.DEALLOC.CTAPOOL 0x20 ;  /* 0x00000020000079c8 */ /* 0x000e4000080e0500 */
[----:B------:R-:W2:Y:S08]  /*1f980*/  S2UR UR42, SR_CTAID.X ;  /* 0x00000000002a79c3 */ /* 0x000eb00000002500 */
[----:B-1----:R-:W1:Y:S01]  /*1f990*/  LDC R0, c[0x0][0x380] ;  /* 0x0000e000ff007b82 */ /* 0x002e620000000800 */
[----:B--2---:R-:W-:-:S06]  /*1f9a0*/  USHF.L.U32 UR42, UR42, 0x8, URZ ;  /* 0x000000082a2a7899 */ /* 0x004fcc00080006ff */
[----:B-1----:R-:W-:-:S13]  /*1f9b0*/  ISETP.LE.U32.AND P0, PT, R0, UR42, PT ;  /* 0x0000002a00007c0c */ /* 0x002fda000bf03070 */
[----:B------:R-:W-:Y:S05]  /*1f9c0*/  @P0 EXIT ;  /* 0x000000000000094d */ /* 0x000fea0003800000 */
[----:B------:R-:W1:Y:S01]  /*1f9d0*/  LDCU UR7, c[0x0][0x38c] ;  /* 0x00007180ff0777ac */ /* 0x000e620008000800 */
[----:B------:R-:W2:Y:S01]  /*1f9e0*/  S2UR UR8, SR_CTAID.Y ;  /* 0x00000000000879c3 */ /* 0x000ea20000002600 */
        /* <DEDUP_REMOVED lines=14> */
[----:B------:R-:W-:Y:S02]  /*1fad0*/  UIADD3 UR4, UPT, UPT, -UR44, URZ, URZ ;  /* 0x000000ff2c047290 */ /* 0x000fe4000fffe1ff */
[----:B------:R-:W1:Y:S02]  /*1fae0*/  S2UR UR45, SR_CTAID.Z ;  /* 0x00000000002d79c3 */ /* 0x000e640000002700 */
        /* <DEDUP_REMOVED lines=9> */
[----:B-1----:R-:W-:Y:S11]  /*1fb80*/  BRA.U UP6, `(.L_x_386) ;  /* 0x0000000106047547 */ /* 0x002ff6000b800000 */
[----:B------:R-:W-:Y:S05]  /*1fb90*/  BPT.TRAP 0x1 ;  /* 0x000000040000795c */ /* 0x000fea0000300000 */
.L_x_386:
[----:B------:R-:W1:Y:S01]  /*1fba0*/  S2UR UR6, SR_CgaCtaId ;  /* 0x00000000000679c3 */ /* 0x000e620000008800 */
[----:B------:R-:W-:Y:S01]  /*1fbb0*/  UMOV UR40, 0x400 ;  /* 0x0000040000287882 */ /* 0x000fe20000000000 */
[----:B------:R-:W-:Y:S01]  /*1fbc0*/  SHF.L.U32 R0, RZ, 0x1f, RZ ;  /* 0x0000001fff007819 */ /* 0x000fe200000006ff */
[----:B-1----:R-:W-:-:S09]  /*1fbd0*/  ULEA UR40, UR6, UR40, 0x18 ;  /* 0x0000002806287291 */ /* 0x002fd2000f8ec0ff */
[----:B------:R-:W1:Y:S02]  /*1fbe0*/  SYNCS.PHASECHK.TRANS64.TRYWAIT P0, [UR40+0x380b0], R0 ;  /* 0x0380b000ff0075a7 */ /* 0x000e640008001128 */
[----:B-1----:R-:W-:Y:S05]  /*1fbf0*/  @!P0 BRA `(.L_x_387) ;  /* 0x0000004000408947 */ /* 0x002fea0003800000 */
.L_x_472:
[----:B------:R-:W-:Y:S04]  /*1fc00*/  BSSY.RECONVERGENT B0, `(.L_x_388) ;  /* 0x0000128000007945 */ /* 0x000fe80003800200 */
[----:B------:R-:W-:Y:S05]  /*1fc10*/  @!P1 BRA `(.L_x_389) ;  /* 0x0000001000989947 */ /* 0x000fea0003800000 */
[----:B------:R-:W2:Y:S01]  /*1fc20*/  LDCU.64 UR4, c[0x0][0x348] ;  /* 0x00006900ff0477ac */ /* 0x000ea20008000a00 */
[----:B------:R-:W-:Y:S02]  /*1fc30*/  UIADD3 UR50, UPT, UPT, UR42, 0x8, URZ ;  /* 0x000000082a327890 */ /* 0x000fe4000fffe0ff */
[----:B------:R-:W-:Y:S02]  /*1fc40*/  UIADD3 UR48, UPT, UPT, UR40, 0x1000, URZ ;  /* 0x0000100028307890 */ /* 0x000fe4000fffe0ff */
[----:B------:R-:W-:Y:S02]  /*1fc50*/  UIADD3 UR66, UPT, UPT, UR42, 0x10, URZ ;  /* 0x000000102a427890 */ /* 0x000fe4000fffe0ff */
[----:B------:R-:W-:Y:S02]  /*1fc60*/  UIADD3 UR64, UPT, UPT, UR40, 0x2000, URZ ;  /* 0x0000200028407890 */ /* 0x000fe4000fffe0ff */
[----:B------:R-:W-:Y:S02]  /*1fc70*/  UIADD3 UR34, UPT, UPT, UR42, 0x18, URZ ;  /* 0x000000182a227890 */ /* 0x000fe4000fffe0ff */
[----:B------:R-:W-:Y:S01]  /*1fc80*/  UIADD3 UR32, UPT, UPT, UR40, 0x3000, URZ ;  /* 0x0000300028207890 */ /* 0x000fe2000fffe0ff */
[----:B------:R-:W-:Y:S01]  /*1fc90*/  UMOV UR41, URZ ;  /* 0x000000ff00297c82 */ /* 0x000fe20008000000 */
[----:B------:R-:W-:Y:S01]  /*1fca0*/  UMOV UR51, UR43 ;  /* 0x0000002b00337c82 */ /* 0x000fe20008000000 */
[----:B--2---:R-:W-:Y:S01]  /*1fcb0*/  UIADD3 UR4, UP0, UPT, UR4, 0x400, URZ ;  /* 0x0000040004047890 */ /* 0x004fe2000ff1e0ff */
[----:B------:R-:W-:Y:S01]  /*1fcc0*/  UMOV UR52, UR44 ;  /* 0x0000002c00347c82 */ /* 0x000fe20008000000 */
[----:B------:R-:W-:-:S02]  /*1fcd0*/  UMOV UR53, UR45 ;  /* 0x0000002d00357c82 */ /* 0x000fc40008000000 */
[----:B------:R-:W-:Y:S01]  /*1fce0*/  UIADD3.X UR5, UPT, UPT, URZ, UR5, URZ, UP0, !UPT ;  /* 0x00000005ff057290 */ /* 0x000fe200087fe4ff */
[----:B------:R-:W-:Y:S01]  /*1fcf0*/  UMOV UR49, UR41 ;  /* 0x0000002900317c82 */ /* 0x000fe20008000000 */
[----:B------:R-:W-:Y:S01]  /*1fd00*/  UMOV UR67, UR43 ;  /* 0x0000002b00437c82 */ /* 0x000fe20008000000 */
[----:B------:R-:W-:Y:S01]  /*1fd10*/  UMOV UR68, UR44 ;  /* 0x0000002c00447c82 */ /* 0x000fe20008000000 */
[----:B------:R-:W-:Y:S01]  /*1fd20*/  UMOV UR69, UR45 ;  /* 0x0000002d00457c82 */ /* 0x000fe20008000000 */
[----:B------:R-:W-:Y:S01]  /*1fd30*/  UIADD3 UR26, UPT, UPT, UR42, 0x20, URZ ;  /* 0x000000202a1a7890 */ /* 0x000fe2000fffe0ff */
[----:B------:R-:W-:Y:S01]  /*1fd40*/  MOV.SPILL R9, UR69 ;  /* 0x0000004500097c02 */ /* 0x000fe20009000f00 */
[----:B------:R-:W-:Y:S02]  /*1fd50*/  UIADD3 UR24, UPT, UPT, UR40, 0x4000, URZ ;  /* 0x0000400028187890 */ /* 0x000fe4000fffe0ff */
[----:B------:R-:W-:Y:S01]  /*1fd60*/  UTMASTG.5D [UR40], [UR4] ;  /* 0x00000028040073b5 */ /* 0x000fe20008020000 */
[----:B------:R-:W-:Y:S01]  /*1fd70*/  UMOV UR65, UR41 ;  /* 0x0000002900417c82 */ /* 0x000fe20008000000 */
[----:B------:R-:W-:Y:S01]  /*1fd80*/  UMOV UR35, UR43 ;  /* 0x0000002b00237c82 */ /* 0x000fe20008000000 */
[----:B------:R-:W-:Y:S01]  /*1fd90*/  UMOV UR36, UR44 ;  /* 0x0000002c00247c82 */ /* 0x000fe20008000000 */
[----:B------:R-:W-:Y:S01]  /*1fda0*/  UMOV UR37, UR45 ;  /* 0x0000002d00257c82 */ /* 0x000fe20008000000 */
[----:B------:R-:W-:Y:S01]  /*1fdb0*/  UIADD3 UR58, UPT, UPT, UR42, 0x28, URZ ;  /* 0x000000282a3a7890 */ /* 0x000fe2000fffe0ff */
[----:B------:R-:W-:Y:S01]  /*1fdc0*/  MOV.SPILL R15, UR26 ;  /* 0x0000001a000f7c02 */ /* 0x000fe20009000f00 */
[----:B------:R-:W-:Y:S01]  /*1fdd0*/  UIADD3 UR56, UPT, UPT, UR40, 0x5000, URZ ;  /* 0x0000500028387890 */ /* 0x000fe2000fffe0ff */
[----:B------:R2:W-:Y:S01]  /*1fde0*/  UTMASTG.5D [UR48], [UR4] ;  /* 0x00000030040073b5 */ /* 0x0005e20008020000 */
[----:B------:R-:W-:Y:S01]  /*1fdf0*/  UMOV UR33, UR41 ;  /* 0x0000002900217c82 */ /* 0x000fe20008000000 */
[----:B------:R-:W-:Y:S01]  /*1fe00*/  UMOV UR39, UR34 ;  /* 0x0000002200277c82 */ /* 0x000fe20008000000 */
[----:B------:R-:W-:Y:S01]  /*1fe10*/  UMOV UR27, UR43 ;  /* 0x0000002b001b7c82 */ /* 0x000fe20008000000 */
[----:B------:R-:W-:Y:S01]  /*1fe20*/  UMOV UR28, UR44 ;  /* 0x0000002c001c7c82 */ /* 0x000fe20008000000 */
[----:B------:R-:W-:Y:S01]  /*1fe30*/  UMOV UR29, UR45 ;  /* 0x0000002d001d7c82 */ /* 0x000fe20008000000 */
[----:B------:R-:W-:Y:S01]  /*1fe40*/  UMOV UR25, UR41 ;  /* 0x0000002900197c82 */ /* 0x000fe20008000000 */
[----:B------:R-:W-:Y:S01]  /*1fe50*/  UMOV UR59, UR43 ;  /* 0x0000002b003b7c82 */ /* 0x000fe20008000000 */
[----:B------:R3:W-:Y:S01]  /*1fe60*/  UTMASTG.5D [UR64], [UR4] ;  /* 0x00000040040073b5 */ /* 0x0007e20008020000 */
        /* <DEDUP_REMOVED lines=18> */
[----:B-1----:R-:W-:Y:S01]  /*1ff90*/  MOV.SPILL R3, UR39 ;  /* 0x0000002700037c02 */ /* 0x002fe20009000f00 */
[----:B------:R-:W-:Y:S01]  /*1ffa0*/  UMOV UR11, UR43 ;  /* 0x0000002b000b7c82 */ /* 0x000fe20008000000 */
[----:B------:R-:W-:Y:S01]  /*1ffb0*/  MOV.SPILL R14, UR61 ;  /* 0x0000003d000e7c02 */ /* 0x000fe20009000f00 */
[----:B------:R-:W-:Y:S01]  /*1ffc0*/  UMOV UR12, UR44 ;  /* 0x0000002c000c7c82 */ /* 0x000fe20008000000 */
[----:B------:R-:W-:Y:S01]  /*1ffd0*/  MOV.SPILL R13, UR60 ;  /* 0x0000003c000d7c02 */ /* 0x000fe20009000f00 */
[----:B------:R1:W-:Y:S01]  /*1ffe0*/  UTMASTG.5D [UR56], [UR4] ;  /* 0x00000038040073b5 */ /* 0x0003e20008020000 */
[----:B------:R-:W-:Y:S01]  /*1fff0*/  MOV.SPILL R12, UR59 ;  /* 0x0000003b000c7c02 */ /* 0x000fe20009000f00 */
[----:B------:R-:W-:Y:S01]  /*20000*/  UMOV UR13, UR45 ;  /* 0x0000002d000d7c82 */ /* 0x000fe20008000000 */
[----:B------:R-:W-:Y:S01]  /*20010*/  UMOV UR9, UR41 ;  /* 0x0000002900097c82 */ /* 0x000fe20008000000 */
[----:B------:R-:W-:Y:S01]  /*20020*/  R2UR.FILL UR39, R3 ;  /* 0x00000000032772ca */ /* 0x000fe200004e0000 */
[----:B--2---:R-:W-:Y:S01]  /*20030*/  UIADD3 UR50, UPT, UPT, UR42, 0x70, URZ ;  /* 0x000000702a327890 */ /* 0x004fe2000fffe0ff */
[----:B------:R-:W-:Y:S01]  /*20040*/  MOV.SPILL R2, UR38 ;  /* 0x0000002600027c02 */ /* 0x000fe20009000f00 */
[----:B------:R-:W-:-:S02]  /*20050*/  UIADD3 UR48, UPT, UPT, UR40, 0xe000, URZ ;  /* 0x0000e00028307890 */ /* 0x000fc4000fffe0ff */
[----:B------:R-:W-:Y:S01]  /*20060*/  UIADD3 UR74, UPT, UPT, UR42, 0x78, URZ ;  /* 0x000000782a4a7890 */ /* 0x000fe2000fffe0ff */
[----:B------:R-:W-:Y:S01]  /*20070*/  R2UR.FILL UR38, R2 ;  /* 0x00000000022672ca */ /* 0x000fe200004e0000 */
[----:B------:R-:W-:Y:S02]  /*20080*/  UIADD3 UR72, UPT, UPT, UR40, 0xf000, URZ ;  /* 0x0000f00028487890 */ /* 0x000fe4000fffe0ff */
[----:B---3--:R-:W-:Y:S01]  /*20090*/  UIADD3 UR64, UPT, UPT, UR40, 0x400, URZ ;  /* 0x0000040028407890 */ /* 0x008fe2000fffe0ff */
[----:B------:R-:W-:Y:S01]  /*200a0*/  UMOV UR66, UR42 ;  /* 0x0000002a00427c82 */ /* 0x000fe20008000000 */
[----:B------:R-:W-:Y:S01]  /*200b0*/  UMOV UR65, 0x40 ;  /* 0x0000004000417882 */ /* 0x000fe20000000000 */
[----:B------:R-:W-:Y:S01]  /*200c0*/  MOV.SPILL R6, UR66 ;  /* 0x0000004200067c02 */ /* 0x000fe20009000f00 */
[----:B------:R-:W-:Y:S02]  /*200d0*/  UIADD3 UR66, UPT, UPT, UR42, 0x58, URZ ;  /* 0x000000582a427890 */ /* 0x000fe4000fffe0ff */
[----:B------:R-:W-:Y:S01]  /*200e0*/  MOV.SPILL R4, UR64 ;  /* 0x0000004000047c02 */ /* 0x000fe20009000f00 */
[----:B------:R-:W-:Y:S01]  /*200f0*/  UIADD3 UR64, UPT, UPT, UR40, 0xb000, URZ ;  /* 0x0000b00028407890 */ /* 0x000fe2000fffe0ff */
[----:B------:R-:W-:Y:S01]  /*20100*/  MOV.SPILL R5, UR65 ;  /* 0x0000004100057c02 */ /* 0x000fe20009000f00 */
[----:B----4-:R-:W-:-:S02]  /*20110*/  UIADD3 UR32, UPT, UPT, UR40, 0x6000, URZ ;  /* 0x0000600028207890 */ /* 0x010fc4000fffe0ff */
[----:B------:R-:W-:Y:S01]  /*20120*/  UIADD3 UR34, UPT, UPT, UR42, 0x30, URZ ;  /* 0x000000302a227890 */ /* 0x000fe2000fffe0ff */
[----:B------:R-:W-:Y:S01]  /*20130*/  UMOV UR65, UR41 ;  /* 0x0000002900417c82 */ /* 0x000fe20008000000 */
[----:B------:R-:W-:Y:S01]  /*20140*/  UMOV UR15, UR66 ;  /* 0x00000042000f7c82 */ /* 0x000fe20008000000 */
[----:B------:R-:W-:Y:S01]  /*20150*/  UMOV UR75, UR43 ;  /* 0x0000002b004b7c82 */ /* 0x000fe20008000000 */
[----:B-----5:R-:W-:-:S03]  /*20160*/  UIADD3 UR24, UPT, UPT, UR40, 0x9000, URZ ;  /* 0x0000900028187890 */ /* 0x020fc6000fffe0ff */
[----:B------:R-:W-:Y:S01]  /*20170*/  UMOV UR31, UR34 ;  /* 0x00000022001f7c82 */ /* 0x000fe20008000000 */
[----:B------:R-:W-:Y:S01]  /*20180*/  UIADD3 UR26, UPT, UPT, UR42, 0x48, URZ ;  /* 0x000000482a1a7890 */ /* 0x000fe2000fffe0ff */
[----:B------:R2:W-:Y:S01]  /*20190*/  UTMASTG.5D [UR32], [UR4] ;  /* 0x00000020040073b5 */ /* 0x0005e20008020000 */
[----:B------:R-:W-:Y:S01]  /*201a0*/  MOV.SPILL R17, UR31 ;  /* 0x0000001f00117c02 */ /* 0x000fe20009000f00 */
[----:B------:R-:W-:Y:S01]  /*201b0*/  UMOV UR76, UR44 ;  /* 0x0000002c004c7c82 */ /* 0x000fe20008000000 */
[----:B------:R-:W-:Y:S01]  /*201c0*/  UMOV UR77, UR45 ;  /* 0x0000002d004d7c82 */ /* 0x000fe20008000000 */
[----:B-1----:R-:W-:Y:S01]  /*201d0*/  UIADD3 UR56, UPT, UPT, UR40, 0x1400, URZ ;  /* 0x0000140028387890 */ /* 0x002fe2000fffe0ff */
[----:B------:R-:W-:Y:S01]  /*201e0*/  R2UR.FILL UR31, R17 ;  /* 0x00000000111f72ca */ /* 0x000fe200004e0000 */
[----:B------:R-:W-:Y:S01]  /*201f0*/  UIADD3 UR58, UPT, UPT, UR42, 0x50, URZ ;  /* 0x000000502a3a7890 */ /* 0x000fe2000fffe0ff */
[----:B------:R-:W-:Y:S01]  /*20200*/  UMOV UR57, 0x40 ;  /* 0x0000004000397882 */ /* 0x000fe20000000000 */
[----:B------:R-:W-:-:S02]  /*20210*/  UMOV UR23, UR26 ;  /* 0x0000001a00177c82 */ /* 0x000fc40008000000 */
[----:B------:R-:W-:Y:S01]  /*20220*/  MOV.SPILL R10, UR56 ;  /* 0x00000038000a7c02 */ /* 0x000fe20009000f00 */
[----:B------:R-:W-:Y:S01]  /*20230*/  UIADD3 UR56, UPT, UPT, UR40, 0xa000, URZ ;  /* 0x0000a00028387890 */ /* 0x000fe2000fffe0ff */
[----:B------:R-:W-:Y:S01]  /*20240*/  MOV.SPILL R11, UR57 ;  /* 0x00000039000b7c02 */ /* 0x000fe20009000f00 */
[----:B------:R-:W-:Y:S01]  /*20250*/  UMOV UR57, UR41 ;  /* 0x0000002900397c82 */ /* 0x000fe20008000000 */
[----:B------:R-:W-:Y:S01]  /*20260*/  UMOV UR73, UR41 ;  /* 0x0000002900497c82 */ /* 0x000fe20008000000 */
[----:B------:R-:W-:Y:S01]  /*20270*/  UMOV UR22, UR58 ;  /* 0x0000003a00167c82 */ /* 0x000fe20008000000 */
[----:B------:R-:W-:Y:S01]  /*20280*/  UMOV UR7, UR50 ;  /* 0x0000003200077c82 */ /* 0x000fe20008000000 */
[----:B--2---:R-:W-:Y:S02]  /*20290*/  UIADD3 UR32, UPT, UPT, UR40, 0x7000, URZ ;  /* 0x0000700028207890 */ /* 0x004fe4000fffe0ff */
[----:B------:R-:W-:-:S07]  /*202a0*/  UIADD3 UR34, UPT, UPT, UR42, 0x38, URZ ;  /* 0x000000382a227890 */ /* 0x000fce000fffe0ff */
[----:B------:R-:W-:Y:S02]  /*202b0*/  UMOV UR30, UR34 ;  /* 0x00000022001e7c82 */ /* 0x000fe40008000000 */
[----:B------:R1:W-:Y:S01]  /*202c0*/  UTMASTG.5D [UR32], [UR4] ;  /* 0x00000020040073b5 */ /* 0x0003e20008020000 */
[----:B------:R-:W-:-:S04]  /*202d0*/  MOV.SPILL R16, UR30 ;  /* 0x0000001e00107c02 */ /* 0x000fc80009000f00 */
[----:B------:R-:W-:Y:S01]  /*202e0*/  R2UR.FILL UR30, R16 ;  /* 0x00000000101e72ca */ /* 0x000fe200004e0000 */
[----:B------:R2:W-:Y:S01]  /*202f0*/  UTMASTG.5D [UR16], [UR4] ;  /* 0x00000010040073b5 */ /* 0x0005e20008020000 */
[----:B------:R3:W-:Y:S01]  /*20300*/  UTMASTG.5D [UR24], [UR4] ;  /* 0x00000018040073b5 */ /* 0x0007e20008020000 */
[----:B------:R4:W-:Y:S01]  /*20310*/  UTMASTG.5D [UR56], [UR4] ;  /* 0x00000038040073b5 */ /* 0x0009e20008020000 */
[----:B------:R5:W-:Y:S01]  /*20320*/  UTMASTG.5D [UR64], [UR4] ;  /* 0x00000040040073b5 */ /* 0x000be20008020000 */
[----:B-1----:R-:W-:Y:S02]  /*20330*/  UIADD3 UR32, UPT, UPT, UR40, 0xd000, URZ ;  /* 0x0000d00028207890 */ /* 0x002fe4000fffe0ff */
[----:B------:R-:W-:Y:S01]  /*20340*/  UIADD3 UR34, UPT, UPT, UR42, 0x68, URZ ;  /* 0x000000682a227890 */ /* 0x000fe2000fffe0ff */
[----:B------:R1:W-:Y:S01]  /*20350*/  UTMASTG.5D [UR8], [UR4] ;  /* 0x00000008040073b5 */ /* 0x0003e20008020000 */
[----:B--2---:R-:W-:-:S05]  /*20360*/  UIADD3 UR16, UPT, UPT, UR40, 0x8400, URZ ;  /* 0x0000840028107890 */ /* 0x004fca000fffe0ff */
[----:B------:R-:W-:Y:S02]  /*20370*/  UMOV UR14, UR34 ;  /* 0x00000022000e7c82 */ /* 0x000fe40008000000 */
[----:B------:R2:W-:Y:S01]  /*20380*/  UTMASTG.5D [UR32], [UR4] ;  /* 0x00000020040073b5 */ /* 0x0005e20008020000 */
[----:B------:R-:W-:Y:S01]  /*20390*/  UMOV UR17, 0x40 ;  /* 0x0000004000117882 */ /* 0x000fe20000000000 */
[----:B---3--:R-:W-:Y:S01]  /*203a0*/  R2UR.FILL UR26, R15 ;  /* 0x000000000f1a72ca */ /* 0x008fe200004e0000 */
[----:B------:R-:W-:Y:S01]  /*203b0*/  UIADD3 UR24, UPT, UPT, UR40, 0x4400, URZ ;  /* 0x0000440028187890 */ /* 0x000fe2000fffe0ff */
[----:B------:R3:W-:Y:S01]  /*203c0*/  UTMASTG.5D [UR48], [UR4] ;  /* 0x00000030040073b5 */ /* 0x0007e20008020000 */
[----:B------:R-:W-:Y:S01]  /*203d0*/  UMOV UR25, 0x40 ;  /* 0x0000004000197882 */ /* 0x000fe20000000000 */
[----:B----4-:R-:W-:Y:S01]  /*203e0*/  R2UR.FILL UR61, R14 ;  /* 0x000000000e3d72ca */ /* 0x010fe200004e0000 */
[----:B------:R-:W-:Y:S01]  /*203f0*/  UMOV UR58, UR47 ;  /* 0x0000002f003a7c82 */ /* 0x000fe20008000000 */
[----:B------:R-:W-:Y:S01]  /*20400*/  R2UR.FILL UR60, R13 ;  /* 0x000000000d3c72ca */ /* 0x000fe200004e0000 */
[----:B------:R-:W-:Y:S01]  /*20410*/  UTMASTG.5D [UR72], [UR4] ;  /* 0x00000048040073b5 */ /* 0x000fe20008020000 */
[----:B------:R-:W-:-:S02]  /*20420*/  R2UR.FILL UR59, R12 ;  /* 0x000000000c3b72ca */ /* 0x000fc400004e0000 */
[----:B------:R-:W-:Y:S02]  /*20430*/  R2UR.FILL UR57, R11 ;  /* 0x000000000b3972ca */ /* 0x000fe400004e0000 */
[----:B-----5:R-:W-:Y:S02]  /*20440*/  R2UR.FILL UR69, R9 ;  /* 0x00000000094572ca */ /* 0x020fe400004e0000 */
[----:B------:R-:W-:Y:S02]  /*20450*/  R2UR.FILL UR68, R8 ;  /* 0x00000000084472ca */ /* 0x000fe400004e0000 */
[----:B------:R-:W-:Y:S02]  /*20460*/  R2UR.FILL UR67, R7 ;  /* 0x00000000074372ca */ /* 0x000fe400004e0000 */
[----:B------:R-:W-:Y:S02]  /*20470*/  R2UR.FILL UR66, R6 ;  /* 0x00000000064272ca */ /* 0x000fe400004e0000 */
[----:B------:R-:W-:Y:S01]  /*20480*/  R2UR.FILL UR65, R5 ;  /* 0x00000000054172ca */ /* 0x000fe200004e0000 */
[----:B-1----:R-:W-:Y:S01]  /*20490*/  UIADD3 UR8, UPT, UPT, UR40, 0xc400, URZ ;  /* 0x0000c40028087890 */ /* 0x002fe2000fffe0ff */
[----:B------:R-:W-:Y:S01]  /*204a0*/  R2UR.FILL UR64, R4 ;  /* 0x00000000044072ca */ /* 0x000fe200004e0000 */
[----:B------:R-:W-:Y:S01]  /*204b0*/  UMOV UR9, 0x40 ;  /* 0x0000004000097882 */ /* 0x000fe20000000000 */
[----:B------:R-:W-:Y:S01]  /*204c0*/  R2UR.FILL UR56, R10 ;  /* 0x000000000a3872ca */ /* 0x000fe200004e0000 */
[----:B--2---:R-:W-:Y:S01]  /*204d0*/  UIADD3 UR32, UPT, UPT, UR40, 0x3400, URZ ;  /* 0x0000340028207890 */ /* 0x004fe2000fffe0ff */
[----:B------:R-:W-:Y:S01]  /*204e0*/  UMOV UR33, 0x40 ;  /* 0x0000004000217882 */ /* 0x000fe20000000000 */
[----:B------:R-:W-:-:S08]  /*204f0*/  UMOV UR34, UR39 ;  /* 0x0000002700227c82 */ /* 0x000fd00008000000 */
[----:B------:R1:W-:Y:S01]  /*20500*/  UTMASTG.5D [UR64], [UR4] ;  /* 0x00000040040073b5 */ /* 0x0003e20008020000 */
[----:B---3--:R-:W-:Y:S01]  /*20510*/  UIADD3 UR48, UPT, UPT, UR40, 0x2400, URZ ;  /* 0x0000240028307890 */ /* 0x008fe2000fffe0ff */
[----:B------:R-:W-:Y:S01]  /*20520*/  UMOV UR49, 0x40 ;  /* 0x0000004000317882 */ /* 0x000fe20000000000 */
[----:B------:R-:W-:Y:S01]  /*20530*/  UMOV UR50, UR46 ;  /* 0x0000002e00327c82 */ /* 0x000fe20008000000 */
[----:B------:R2:W-:Y:S06]  /*20540*/  UTMASTG.5D [UR56], [UR4] ;  /* 0x00000038040073b5 */ /* 0x0005ec0008020000 */
[----:B------:R3:W-:Y:S01]  /*20550*/  UTMASTG.5D [UR48], [UR4] ;  /* 0x00000030040073b5 */ /* 0x0007e20008020000 */
[----:B------:R4:W-:Y:S01]  /*20560*/  UTMASTG.5D [UR32], [UR4] ;  /* 0x00000020040073b5 */ /* 0x0009e20008020000 */
[----:B------:R5:W-:Y:S01]  /*20570*/  UTMASTG.5D [UR24], [UR4] ;  /* 0x00000018040073b5 */ /* 0x000be20008020000 */
[----:B-1----:R-:W-:Y:S01]  /*20580*/  UIADD3 UR64, UPT, UPT, UR40, 0x800, URZ ;  /* 0x0000080028407890 */ /* 0x002fe2000fffe0ff */
[----:B------:R-:W-:Y:S01]  /*20590*/  UMOV UR65, 0x80 ;  /* 0x0000008000417882 */ /* 0x000fe20000000000 */
[----:B------:R-:W-:Y:S01]  /*205a0*/  UMOV UR66, UR42 ;  /* 0x0000002a00427c82 */ /* 0x000fe20008000000 */
[----:B------:R-:W-:Y:S01]  /*205b0*/  UMOV UR67, UR43 ;  /* 0x0000002b00437c82 */ /* 0x000fe20008000000 */
[----:B------:R-:W-:Y:S01]  /*205c0*/  UMOV UR68, UR44 ;  /* 0x0000002c00447c82 */ /* 0x000fe20008000000 */
[----:B------:R-:W-:Y:S01]  /*205d0*/  UMOV UR69, UR45 ;  /* 0x0000002d00457c82 */ /* 0x000fe20008000000 */
[----:B--2---:R-:W-:Y:S01]  /*205e0*/  UIADD3 UR56, UPT, UPT, UR40, 0x5400, URZ ;  /* 0x0000540028387890 */ /* 0x004fe2000fffe0ff */
[----:B------:R-:W-:Y:S01]  /*205f0*/  UMOV UR57, 0x40 ;  /* 0x0000004000397882 */ /* 0x000fe20000000000 */
[----:B------:R-:W-:Y:S01]  /*20600*/  UMOV UR59, UR43 ;  /* 0x0000002b003b7c82 */ /* 0x000fe20008000000 */
[----:B------:R-:W-:Y:S01]  /*20610*/  UMOV UR60, UR44 ;  /* 0x0000002c003c7c82 */ /* 0x000fe20008000000 */
[----:B------:R-:W-:Y:S01]  /*20620*/  UMOV UR61, UR45 ;  /* 0x0000002d003d7c82 */ /* 0x000fe20008000000 */
[----:B------:R-:W-:Y:S01]  /*20630*/  UMOV UR58, UR38 ;  /* 0x00000026003a7c82 */ /* 0x000fe20008000000 */
[----:B---3--:R-:W-:-:S03]  /*20640*/  UIADD3 UR48, UPT, UPT, UR40, 0x6400, URZ ;  /* 0x0000640028307890 */ /* 0x008fc6000fffe0ff */
[----:B------:R1:W-:Y:S01]  /*20650*/  UTMASTG.5D [UR56], [UR4] ;  /* 0x00000038040073b5 */ /* 0x0003e20008020000 */
[----:B------:R-:W-:Y:S01]  /*20660*/  UMOV UR50, UR31 ;  /* 0x0000001f00327c82 */ /* 0x000fe20008000000 */
[----:B----4-:R-:W-:-:S04]  /*20670*/  UIADD3 UR32, UPT, UPT, UR40, 0x7400, URZ ;  /* 0x0000740028207890 */ /* 0x010fc8000fffe0ff */
[----:B------:R2:W-:Y:S01]  /*20680*/  UTMASTG.5D [UR48], [UR4] ;  /* 0x00000030040073b5 */ /* 0x0005e20008020000 */
[----:B------:R-:W-:Y:S01]  /*20690*/  UMOV UR34, UR30 ;  /* 0x0000001e00227c82 */ /* 0x000fe20008000000 */
[----:B-----5:R-:W-:-:S03]  /*206a0*/  UIADD3 UR24, UPT, UPT, UR40, 0x4800, URZ ;  /* 0x0000480028187890 */ /* 0x020fc6000fffe0ff */
[----:B------:R3:W-:Y:S01]  /*206b0*/  UTMASTG.5D [UR32], [UR4] ;  /* 0x00000020040073b5 */ /* 0x0007e20008020000 */
[----:B------:R-:W-:Y:S01]  /*206c0*/  UMOV UR25, 0x80 ;  /* 0x0000008000197882 */ /* 0x000fe20000000000 */
[----:B------:R4:W-:Y:S01]  /*206d0*/  UTMASTG.5D [UR16], [UR4] ;  /* 0x00000010040073b5 */ /* 0x0009e20008020000 */
[----:B-1----:R-:W-:Y:S01]  /*206e0*/  UIADD3 UR56, UPT, UPT, UR40, 0x9400, URZ ;  /* 0x0000940028387890 */ /* 0x002fe2000fffe0ff */
[----:B------:R-:W-:Y:S01]  /*206f0*/  UMOV UR58, UR23 ;  /* 0x00000017003a7c82 */ /* 0x000fe20008000000 */
[----:B--2---:R-:W-:-:S07]  /*20700*/  UIADD3 UR48, UPT, UPT, UR40, 0xa400, URZ ;  /* 0x0000a40028307890 */ /* 0x004fce000fffe0ff */
[----:B------:R1:W-:Y:S01]  /*20710*/  UTMASTG.5D [UR56], [UR4] ;  /* 0x00000038040073b5 */ /* 0x0003e20008020000 */
[----:B------:R-:W-:Y:S01]  /*20720*/  UMOV UR50, UR22 ;  /* 0x0000001600327c82 */ /* 0x000fe20008000000 */
[----:B---3--:R-:W-:Y:S01]  /*20730*/  UIADD3 UR32, UPT, UPT, UR40, 0xb400, URZ ;  /* 0x0000b40028207890 */ /* 0x008fe2000fffe0ff */
[----:B------:R2:W-:Y:S01]  /*20740*/  UTMASTG.5D [UR48], [UR4] ;  /* 0x00000030040073b5 */ /* 0x0005e20008020000 */
[----:B------:R-:W-:Y:S01]  /*20750*/  UMOV UR34, UR15 ;  /* 0x0000000f00227c82 */ /* 0x000fe20008000000 */
[----:B----4-:R-:W-:-:S06]  /*20760*/  UIADD3 UR16, UPT, UPT, UR40, 0x8800, URZ ;  /* 0x0000880028107890 */ /* 0x010fcc000fffe0ff */
        /* <DEDUP_REMOVED lines=16> */
[----:B------:R-:W-:Y:S01]  /*20870*/  UMOV UR57, 0x80 ;  /* 0x0000008000397882 */ /* 0x000fe20000000000 */
[----:B------:R-:W-:Y:S01]  /*20880*/  UMOV UR58, UR47 ;  /* 0x0000002f003a7c82 */ /* 0x000fe20008000000 */
[----:B--2---:R-:W-:-:S06]  /*20890*/  UIADD3 UR48, UPT, UPT, UR40, 0x2800, URZ ;  /* 0x0000280028307890 */ /* 0x004fcc000fffe0ff */
[----:B------:R1:W-:Y:S01]  /*208a0*/  UTMASTG.5D [UR56], [UR4] ;  /* 0x00000038040073b5 */ /* 0x0003e20008020000 */
[----:B------:R-:W-:Y:S01]  /*208b0*/  UMOV UR49, 0x80 ;  /* 0x0000008000317882 */ /* 0x000fe20000000000 */
[----:B------:R-:W-:Y:S01]  /*208c0*/  UMOV UR50, UR46 ;  /* 0x0000002e00327c82 */ /* 0x000fe20008000000 */
[----:B---3--:R-:W-:Y:S01]  /*208d0*/  UIADD3 UR32, UPT, UPT, UR40, 0x3800, URZ ;  /* 0x0000380028207890 */ /* 0x008fe2000fffe0ff */
[----:B------:R2:W-:Y:S01]  /*208e0*/  UTMASTG.5D [UR48], [UR4] ;  /* 0x00000030040073b5 */ /* 0x0005e20008020000 */
[----:B------:R-:W-:Y:S01]  /*208f0*/  UMOV UR33, 0x80 ;  /* 0x0000008000217882 */ /* 0x000fe20000000000 */
[----:B------:R-:W-:Y:S01]  /*20900*/  UMOV UR34, UR39 ;  /* 0x0000002700227c82 */ /* 0x000fe20008000000 */
[----:B----4-:R-:W-:-:S05]  /*20910*/  UIADD3 UR64, UPT, UPT, UR40, 0xd800, URZ ;  /* 0x0000d80028407890 */ /* 0x010fca000fffe0ff */
[----:B------:R3:W-:Y:S01]  /*20920*/  UTMASTG.5D [UR32], [UR4] ;  /* 0x00000020040073b5 */ /* 0x0007e20008020000 */
[----:B------:R-:W-:Y:S01]  /*20930*/  UMOV UR66, UR14 ;  /* 0x0000000e00427c82 */ /* 0x000fe20008000000 */
        /* <DEDUP_REMOVED lines=33> */
[----:B------:R-:W-:Y:S01]  /*20b50*/  UMOV UR33, 0xc0 ;  /* 0x000000c000217882 */ /* 0x000fe20000000000 */
[----:B------:R-:W-:Y:S01]  /*20b60*/  UMOV UR34, UR42 ;  /* 0x0000002a00227c82 */ /* 0x000fe20008000000 */
[----:B----4-:R-:W-:-:S05]  /*20b70*/  UIADD3 UR8, UPT, UPT, UR40, 0xfc00, URZ ;  /* 0x0000fc0028087890 */ /* 0x010fca000fffe0ff */
[----:B------:R3:W-:Y:S01]  /*20b80*/  UTMASTG.5D [UR32], [UR4] ;  /* 0x00000020040073b5 */ /* 0x0007e20008020000 */
[----:B------:R-:W-:Y:S01]  /*20b90*/  UMOV UR9, 0xc0 ;  /* 0x000000c000097882 */ /* 0x000fe20000000000 */
[----:B-----5:R-:W-:Y:S01]  /*20ba0*/  UIADD3 UR64, UPT, UPT, UR40, 0x1c00, URZ ;  /* 0x00001c0028407890 */ /* 0x020fe2000fffe0ff */
[----:B------:R-:W-:Y:S01]  /*20bb0*/  UMOV UR65, 0xc0 ;  /* 0x000000c000417882 */ /* 0x000fe20000000000 */
[----:B------:R-:W-:-:S07]  /*20bc0*/  UMOV UR66, UR47 ;  /* 0x0000002f00427c82 */ /* 0x000fce0008000000 */
[----:B------:R-:W-:Y:S01]  /*20bd0*/  UTMASTG.5D [UR64], [UR4] ;  /* 0x00000040040073b5 */ /* 0x000fe20008020000 */
        /* <DEDUP_REMOVED lines=9> */
[----:B------:R-:W-:Y:S01]  /*20c70*/  UMOV UR34, UR26 ;  /* 0x0000001a00227c82 */ /* 0x000fe20008000000 */
[----:B------:R-:W-:-:S06]  /*20c80*/  UMOV UR26, UR38 ;  /* 0x00000026001a7c82 */ /* 0x000fcc0008000000 */
[----:B------:R3:W-:Y:S01]  /*20c90*/  UTMASTG.5D [UR32], [UR4] ;  /* 0x00000020040073b5 */ /* 0x0007e20008020000 */
[----:B------:R4:W-:Y:S01]  /*20ca0*/  UTMASTG.5D [UR24], [UR4] ;  /* 0x00000018040073b5 */ /* 0x0009e20008020000 */
[----:B-1----:R-:W-:Y:S01]  /*20cb0*/  UIADD3 UR56, UPT, UPT, UR40, 0x6c00, URZ ;  /* 0x00006c0028387890 */ /* 0x002fe2000fffe0ff */
[----:B------:R-:W-:Y:S01]  /*20cc0*/  UMOV UR58, UR31 ;  /* 0x0000001f003a7c82 */ /* 0x000fe20008000000 */
[----:B--2---:R-:W-:-:S07]  /*20cd0*/  UIADD3 UR48, UPT, UPT, UR40, 0x7c00, URZ ;  /* 0x00007c0028307890 */ /* 0x004fce000fffe0ff */
[----:B------:R-:W-:Y:S01]  /*20ce0*/  UTMASTG.5D [UR56], [UR4] ;  /* 0x00000038040073b5 */ /* 0x000fe20008020000 */
[----:B------:R-:W-:Y:S01]  /*20cf0*/  UMOV UR50, UR30 ;  /* 0x0000001e00327c82 */ /* 0x000fe20008000000 */
[----:B---3--:R-:W-:Y:S01]  /*20d00*/  UIADD3 UR32, UPT, UPT, UR40, 0x8c00, URZ ;  /* 0x00008c0028207890 */ /* 0x008fe2000fffe0ff */
[----:B------:R1:W-:Y:S01]  /*20d10*/  UTMASTG.5D [UR48], [UR4] ;  /* 0x00000030040073b5 */ /* 0x0003e20008020000 */
[----:B------:R-:W-:Y:S01]  /*20d20*/  UMOV UR34, UR18 ;  /* 0x0000001200227c82 */ /* 0x000fe20008000000 */
[----:B------:R-:W-:Y:S01]  /*20d30*/  UMOV UR18, UR22 ;  /* 0x0000001600127c82 */ /* 0x000fe20008000000 */
[----:B----4-:R-:W-:-:S05]  /*20d40*/  UIADD3 UR24, UPT, UPT, UR40, 0x9c00, URZ ;  /* 0x00009c0028187890 */ /* 0x010fca000fffe0ff */
[----:B------:R2:W-:Y:S01]  /*20d50*/  UTMASTG.5D [UR32], [UR4] ;  /* 0x00000020040073b5 */ /* 0x0005e20008020000 */
[----:B------:R-:W-:-:S03]  /*20d60*/  UMOV UR26, UR23 ;  /* 0x00000017001a7c82 */ /* 0x000fc60008000000 */
[----:B------:R3:W-:Y:S01]  /*20d70*/  UTMASTG.5D [UR24], [UR4] ;  /* 0x00000018040073b5 */ /* 0x0007e20008020000 */
[----:B------:R4:W-:Y:S01]  /*20d80*/  UTMASTG.5D [UR16], [UR4] ;  /* 0x00000010040073b5 */ /* 0x0009e20008020000 */
[----:B-1----:R-:W-:Y:S01]  /*20d90*/  UIADD3 UR48, UPT, UPT, UR40, 0xbc00, URZ ;  /* 0x0000bc0028307890 */ /* 0x002fe2000fffe0ff */
[----:B------:R-:W-:Y:S01]  /*20da0*/  UMOV UR50, UR15 ;  /* 0x0000000f00327c82 */ /* 0x000fe20008000000 */
[----:B--2---:R-:W-:-:S07]  /*20db0*/  UIADD3 UR32, UPT, UPT, UR40, 0xcc00, URZ ;  /* 0x0000cc0028207890 */ /* 0x004fce000fffe0ff */
[----:B------:R2:W-:Y:S01]  /*20dc0*/  UTMASTG.5D [UR48], [UR4] ;  /* 0x00000030040073b5 */ /* 0x0005e20008020000 */
[----:B------:R-:W-:Y:S01]  /*20dd0*/  UMOV UR34, UR10 ;  /* 0x0000000a00227c82 */ /* 0x000fe20008000000 */
[----:B------:R-:W-:Y:S01]  /*20de0*/  UMOV UR10, UR74 ;  /* 0x0000004a000a7c82 */ /* 0x000fe20008000000 */
[----:B---3--:R-:W-:Y:S01]  /*20df0*/  UIADD3 UR24, UPT, UPT, UR40, 0xdc00, URZ ;  /* 0x0000dc0028187890 */ /* 0x008fe2000fffe0ff */
[----:B------:R2:W-:Y:S01]  /*20e00*/  UTMASTG.5D [UR32], [UR4] ;  /* 0x00000020040073b5 */ /* 0x0005e20008020000 */
[----:B------:R-:W-:Y:S01]  /*20e10*/  UMOV UR26, UR14 ;  /* 0x0000000e001a7c82 */ /* 0x000fe20008000000 */
[----:B----4-:R-:W-:-:S06]  /*20e20*/  UIADD3 UR16, UPT, UPT, UR40, 0xec00, URZ ;  /* 0x0000ec0028107890 */ /* 0x010fcc000fffe0ff */
[----:B------:R2:W-:Y:S01]  /*20e30*/  UTMASTG.5D [UR24], [UR4] ;  /* 0x00000018040073b5 */ /* 0x0005e20008020000 */
[----:B------:R-:W-:Y:S02]  /*20e40*/  UMOV UR18, UR7 ;  /* 0x0000000700127c82 */ /* 0x000fe40008000000 */
[----:B------:R2:W-:Y:S01]  /*20e50*/  UTMASTG.5D [UR16], [UR4] ;  /* 0x00000010040073b5 */ /* 0x0005e20008020000 */
[----:B------:R2:W-:Y:S02]  /*20e60*/  UTMASTG.5D [UR8], [UR4] ;  /* 0x00000008040073b5 */ /* 0x0005e40008020000 */
[----:B--2---:R-:W-:Y:S01]  /*20e70*/  NOP ;  /* 0x0000000000007918 */ /* 0x004fe20000000000 */
.L_x_389:
[----:B------:R-:W-:Y:S05]  /*20e80*/  BSYNC.RECONVERGENT B0 ;  /* 0x0000000000007941 */ /* 0x000fea0003800200 */
.L_x_388:
[----:B------:R0:W-:Y:S01]  /*20e90*/  UTMACMDFLUSH ;  /* 0x00000000000079b7 */ /* 0x0001e20000000000 */
[----:B------:R-:W-:Y:S05]  /*20ea0*/  BRA.U UP6, `(.L_x_390) ;  /* 0x0000000106047547 */ /* 0x000fea000b800000 */
[----:B------:R-:W-:Y:S05]  /*20eb0*/  BPT.TRAP 0x1 ;  /* 0x000000040000795c */ /* 0x000fea0000300000 */
.L_x_390:
[----:B------:R-:W2:Y:S02]  /*20ec0*/  SYNCS.PHASECHK.TRANS64.TRYWAIT P0, [UR40+0x380b8], R0 ;  /* 0x0380b800ff0075a7 */ /* 0x000ea40008001128 */
[----:B--2---:R-:W-:Y:S05]  /*20ed0*/  @!P0 BRA `(.L_x_391) ;  /* 0x0000002c00a08947 */ /* 0x004fea0003800000 */
.L_x_474:
[----:B------:R-:W-:Y:S04]  /*20ee0*/  BSSY.RECONVERGENT B0, `(.L_x_392) ;  /* 0x0000199000007945 */ /* 0x000fe80003800200 */
[----:B------:R-:W-:Y:S05]  /*20ef0*/  @!P1 BRA `(.L_x_393) ;  /* 0x00000018005c9947 */ /* 0x000fea0003800000 */
[----:B------:R-:W-:Y:S01]  /*20f00*/  UMOV UR21, UR45 ;  /* 0x0000002d00157c82 */ /* 0x000fe20008000000 */
[----:B------:R-:W-:Y:S01]  /*20f10*/  UIADD3 UR8, UPT, UPT, UR42, 0xb8, URZ ;  /* 0x000000b82a087890 */ /* 0x000fe2000fffe0ff */
[----:B------:R-:W-:Y:S01]  /*20f20*/  MOV.SPILL R2, UR21 ;  /* 0x0000001500027c02 */ /* 0x000fe20009000f00 */
[----:B------:R-:W-:Y:S01]  /*20f30*/  UIADD3 UR18, UPT, UPT, UR42, 0xc0, URZ ;  /* 0x000000c02a127890 */ /* 0x000fe2000fffe0ff */
[----:B------:R-:W-:Y:S01]  /*20f40*/  IMAD.U32 R15, RZ, RZ, UR43 ;  /* 0x0000002bff0f7e24 */ /* 0x000fe2000f8e00ff */
[----:B------:R-:W-:Y:S01]  /*20f50*/  UIADD3 UR10, UPT, UPT, UR42, 0xe0, URZ ;  /* 0x000000e02a0a7890 */ /* 0x000fe2000fffe0ff */
[----:B------:R-:W-:Y:S01]  /*20f60*/  IMAD.U32 R13, RZ, RZ, UR45 ;  /* 0x0000002dff0d7e24 */ /* 0x000fe2000f8e00ff */
[----:B------:R2:W-:Y:S01]  /*20f70*/  STL [R1+0x2c], R2 ;  /* 0x00002c0201007387 */ /* 0x0005e20000100800 */
[----:B------:R-:W-:Y:S01]  /*20f80*/  IMAD.U32 R25, RZ, RZ, UR8 ;  /* 0x00000008ff197e24 */ /* 0x000fe2000f8e00ff */
[----:B------:R-:W-:Y:S01]  /*20f90*/  UIADD3 UR8, UPT, UPT, UR42, 0xc8, URZ ;  /* 0x000000c82a087890 */ /* 0x000fe2000fffe0ff */
[----:B------:R-:W-:Y:S01]  /*20fa0*/  IMAD.U32 R4, RZ, RZ, UR45 ;  /* 0x0000002dff047e24 */ /* 0x000fe2000f8e00ff */
[----:B------:R-:W-:Y:S01]  /*20fb0*/  MOV.SPILL R27, UR10 ;  /* 0x0000000a001b7c02 */ /* 0x000fe20009000f00 */
[----:B------:R-:W-:Y:S01]  /*20fc0*/  UMOV UR20, UR44 ;  /* 0x0000002c00147c82 */ /* 0x000fe20008000000 */
[----:B------:R-:W-:Y:S01]  /*20fd0*/  R2UR UR10, R25 ;  /* 0x00000000190a72ca */ /* 0x000fe200000e0000 */
[----:B------:R-:W-:Y:S01]  /*20fe0*/  UIADD3 UR7, UPT, UPT, UR40, 0x17000, URZ ;  /* 0x0001700028077890 */ /* 0x000fe2000fffe0ff */
[----:B------:R-:W-:Y:S01]  /*20ff0*/  IMAD.U32 R24, RZ, RZ, UR8 ;  /* 0x00000008ff187e24 */ /* 0x000fe2000f8e00ff */
[----:B------:R-:W-:Y:S01]  /*21000*/  UIADD3 UR8, UPT, UPT, UR42, 0xd0, URZ ;  /* 0x000000d02a087890 */ /* 0x000fe2000fffe0ff */
[----:B-1----:R-:W-:Y:S01]  /*21010*/  MOV.SPILL R0, UR20 ;  /* 0x0000001400007c02 */ /* 0x002fe20009000f00 */
[----:B------:R-:W-:Y:S01]  /*21020*/  UIADD3 UR16, UPT, UPT, UR40, 0x18000, URZ ;  /* 0x0001800028107890 */ /* 0x000fe2000fffe0ff */
[----:B------:R-:W-:Y:S01]  /*21030*/  IMAD.U32 R14, RZ, RZ, UR44 ;  /* 0x0000002cff0e7e24 */ /* 0x000fe2000f8e00ff */
[----:B------:R-:W-:Y:S01]  /*21040*/  UMOV UR19, UR43 ;  /* 0x0000002b00137c82 */ /* 0x000fe20008000000 */
[----:B------:R-:W-:Y:S01]  /*21050*/  IMAD.U32 R20, RZ, RZ, UR7 ;  /* 0x00000007ff147e24 */ /* 0x000fe2000f8e00ff */
[----:B------:R-:W-:Y:S01]  /*21060*/  MOV.SPILL R3, UR19 ;  /* 0x0000001300037c02 */ /* 0x000fe20009000f00 */
[----:B------:R-:W-:Y:S01]  /*21070*/  IMAD.U32 R23, RZ, RZ, UR8 ;  /* 0x00000008ff177e24 */ /* 0x000fe2000f8e00ff */
[----:B------:R-:W-:Y:S01]  /*21080*/  UIADD3 UR8, UPT, UPT, UR42, 0xd8, URZ ;  /* 0x000000d82a087890 */ /* 0x000fe2000fffe0ff */
[----:B------:R1:W-:Y:S01]  /*21090*/  STL [R1+0x28], R0 ;  /* 0x0000280001007387 */ /* 0x0003e20000100800 */
[----:B------:R-:W-:Y:S01]  /*210a0*/  UMOV UR11, UR43 ;  /* 0x0000002b000b7c82 */ /* 0x000fe20008000000 */
[----:B------:R-:W3:Y:S01]  /*210b0*/  LDCU.64 UR4, c[0x0][0x348] ;  /* 0x00006900ff0477ac */ /* 0x000ee20008000a00 */
[----:B------:R-:W-:Y:S01]  /*210c0*/  MOV.SPILL R28, UR11 ;  /* 0x0000000b001c7c02 */ /* 0x000fe20009000f00 */
[----:B------:R4:W-:Y:S01]  /*210d0*/  STL [R1+0x24], R3 ;  /* 0x0000240301007387 */ /* 0x0009e20000100800 */
[----:B------:R-:W-:Y:S01]  /*210e0*/  IMAD.U32 R22, RZ, RZ, UR8 ;  /* 0x00000008ff167e24 */ /* 0x000fe2000f8e00ff */
[----:B------:R-:W-:Y:S01]  /*210f0*/  UIADD3 UR8, UPT, UPT, UR40, 0x1c000, URZ ;  /* 0x0001c00028087890 */ /* 0x000fe2000fffe0ff */
[----:B--2---:R-:W-:Y:S01]  /*21100*/  MOV.SPILL R2, UR18 ;  /* 0x0000001200027c02 */ /* 0x004fe20009000f00 */
[----:B------:R-:W-:Y:S01]  /*21110*/  UIADD3 UR34, UPT, UPT, UR42, 0x80, URZ ;  /* 0x000000802a227890 */ /* 0x000fe2000fffe0ff */
[----:B------:R-:W-:Y:S01]  /*21120*/  R2UR UR11, R15 ;  /* 0x000000000f0b72ca */ /* 0x000fe200000e0000 */
[----:B------:R-:W-:Y:S01]  /*21130*/  UIADD3 UR32, UPT, UPT, UR40, 0x10000, URZ ;  /* 0x0001000028207890 */ /* 0x000fe2000fffe0ff */
[----:B------:R-:W2:Y:S01]  /*21140*/  LDL.LU R15, [R1+0x24] ;  /* 0x00002400010f7983 */ /* 0x000ea20000300800 */
[----:B------:R-:W-:Y:S01]  /*21150*/  MOV.SPILL R26, UR8 ;  /* 0x00000008001a7c02 */ /* 0x000fe20009000f00 */
[----:B------:R-:W-:Y:S01]  /*21160*/  UIADD3 UR8, UPT, UPT, UR42, 0xe8, URZ ;  /* 0x000000e82a087890 */ /* 0x000fe2000fffe0ff */
[----:B------:R-:W-:Y:S01]  /*21170*/  IMAD.U32 R6, RZ, RZ, UR43 ;  /* 0x0000002bff067e24 */ /* 0x000fe2000f8e00ff */
[----:B------:R-:W-:Y:S01]  /*21180*/  STL [R1+0x20], R2 ;  /* 0x0000200201007387 */ /* 0x000fe20000100800 */
[----:B------:R-:W-:Y:S01]  /*21190*/  UIADD3 UR58, UPT, UPT, UR42, 0x88, URZ ;  /* 0x000000882a3a7890 */ /* 0x000fe2000fffe0ff */
[----:B------:R-:W-:Y:S01]  /*211a0*/  IMAD.U32 R5, RZ, RZ, UR44 ;  /* 0x0000002cff057e24 */ /* 0x000fe2000f8e00ff */
[----:B------:R-:W-:Y:S01]  /*211b0*/  UIADD3 UR56, UPT, UPT, UR40, 0x11000, URZ ;  /* 0x0001100028387890 */ /* 0x000fe2000fffe0ff */
[----:B------:R-:W5:Y:S01]  /*211c0*/  LDL.LU R25, [R1+0x20] ;  /* 0x0000200001197983 */ /* 0x000f620000300800 */
[----:B------:R-:W-:Y:S01]  /*211d0*/  IMAD.U32 R21, RZ, RZ, UR8 ;  /* 0x00000008ff157e24 */ /* 0x000fe2000f8e00ff */
[----:B------:R-:W-:Y:S01]  /*211e0*/  R2UR UR8, R20 ;  /* 0x00000000140872ca */ /* 0x000fe200000e0000 */
[----:B---3--:R-:W-:Y:S01]  /*211f0*/  UIADD3 UR4, UP0, UPT, UR4, 0x400, URZ ;  /* 0x0000040004047890 */ /* 0x008fe2000ff1e0ff */
[----:B------:R-:W-:Y:S01]  /*21200*/  IMAD.U32 R10, RZ, RZ, UR45 ;  /* 0x0000002dff0a7e24 */ /* 0x000fe2000f8e00ff */
[----:B------:R-:W-:Y:S01]  /*21210*/  UIADD3 UR7, UPT, UPT, UR40, 0x19000, URZ ;  /* 0x0001900028077890 */ /* 0x000fe2000fffe0ff */
[----:B-1----:R-:W-:Y:S01]  /*21220*/  MOV.SPILL R0, UR16 ;  /* 0x0000001000007c02 */ /* 0x002fe20009000f00 */
[----:B------:R-:W-:Y:S01]  /*21230*/  UIADD3.X UR5, UPT, UPT, URZ, UR5, URZ, UP0, !UPT ;  /* 0x00000005ff057290 */ /* 0x000fe200087fe4ff */
[----:B------:R-:W-:Y:S01]  /*21240*/  IMAD.U32 R7, RZ, RZ, UR45 ;  /* 0x0000002dff077e24 */ /* 0x000fe2000f8e00ff */
[----:B------:R-:W-:Y:S01]  /*21250*/  UIADD3 UR50, UPT, UPT, UR42, 0x90, URZ ;  /* 0x000000902a327890 */ /* 0x000fe2000fffe0ff */
[----:B----4-:R-:W-:Y:S01]  /*21260*/  IMAD.U32 R3, RZ, RZ, UR43 ;  /* 0x0000002bff037e24 */ /* 0x010fe2000f8e00ff */
[----:B------:R1:W-:Y:S01]  /*21270*/  STL [R1+0x1c], R0 ;  /* 0x00001c0001007387 */ /* 0x0003e20000100800 */
[----:B------:R-:W-:Y:S01]  /*21280*/  UIADD3 UR48, UPT, UPT, UR40, 0x12000, URZ ;  /* 0x0001200028307890 */ /* 0x000fe2000fffe0ff */
[----:B------:R-:W-:Y:S01]  /*21290*/  IMAD.U32 R19, RZ, RZ, UR7 ;  /* 0x00000007ff137e24 */ /* 0x000fe2000f8e00ff */
[----:B------:R-:W-:Y:S01]  /*212a0*/  UIADD3 UR16, UPT, UPT, UR40, 0x13000, URZ ;  /* 0x0001300028107890 */ /* 0x000fe2000fffe0ff */
[----:B------:R-:W3:Y:S01]  /*212b0*/  LDL.LU R20, [R1+0x1c] ;  /* 0x00001c0001147983 */ /* 0x000ee20000300800 */
[----:B------:R-:W-:Y:S01]  /*212c0*/  UIADD3 UR18, UPT, UPT, UR42, 0x98, URZ ;  /* 0x000000982a127890 */ /* 0x000fe2000fffe0ff */
[----:B------:R-:W-:Y:S01]  /*212d0*/  IMAD.U32 R12, RZ, RZ, UR43 ;  /* 0x0000002bff0c7e24 */ /* 0x000fe2000f8e00ff */
[----:B------:R-:W-:Y:S01]  /*212e0*/  UMOV UR33, URZ ;  /* 0x000000ff00217c82 */ /* 0x000fe20008000000 */
[----:B------:R-:W-:Y:S01]  /*212f0*/  UMOV UR35, UR43 ;  /* 0x0000002b00237c82 */ /* 0x000fe20008000000 */
[----:B------:R-:W-:Y:S01]  /*21300*/  UMOV UR36, UR44 ;  /* 0x0000002c00247c82 */ /* 0x000fe20008000000 */
[----:B------:R-:W-:Y:S01]  /*21310*/  UMOV UR37, UR45 ;  /* 0x0000002d00257c82 */ /* 0x000fe20008000000 */
[----:B------:R-:W-:Y:S01]  /*21320*/  UMOV UR59, UR43 ;  /* 0x0000002b003b7c82 */ /* 0x000fe20008000000 */
[----:B------:R-:W-:Y:S01]  /*21330*/  UMOV UR60, UR44 ;  /* 0x0000002c003c7c82 */ /* 0x000fe20008000000 */
[----:B------:R-:W-:Y:S01]  /*21340*/  UMOV UR61, UR45 ;  /* 0x0000002d003d7c82 */ /* 0x000fe20008000000 */
[----:B------:R-:W-:Y:S01]  /*21350*/  UIADD3 UR7, UPT, UPT, UR40, 0x1a000, URZ ;  /* 0x0001a00028077890 */ /* 0x000fe2000fffe0ff */
[----:B------:R-:W-:Y:S01]  /*21360*/  UTMASTG.5D [UR32], [UR4] ;  /* 0x00000020040073b5 */ /* 0x000fe20008020000 */
[----:B------:R-:W-:Y:S01]  /*21370*/  UMOV UR57, UR33 ;  /* 0x0000002100397c82 */ /* 0x000fe20008000000 */
[----:B------:R-:W-:Y:S01]  /*21380*/  UMOV UR51, UR43 ;  /* 0x0000002b00337c82 */ /* 0x000fe20008000000 */
[----:B------:R-:W-:Y:S01]  /*21390*/  UMOV UR52, UR44 ;  /* 0x0000002c00347c82 */ /* 0x000fe20008000000 */
[----:B------:R-:W-:Y:S01]  /*213a0*/  UMOV UR53, UR45 ;  /* 0x0000002d00357c82 */ /* 0x000fe20008000000 */
[----:B------:R-:W-:Y:S01]  /*213b0*/  UMOV UR49, UR33 ;  /* 0x0000002100317c82 */ /* 0x000fe20008000000 */
[----:B------:R-:W-:Y:S01]  /*213c0*/  UMOV UR17, UR33 ;  /* 0x0000002100117c82 */ /* 0x000fe20008000000 */
[----:B------:R-:W-:Y:S01]  /*213d0*/  UIADD3 UR26, UPT, UPT, UR42, 0xa0, URZ ;  /* 0x000000a02a1a7890 */ /* 0x000fe2000fffe0ff */
[----:B------:R4:W-:Y:S01]  /*213e0*/  UTMASTG.5D [UR56], [UR4] ;  /* 0x00000038040073b5 */ /* 0x0009e20008020000 */
[----:B------:R-:W-:Y:S01]  /*213f0*/  UIADD3 UR24, UPT, UPT, UR40, 0x14000, URZ ;  /* 0x0001400028187890 */ /* 0x000fe2000fffe0ff */
[----:B------:R-:W-:Y:S01]  /*21400*/  IMAD.U32 R18, RZ, RZ, UR7 ;  /* 0x00000007ff127e24 */ /* 0x000fe2000f8e00ff */
[----:B------:R-:W-:Y:S01]  /*21410*/  UIADD3 UR66, UPT, UPT, UR42, 0xa8, URZ ;  /* 0x000000a82a427890 */ /* 0x000fe2000fffe0ff */
[----:B------:R-:W-:Y:S01]  /*21420*/  IMAD.U32 R11, RZ, RZ, UR44 ;  /* 0x0000002cff0b7e24 */ /* 0x000fe2000f8e00ff */
[----:B------:R-:W-:Y:S01]  /*21430*/  UIADD3 UR64, UPT, UPT, UR40, 0x15000, URZ ;  /* 0x0001500028407890 */ /* 0x000fe2000fffe0ff */
[----:B------:R-:W-:Y:S01]  /*21440*/  IMAD.U32 R9, RZ, RZ, UR43 ;  /* 0x0000002bff097e24 */ /* 0x000fe2000f8e00ff */
[----:B------:R-:W-:Y:S01]  /*21450*/  UMOV UR41, UR18 ;  /* 0x0000001200297c82 */ /* 0x000fe20008000000 */
[----:B------:R4:W-:Y:S01]  /*21460*/  UTMASTG.5D [UR48], [UR4] ;  /* 0x00000030040073b5 */ /* 0x0009e20008020000 */
[----:B------:R-:W-:Y:S01]  /*21470*/  UIADD3 UR7, UPT, UPT, UR40, 0x1b000, URZ ;  /* 0x0001b00028077890 */ /* 0x000fe2000fffe0ff */
[----:B------:R-:W-:Y:S01]  /*21480*/  IMAD.U32 R8, RZ, RZ, UR44 ;  /* 0x0000002cff087e24 */ /* 0x000fe2000f8e00ff */
[----:B------:R-:W-:Y:S01]  /*21490*/  UMOV UR13, UR45 ;  /* 0x0000002d000d7c82 */ /* 0x000fe20008000000 */
[----:B------:R-:W-:Y:S01]  /*214a0*/  UMOV UR27, UR43 ;  /* 0x0000002b001b7c82 */ /* 0x000fe20008000000 */
[----:B------:R-:W-:Y:S01]  /*214b0*/  UMOV UR28, UR44 ;  /* 0x0000002c001c7c82 */ /* 0x000fe20008000000 */
[----:B------:R-:W-:Y:S01]  /*214c0*/  UMOV UR29, UR45 ;  /* 0x0000002d001d7c82 */ /* 0x000fe20008000000 */
[----:B-1----:R-:W-:Y:S01]  /*214d0*/  MOV.SPILL R0, UR13 ;  /* 0x0000000d00007c02 */ /* 0x002fe20009000f00 */
[----:B------:R1:W-:Y:S01]  /*214e0*/  UTMASTG.5D [UR16], [UR4] ;  /* 0x00000010040073b5 */ /* 0x0003e20008020000 */
[----:B------:R-:W-:Y:S01]  /*214f0*/  UMOV UR25, UR33 ;  /* 0x0000002100197c82 */ /* 0x000fe20008000000 */
[----:B------:R-:W-:Y:S01]  /*21500*/  UMOV UR67, UR43 ;  /* 0x0000002b00437c82 */ /* 0x000fe20008000000 */
[----:B------:R-:W-:Y:S01]  /*21510*/  UMOV UR68, UR44 ;  /* 0x0000002c00447c82 */ /* 0x000fe20008000000 */
[----:B------:R-:W-:Y:S01]  /*21520*/  UMOV UR69, UR45 ;  /* 0x0000002d00457c82 */ /* 0x000fe20008000000 */
[----:B------:R-:W-:Y:S01]  /*21530*/  UMOV UR65, UR33 ;  /* 0x0000002100417c82 */ /* 0x000fe20008000000 */
[----:B------:R-:W-:Y:S01]  /*21540*/  R2UR UR13, R13 ;  /* 0x000000000d0d72ca */ /* 0x000fe200000e0000 */
[----:B------:R-:W-:Y:S01]  /*21550*/  IMAD.U32 R17, RZ, RZ, UR7 ;  /* 0x00000007ff117e24 */ /* 0x000fe2000f8e00ff */
[----:B------:R-:W-:Y:S01]  /*21560*/  UTMASTG.5D [UR24], [UR4] ;  /* 0x00000018040073b5 */ /* 0x000fe20008020000 */
[----:B------:R-:W-:Y:S01]  /*21570*/  UIADD3 UR7, UPT, UPT, UR40, 0x1d000, URZ ;  /* 0x0001d00028077890 */ /* 0x000fe2000fffe0ff */
[----:B------:R-:W-:Y:S01]  /*21580*/  IMAD.U32 R2, RZ, RZ, UR44 ;  /* 0x0000002cff027e24 */ /* 0x000fe2000f8e00ff */
[----:B------:R-:W-:Y:S01]  /*21590*/  UMOV UR12, UR44 ;  /* 0x0000002c000c7c82 */ /* 0x000fe20008000000 */
[----:B------:R-:W-:Y:S01]  /*215a0*/  UIADD3 UR72, UPT, UPT, UR40, 0x10400, URZ ;  /* 0x0001040028487890 */ /* 0x000fe2000fffe0ff */
[----:B------:R-:W-:Y:S01]  /*215b0*/  MOV.SPILL R29, UR12 ;  /* 0x0000000c001d7c02 */ /* 0x000fe20009000f00 */
[----:B------:R-:W-:Y:S01]  /*215c0*/  UMOV UR47, UR58 ;  /* 0x0000003a002f7c82 */ /* 0x000fe20008000000 */
[----:B------:R-:W-:Y:S01]  /*215d0*/  IMAD.U32 R16, RZ, RZ, UR7 ;  /* 0x00000007ff107e24 */ /* 0x000fe2000f8e00ff */
[----:B------:R-:W3:Y:S01]  /*215e0*/  LDL.LU R13, [R1+0x2c] ;  /* 0x00002c00010d7983 */ /* 0x000ee20000300800 */
[----:B------:R-:W-:Y:S01]  /*215f0*/  UMOV UR46, UR50 ;  /* 0x00000032002e7c82 */ /* 0x000fe20008000000 */
[----:B------:R-:W-:Y:S01]  /*21600*/  UMOV UR77, UR45 ;  /* 0x0000002d004d7c82 */ /* 0x000fe20008000000 */
[----:B------:R-:W-:Y:S01]  /*21610*/  UMOV UR9, UR33 ;  /* 0x0000002100097c82 */ /* 0x000fe20008000000 */
[----:B------:R1:W-:Y:S01]  /*21620*/  UTMASTG.5D [UR64], [UR4] ;  /* 0x00000040040073b5 */ /* 0x0003e20008020000 */
[----:B----4-:R-:W-:Y:S01]  /*21630*/  UIADD3 UR56, UPT, UPT, UR40, 0x1e000, URZ ;  /* 0x0001e00028387890 */ /* 0x010fe2000fffe0ff */
[----:B------:R-:W-:Y:S01]  /*21640*/  UMOV UR31, UR10 ;  /* 0x0000000a001f7c82 */ /* 0x000fe20008000000 */
[----:B------:R-:W-:Y:S01]  /*21650*/  UMOV UR39, UR66 ;  /* 0x0000004200277c82 */ /* 0x000fe20008000000 */
[----:B------:R-:W-:Y:S01]  /*21660*/  UMOV UR75, UR43 ;  /* 0x0000002b004b7c82 */ /* 0x000fe20008000000 */
[----:B------:R-:W-:Y:S01]  /*21670*/  UMOV UR76, UR44 ;  /* 0x0000002c004c7c82 */ /* 0x000fe20008000000 */
[----:B------:R-:W-:Y:S01]  /*21680*/  UMOV UR73, 0x40 ;  /* 0x0000004000497882 */ /* 0x000fe20000000000 */
[----:B------:R4:W-:Y:S01]  /*21690*/  STL [R1+0x18], R0 ;  /* 0x0000180001007387 */ /* 0x0009e20000100800 */
[----:B------:R-:W-:-:S02]  /*216a0*/  UIADD3 UR48, UPT, UPT, UR40, 0x1f000, URZ ;  /* 0x0001f00028307890 */ /* 0x000fc4000fffe0ff */
[----:B-1----:R-:W-:Y:S02]  /*216b0*/  UIADD3 UR16, UPT, UPT, UR40, 0x16000, URZ ;  /* 0x0001600028107890 */ /* 0x002fe4000fffe0ff */
[----:B------:R-:W-:Y:S01]  /*216c0*/  UIADD3 UR18, UPT, UPT, UR42, 0xb0, URZ ;  /* 0x000000b02a127890 */ /* 0x000fe2000fffe0ff */
[----:B------:R-:W-:Y:S01]  /*216d0*/  R2UR UR12, R14 ;  /* 0x000000000e0c72ca */ /* 0x000fe200000e0000 */
[----:B------:R-:W-:Y:S01]  /*216e0*/  UIADD3 UR58, UPT, UPT, UR42, 0xf0, URZ ;  /* 0x000000f02a3a7890 */ /* 0x000fe2000fffe0ff */
[----:B------:R-:W3:Y:S01]  /*216f0*/  LDL.LU R14, [R1+0x28] ;  /* 0x00002800010e7983 */ /* 0x000ee20000300800 */
[----:B------:R-:W-:-:S03]  /*21700*/  UIADD3 UR50, UPT, UPT, UR42, 0xf8, URZ ;  /* 0x000000f82a327890 */ /* 0x000fc6000fffe0ff */
[----:B------:R-:W-:Y:S02]  /*21710*/  UMOV UR38, UR18 ;  /* 0x0000001200267c82 */ /* 0x000fe40008000000 */
[----:B------:R-:W-:Y:S01]  /*21720*/  UTMASTG.5D [UR16], [UR4] ;  /* 0x00000010040073b5 */ /* 0x000fe20008020000 */
[----:B----4-:R-:W-:-:S04]  /*21730*/  IMAD.U32 R0, RZ, RZ, UR45 ;  /* 0x0000002dff007e24 */ /* 0x010fc8000f8e00ff */
[----:B------:R1:W-:Y:S01]  /*21740*/  UTMASTG.5D [UR8], [UR4] ;  /* 0x00000008040073b5 */ /* 0x0003e20008020000 */
[----:B------:R-:W-:Y:S01]  /*21750*/  UIADD3 UR64, UPT, UPT, UR40, 0x11400, URZ ;  /* 0x0001140028407890 */ /* 0x000fe2000fffe0ff */
[----:B-1----:R-:W-:Y:S02]  /*21760*/  R2UR.FILL UR10, R27 ;  /* 0x000000001b0a72ca */ /* 0x002fe400004e0000 */
[----:B------:R-:W-:Y:S02]  /*21770*/  R2UR.FILL UR8, R26 ;  /* 0x000000001a0872ca */ /* 0x000fe400004e0000 */
[----:B-----5:R-:W-:Y:S02]  /*21780*/  R2UR.FILL UR18, R25 ;  /* 0x00000000191272ca */ /* 0x020fe400004e0000 */
[----:B------:R-:W-:Y:S02]  /*21790*/  MOV.SPILL R25, UR69 ;  /* 0x0000004500197c02 */ /* 0x000fe40009000f00 */
[----:B------:R-:W-:-:S02]  /*217a0*/  R2UR UR69, R4 ;  /* 0x00000000044572ca */ /* 0x000fc400000e0000 */
[----:B------:R-:W-:-:S05]  /*217b0*/  MOV.SPILL R4, UR45 ;  /* 0x0000002d00047c02 */ /* 0x000fca0009000f00 */
[----:B------:R1:W-:Y:S01]  /*217c0*/  STL [R1+0x1c], R4 ;  /* 0x00001c0401007387 */ /* 0x0003e20000100800 */
[----:B--2---:R-:W-:Y:S02]  /*217d0*/  R2UR.FILL UR19, R15 ;  /* 0x000000000f1372ca */ /* 0x004fe400004e0000 */
[----:B-1----:R-:W-:Y:S01]  /*217e0*/  MOV.SPILL R4, UR40 ;  /* 0x0000002800047c02 */ /* 0x002fe20009000f00 */
[----:B------:R-:W2:Y:S01]  /*217f0*/  LDL.LU R27, [R1+0x1c] ;  /* 0x00001c00011b7983 */ /* 0x000ea20000300800 */
[----:B------:R-:W-:-:S03]  /*21800*/  R2UR UR40, R16 ;  /* 0x00000000102872ca */ /* 0x000fc600000e0000 */
[----:B------:R-:W4:Y:S01]  /*21810*/  LDL.LU R16, [R1+0x18] ;  /* 0x0000180001107983 */ /* 0x000f220000300800 */
[----:B---3--:R-:W-:Y:S02]  /*21820*/  R2UR.FILL UR16, R20 ;  /* 0x00000000141072ca */ /* 0x008fe400004e0000 */
[----:B------:R-:W-:Y:S02]  /*21830*/  MOV.SPILL R15, UR67 ;  /* 0x00000043000f7c02 */ /* 0x000fe40009000f00 */
[----:B------:R-:W-:Y:S02]  /*21840*/  MOV.SPILL R20, UR68 ;  /* 0x0000004400147c02 */ /* 0x000fe40009000f00 */
[----:B------:R-:W-:Y:S02]  /*21850*/  R2UR UR67, R6 ;  /* 0x00000000064372ca */ /* 0x000fe400000e0000 */
[----:B------:R-:W-:Y:S02]  /*21860*/  R2UR UR68, R5 ;  /* 0x00000000054472ca */ /* 0x000fe400000e0000 */
[----:B------:R-:W-:-:S02]  /*21870*/  MOV.SPILL R6, UR47 ;  /* 0x0000002f00067c02 */ /* 0x000fc40009000f00 */
[----:B------:R-:W-:Y:S02]  /*21880*/  MOV.SPILL R5, UR46 ;  /* 0x0000002e00057c02 */ /* 0x000fe40009000f00 */
[----:B------:R-:W-:Y:S01]  /*21890*/  R2UR UR45, R0 ;  /* 0x00000000002d72ca */ /* 0x000fe200000e0000 */
[----:B------:R1:W-:Y:S01]  /*218a0*/  STL [R1+0x24], R6 ;  /* 0x0000240601007387 */ /* 0x0003e20000100800 */
[----:B------:R-:W-:Y:S02]  /*218b0*/  MOV.SPILL R0, UR26 ;  /* 0x0000001a00007c02 */ /* 0x000fe40009000f00 */
[----:B------:R-:W-:Y:S01]  /*218c0*/  R2UR UR26, R24 ;  /* 0x00000000181a72ca */ /* 0x000fe200000e0000 */
[----:B------:R3:W-:Y:S04]  /*218d0*/  STL [R1+0x20], R5 ;  /* 0x0000200501007387 */ /* 0x0007e80000100800 */
[----:B------:R-:W5:Y:S04]  /*218e0*/  LDL.LU R24, [R1+0x24] ;  /* 0x0000240001187983 */ /* 0x000f680000300800 */
[----:B------:R-:W2:Y:S01]  /*218f0*/  LDL.LU R26, [R1+0x20] ;  /* 0x00002000011a7983 */ /* 0x000ea20000300800 */
[----:B------:R-:W-:-:S02]  /*21900*/  R2UR.FILL UR21, R13 ;  /* 0x000000000d1572ca */ /* 0x000fc400004e0000 */
[----:B------:R-:W-:Y:S02]  /*21910*/  MOV.SPILL R13, UR64 ;  /* 0x00000040000d7c02 */ /* 0x000fe40009000f00 */
[----:B------:R-:W-:Y:S02]  /*21920*/  R2UR UR64, R17 ;  /* 0x00000000114072ca */ /* 0x000fe400000e0000 */
[----:B------:R-:W-:Y:S01]  /*21930*/  R2UR UR66, R22 ;  /* 0x00000000164272ca */ /* 0x000fe200000e0000 */
[----:B------:R-:W-:Y:S01]  /*21940*/  UMOV UR65, 0x40 ;  /* 0x0000004000417882 */ /* 0x000fe20000000000 */
[----:B------:R-:W-:Y:S02]  /*21950*/  MOV.SPILL R17, UR43 ;  /* 0x0000002b00117c02 */ /* 0x000fe40009000f00 */
[----:B------:R-:W-:Y:S01]  /*21960*/  R2UR UR43, R3 ;  /* 0x00000000032b72ca */ /* 0x000fe200000e0000 */
[----:B------:R-:W-:Y:S01]  /*21970*/  IMAD.U32 R3, RZ, RZ, UR33 ;  /* 0x00000021ff037e24 */ /* 0x000fe2000f8e00ff */
[----:B-1----:R-:W-:-:S02]  /*21980*/  MOV.SPILL R6, UR42 ;  /* 0x0000002a00067c02 */ /* 0x002fc40009000f00 */
[----:B------:R-:W-:Y:S02]  /*21990*/  R2UR UR42, R21 ;  /* 0x00000000152a72ca */ /* 0x000fe400000e0000 */
[----:B------:R-:W-:Y:S02]  /*219a0*/  R2UR UR24, R19 ;  /* 0x00000000131872ca */ /* 0x000fe400000e0000 */
[----:B------:R-:W-:Y:S02]  /*219b0*/  R2UR UR27, R12 ;  /* 0x000000000c1b72ca */ /* 0x000fe400000e0000 */
[----:B------:R-:W-:Y:S02]  /*219c0*/  R2UR.FILL UR20, R14 ;  /* 0x000000000e1472ca */ /* 0x000fe400004e0000 */
[----:B------:R-:W-:Y:S01]  /*219d0*/  MOV.SPILL R14, UR65 ;  /* 0x00000041000e7c02 */ /* 0x000fe20009000f00 */
[----:B------:R-:W-:Y:S01]  /*219e0*/  UMOV UR65, UR33 ;  /* 0x0000002100417c82 */ /* 0x000fe20008000000 */
[----:B------:R-:W-:-:S02]  /*219f0*/  R2UR UR28, R11 ;  /* 0x000000000b1c72ca */ /* 0x000fc400000e0000 */
[----:B------:R-:W-:Y:S02]  /*21a00*/  R2UR UR29, R10 ;  /* 0x000000000a1d72ca */ /* 0x000fe400000e0000 */
[----:B------:R-:W-:Y:S02]  /*21a10*/  MOV.SPILL R21, UR69 ;  /* 0x0000004500157c02 */ /* 0x000fe40009000f00 */
[----:B------:R-:W-:Y:S02]  /*21a20*/  MOV.SPILL R19, UR68 ;  /* 0x0000004400137c02 */ /* 0x000fe40009000f00 */
[----:B------:R-:W-:Y:S01]  /*21a30*/  MOV.SPILL R12, UR66 ;  /* 0x00000042000c7c02 */ /* 0x000fe20009000f00 */
[----:B------:R-:W-:Y:S01]  /*21a40*/  UTMASTG.5D [UR16], [UR4] ;  /* 0x00000010040073b5 */ /* 0x000fe20008020000 */
[----:B------:R-:W-:Y:S02]  /*21a50*/  MOV.SPILL R11, UR65 ;  /* 0x00000041000b7c02 */ /* 0x000fe40009000f00 */
[----:B------:R-:W-:-:S02]  /*21a60*/  MOV.SPILL R10, UR64 ;  /* 0x00000040000a7c02 */ /* 0x000fc40009000f00 */
[----:B------:R-:W-:Y:S02]  /*21a70*/  R2UR UR64, R18 ;  /* 0x00000000124072ca */ /* 0x000fe400000e0000 */
[----:B------:R-:W-:Y:S01]  /*21a80*/  R2UR UR65, R3 ;  /* 0x00000000034172ca */ /* 0x000fe200000e0000 */
[----:B------:R1:W-:Y:S01]  /*21a90*/  UTMASTG.5D [UR24], [UR4] ;  /* 0x00000018040073b5 */ /* 0x0003e20008020000 */
[----:B------:R-:W-:Y:S02]  /*21aa0*/  R2UR UR66, R23 ;  /* 0x00000000174272ca */ /* 0x000fe400000e0000 */
[----:B------:R-:W-:Y:S02]  /*21ab0*/  R2UR UR68, R8 ;  /* 0x00000000084472ca */ /* 0x000fe400000e0000 */
[----:B------:R-:W-:Y:S02]  /*21ac0*/  R2UR UR69, R7 ;  /* 0x00000000074572ca */ /* 0x000fe400000e0000 */
[----:B------:R-:W-:-:S02]  /*21ad0*/  MOV.SPILL R22, UR44 ;  /* 0x0000002c00167c02 */ /* 0x000fc40009000f00 */
[----:B------:R-:W-:Y:S02]  /*21ae0*/  R2UR.FILL UR12, R29 ;  /* 0x000000001d0c72ca */ /* 0x000fe400004e0000 */
[----:B------:R-:W-:-:S03]  /*21af0*/  R2UR.FILL UR11, R28 ;  /* 0x000000001c0b72ca */ /* 0x000fc600004e0000 */
[----:B------:R-:W-:Y:S01]  /*21b00*/  UMOV UR23, UR66 ;  /* 0x0000004200177c82 */ /* 0x000fe20008000000 */
[----:B------:R-:W-:Y:S02]  /*21b10*/  R2UR UR44, R2 ;  /* 0x00000000022c72ca */ /* 0x000fe400000e0000 */
[----:B---3--:R-:W-:Y:S01]  /*21b20*/  MOV.SPILL R5, UR41 ;  /* 0x0000002900057c02 */ /* 0x008fe20009000f00 */
[----:B------:R-:W-:Y:S01]  /*21b30*/  UMOV UR41, UR33 ;  /* 0x0000002100297c82 */ /* 0x000fe20008000000 */
[----:B------:R-:W-:Y:S01]  /*21b40*/  MOV.SPILL R2, UR31 ;  /* 0x0000001f00027c02 */ /* 0x000fe20009000f00 */
[----:B------:R-:W-:Y:S01]  /*21b50*/  UMOV UR30, UR26 ;  /* 0x0000001a001e7c82 */ /* 0x000fe20008000000 */
[----:B------:R-:W-:Y:S01]  /*21b60*/  UMOV UR74, UR34 ;  /* 0x00000022004a7c82 */ /* 0x000fe20008000000 */
[----:B------:R-:W-:Y:S01]  /*21b70*/  UMOV UR14, UR58 ;  /* 0x0000003a000e7c82 */ /* 0x000fe20008000000 */
[----:B------:R-:W-:Y:S01]  /*21b80*/  R2UR.FILL UR31, R2 ;  /* 0x00000000021f72ca */ /* 0x000fe200004e0000 */
[----:B------:R-:W-:Y:S01]  /*21b90*/  UMOV UR7, UR50 ;  /* 0x0000003200077c82 */ /* 0x000fe20008000000 */
[----:B-1----:R-:W-:Y:S01]  /*21ba0*/  R2UR.FILL UR26, R0 ;  /* 0x00000000001a72ca */ /* 0x002fe200004e0000 */
[----:B------:R-:W-:Y:S01]  /*21bb0*/  UMOV UR25, 0x40 ;  /* 0x0000004000197882 */ /* 0x000fe20000000000 */
[----:B------:R-:W-:Y:S01]  /*21bc0*/  UMOV UR17, 0x40 ;  /* 0x0000004000117882 */ /* 0x000fe20000000000 */
[----:B------:R-:W-:Y:S01]  /*21bd0*/  UMOV UR15, UR42 ;  /* 0x0000002a000f7c82 */ /* 0x000fe20008000000 */
[----:B------:R-:W-:Y:S01]  /*21be0*/  UMOV UR33, 0x80 ;  /* 0x0000008000217882 */ /* 0x000fe20000000000 */
[----:B----4-:R-:W-:-:S02]  /*21bf0*/  R2UR.FILL UR13, R16 ;  /* 0x00000000100d72ca */ /* 0x010fc400004e0000 */
[----:B------:R-:W-:Y:S02]  /*21c00*/  MOV.SPILL R16, UR67 ;  /* 0x0000004300107c02 */ /* 0x000fe40009000f00 */
[----:B------:R-:W-:-:S13]  /*21c10*/  R2UR UR67, R9 ;  /* 0x00000000094372ca */ /* 0x000fda00000e0000 */
[----:B------:R1:W-:Y:S01]  /*21c20*/  UTMASTG.5D [UR64], [UR4] ;  /* 0x00000040040073b5 */ /* 0x0003e20008020000 */
[----:B-----5:R-:W-:Y:S02]  /*21c30*/  R2UR.FILL UR47, R24 ;  /* 0x00000000182f72ca */ /* 0x020fe400004e0000 */
[----:B--2---:R-:W-:Y:S02]  /*21c40*/  R2UR.FILL UR46, R26 ;  /* 0x000000001a2e72ca */ /* 0x004fe400004e0000 */
[----:B-1----:R-:W-:Y:S02]  /*21c50*/  R2UR.FILL UR69, R21 ;  /* 0x00000000154572ca */ /* 0x002fe400004e0000 */
[----:B------:R-:W-:Y:S02]  /*21c60*/  R2UR.FILL UR68, R19 ;  /* 0x00000000134472ca */ /* 0x000fe400004e0000 */
[----:B------:R-:W-:Y:S02]  /*21c70*/  R2UR.FILL UR67, R16 ;  /* 0x00000000104372ca */ /* 0x000fe400004e0000 */
[----:B------:R-:W-:-:S02]  /*21c80*/  R2UR.FILL UR66, R12 ;  /* 0x000000000c4272ca */ /* 0x000fc400004e0000 */
[----:B------:R-:W-:Y:S02]  /*21c90*/  R2UR.FILL UR65, R11 ;  /* 0x000000000b4172ca */ /* 0x000fe400004e0000 */
[----:B------:R-:W-:-:S13]  /*21ca0*/  R2UR.FILL UR64, R10 ;  /* 0x000000000a4072ca */ /* 0x000fda00004e0000 */
[----:B------:R1:W-:Y:S01]  /*21cb0*/  UTMASTG.5D [UR64], [UR4] ;  /* 0x00000040040073b5 */ /* 0x0003e20008020000 */
[----:B------:R-:W-:Y:S01]  /*21cc0*/  UTMASTG.5D [UR8], [UR4] ;  /* 0x00000008040073b5 */ /* 0x000fe20008020000 */
[----:B------:R2:W-:Y:S01]  /*21cd0*/  UTMASTG.5D [UR40], [UR4] ;  /* 0x00000028040073b5 */ /* 0x0005e20008020000 */
[----:B------:R-:W-:Y:S01]  /*21ce0*/  UMOV UR22, UR66 ;  /* 0x0000004200167c82 */ /* 0x000fe20008000000 */
[----:B------:R3:W-:Y:S01]  /*21cf0*/  UTMASTG.5D [UR56], [UR4] ;  /* 0x00000038040073b5 */ /* 0x0007e20008020000 */
[----:B------:R4:W-:Y:S01]  /*21d00*/  UTMASTG.5D [UR48], [UR4] ;  /* 0x00000030040073b5 */ /* 0x0009e20008020000 */
[----:B-1----:R-:W-:Y:S02]  /*21d10*/  R2UR.FILL UR69, R25 ;  /* 0x00000000194572ca */ /* 0x002fe400004e0000 */
[----:B------:R-:W-:Y:S02]  /*21d20*/  R2UR.FILL UR68, R20 ;  /* 0x00000000144472ca */ /* 0x000fe400004e0000 */
[----:B------:R-:W-:-:S02]  /*21d30*/  R2UR.FILL UR67, R15 ;  /* 0x000000000f4372ca */ /* 0x000fc400004e0000 */
[----:B------:R-:W-:Y:S02]  /*21d40*/  R2UR.FILL UR65, R14 ;  /* 0x000000000e4172ca */ /* 0x000fe400004e0000 */
[----:B------:R-:W-:Y:S02]  /*21d50*/  R2UR.FILL UR64, R13 ;  /* 0x000000000d4072ca */ /* 0x000fe400004e0000 */
[----:B--2---:R-:W-:Y:S02]  /*21d60*/  R2UR.FILL UR40, R4 ;  /* 0x00000000042872ca */ /* 0x004fe400004e0000 */
[----:B------:R-:W-:Y:S02]  /*21d70*/  R2UR.FILL UR45, R27 ;  /* 0x000000001b2d72ca */ /* 0x000fe400004e0000 */
[----:B------:R-:W-:Y:S02]  /*21d80*/  R2UR.FILL UR44, R22 ;  /* 0x00000000162c72ca */ /* 0x000fe400004e0000 */
[----:B------:R-:W-:-:S02]  /*21d90*/  R2UR.FILL UR43, R17 ;  /* 0x00000000112b72ca */ /* 0x000fc400004e0000 */
[----:B------:R-:W-:Y:S01]  /*21da0*/  R2UR.FILL UR41, R5 ;  /* 0x00000000052972ca */ /* 0x000fe200004e0000 */
[----:B------:R-:W-:Y:S01]  /*21db0*/  UMOV UR66, UR47 ;  /* 0x0000002f00427c82 */ /* 0x000fe20008000000 */
[----:B------:R-:W-:Y:S03]  /*21dc0*/  UTMASTG.5D [UR72], [UR4] ;  /* 0x00000048040073b5 */ /* 0x000fe60008020000 */
[----:B---3--:R-:W-:Y:S02]  /*21dd0*/  UIADD3 UR56, UPT, UPT, UR40, 0x12400, URZ ;  /* 0x0001240028387890 */ /* 0x008fe4000fffe0ff */
[----:B----4-:R-:W-:Y:S01]  /*21de0*/  UIADD3 UR48, UPT, UPT, UR40, 0x13400, URZ ;  /* 0x0001340028307890 */ /* 0x010fe2000fffe0ff */
[----:B------:R-:W-:-:S03]  /*21df0*/  UMOV UR57, 0x40 ;  /* 0x0000004000397882 */ /* 0x000fc60000000000 */
[----:B------:R-:W-:Y:S01]  /*21e00*/  UMOV UR59, UR43 ;  /* 0x0000002b003b7c82 */ /* 0x000fe20008000000 */
[----:B------:R-:W-:Y:S01]  /*21e10*/  UMOV UR60, UR44 ;  /* 0x0000002c003c7c82 */ /* 0x000fe20008000000 */
[----:B------:R-:W-:Y:S01]  /*21e20*/  UMOV UR61, UR45 ;  /* 0x0000002d003d7c82 */ /* 0x000fe20008000000 */
[----:B------:R-:W-:Y:S01]  /*21e30*/  UMOV UR58, UR46 ;  /* 0x0000002e003a7c82 */ /* 0x000fe20008000000 */
[----:B------:R1:W-:Y:S01]  /*21e40*/  UTMASTG.5D [UR64], [UR4] ;  /* 0x00000040040073b5 */ /* 0x0003e20008020000 */
[----:B------:R-:W-:Y:S01]  /*21e50*/  UMOV UR49, 0x40 ;  /* 0x0000004000317882 */ /* 0x000fe20000000000 */
[----:B------:R-:W-:Y:S01]  /*21e60*/  UMOV UR51, UR43 ;  /* 0x0000002b00337c82 */ /* 0x000fe20008000000 */
[----:B------:R-:W-:Y:S01]  /*21e70*/  UMOV UR52, UR44 ;  /* 0x0000002c00347c82 */ /* 0x000fe20008000000 */
[----:B------:R-:W-:Y:S01]  /*21e80*/  UMOV UR53, UR45 ;  /* 0x0000002d00357c82 */ /* 0x000fe20008000000 */
[----:B------:R-:W-:Y:S01]  /*21e90*/  UIADD3 UR24, UPT, UPT, UR40, 0x14400, URZ ;  /* 0x0001440028187890 */ /* 0x000fe2000fffe0ff */
[----:B------:R-:W-:Y:S01]  /*21ea0*/  UMOV UR50, UR41 ;  /* 0x0000002900327c82 */ /* 0x000fe20008000000 */
[----:B------:R2:W-:Y:S01]  /*21eb0*/  UTMASTG.5D [UR56], [UR4] ;  /* 0x00000038040073b5 */ /* 0x0005e20008020000 */
[----:B------:R-:W-:Y:S01]  /*21ec0*/  UMOV UR27, UR43 ;  /* 0x0000002b001b7c82 */ /* 0x000fe20008000000 */
[----:B------:R-:W-:Y:S01]  /*21ed0*/  UMOV UR28, UR44 ;  /* 0x0000002c001c7c82 */ /* 0x000fe20008000000 */
[----:B------:R-:W-:Y:S01]  /*21ee0*/  UMOV UR29, UR45 ;  /* 0x0000002d001d7c82 */ /* 0x000fe20008000000 */
[----:B------:R3:W-:Y:S01]  /*21ef0*/  UTMASTG.5D [UR48], [UR4] ;  /* 0x00000030040073b5 */ /* 0x0007e20008020000 */
[----:B------:R-:W-:-:S02]  /*21f00*/  UIADD3 UR16, UPT, UPT, UR40, 0x18400, URZ ;  /* 0x0001840028107890 */ /* 0x000fc4000fffe0ff */
[----:B------:R-:W-:Y:S01]  /*21f10*/  UTMASTG.5D [UR24], [UR4] ;  /* 0x00000018040073b5 */ /* 0x000fe20008020000 */
[----:B-1----:R-:W-:Y:S01]  /*21f20*/  UIADD3 UR64, UPT, UPT, UR40, 0x15400, URZ ;  /* 0x0001540028407890 */ /* 0x002fe2000fffe0ff */
[----:B------:R-:W-:Y:S01]  /*21f30*/  UMOV UR65, 0x40 ;  /* 0x0000004000417882 */ /* 0x000fe20000000000 */
[----:B--2---:R-:W-:Y:S01]  /*21f40*/  UIADD3 UR56, UPT, UPT, UR40, 0x16400, URZ ;  /* 0x0001640028387890 */ /* 0x004fe2000fffe0ff */
[----:B------:R-:W-:Y:S01]  /*21f50*/  UMOV UR67, UR43 ;  /* 0x0000002b00437c82 */ /* 0x000fe20008000000 */
[----:B------:R-:W-:Y:S01]  /*21f60*/  UMOV UR68, UR44 ;  /* 0x0000002c00447c82 */ /* 0x000fe20008000000 */
[----:B---3--:R-:W-:Y:S01]  /*21f70*/  UIADD3 UR48, UPT, UPT, UR40, 0x17400, URZ ;  /* 0x0001740028307890 */ /* 0x008fe2000fffe0ff */
[----:B------:R-:W-:Y:S01]  /*21f80*/  UMOV UR69, UR45 ;  /* 0x0000002d00457c82 */ /* 0x000fe20008000000 */
[----:B------:R-:W-:Y:S01]  /*21f90*/  UMOV UR66, UR39 ;  /* 0x0000002700427c82 */ /* 0x000fe20008000000 */
[----:B------:R-:W-:Y:S01]  /*21fa0*/  UMOV UR58, UR38 ;  /* 0x00000026003a7c82 */ /* 0x000fe20008000000 */
[----:B------:R1:W-:Y:S01]  /*21fb0*/  UTMASTG.5D [UR64], [UR4] ;  /* 0x00000040040073b5 */ /* 0x0003e20008020000 */
[----:B------:R-:W-:Y:S01]  /*21fc0*/  UMOV UR50, UR31 ;  /* 0x0000001f00327c82 */ /* 0x000fe20008000000 */
[----:B------:R-:W-:Y:S01]  /*21fd0*/  UMOV UR19, UR43 ;  /* 0x0000002b00137c82 */ /* 0x000fe20008000000 */
[----:B------:R2:W-:Y:S01]  /*21fe0*/  UTMASTG.5D [UR56], [UR4] ;  /* 0x00000038040073b5 */ /* 0x0005e20008020000 */
[----:B------:R-:W-:Y:S01]  /*21ff0*/  UMOV UR20, UR44 ;  /* 0x0000002c00147c82 */ /* 0x000fe20008000000 */
[----:B------:R-:W-:Y:S01]  /*22000*/  UMOV UR21, UR45 ;  /* 0x0000002d00157c82 */ /* 0x000fe20008000000 */
[----:B------:R3:W-:Y:S01]  /*22010*/  UTMASTG.5D [UR48], [UR4] ;  /* 0x00000030040073b5 */ /* 0x0007e20008020000 */
[----:B------:R-:W-:Y:S01]  /*22020*/  UIADD3 UR8, UPT, UPT, UR40, 0x1c400, URZ ;  /* 0x0001c40028087890 */ /* 0x000fe2000fffe0ff */
[----:B------:R-:W-:Y:S01]  /*22030*/  UTMASTG.5D [UR16], [UR4] ;  /* 0x00000010040073b5 */ /* 0x000fe20008020000 */
        /* <DEDUP_REMOVED lines=8> */
[----:B------:R-:W-:Y:S01]  /*220c0*/  UMOV UR9, 0x40 ;  /* 0x0000004000097882 */ /* 0x000fe20000000000 */
[----:B------:R-:W-:-:S05]  /*220d0*/  UMOV UR11, UR43 ;  /* 0x0000002b000b7c82 */ /* 0x000fca0008000000 */
[----:B------:R3:W-:Y:S01]  /*220e0*/  UTMASTG.5D [UR48], [UR4] ;  /* 0x00000030040073b5 */ /* 0x0007e20008020000 */
[----:B------:R-:W-:Y:S01]  /*220f0*/  UMOV UR12, UR44 ;  /* 0x0000002c000c7c82 */ /* 0x000fe20008000000 */
[----:B------:R-:W-:Y:S01]  /*22100*/  UMOV UR13, UR45 ;  /* 0x0000002d000d7c82 */ /* 0x000fe20008000000 */
        /* <DEDUP_REMOVED lines=10> */
[----:B------:R-:W-:Y:S01]  /*221b0*/  UMOV UR35, UR43 ;  /* 0x0000002b00237c82 */ /* 0x000fe20008000000 */
[----:B------:R-:W-:-:S05]  /*221c0*/  UMOV UR36, UR44 ;  /* 0x0000002c00247c82 */ /* 0x000fca0008000000 */
[----:B------:R3:W-:Y:S01]  /*221d0*/  UTMASTG.5D [UR48], [UR4] ;  /* 0x00000030040073b5 */ /* 0x0007e20008020000 */
[----:B------:R-:W-:Y:S01]  /*221e0*/  UMOV UR37, UR45 ;  /* 0x0000002d00257c82 */ /* 0x000fe20008000000 */
[----:B------:R-:W-:Y:S01]  /*221f0*/  UIADD3 UR24, UPT, UPT, UR40, 0x14800, URZ ;  /* 0x0001480028187890 */ /* 0x000fe2000fffe0ff */
[----:B------:R-:W-:Y:S01]  /*22200*/  UTMASTG.5D [UR32], [UR4] ;  /* 0x00000020040073b5 */ /* 0x000fe20008020000 */
[----:B-1----:R-:W-:Y:S01]  /*22210*/  UIADD3 UR64, UPT, UPT, UR40, 0x11800, URZ ;  /* 0x0001180028407890 */ /* 0x002fe2000fffe0ff */
[----:B------:R-:W-:Y:S01]  /*22220*/  UMOV UR65, 0x80 ;  /* 0x0000008000417882 */ /* 0x000fe20000000000 */
[----:B--2---:R-:W-:Y:S01]  /*22230*/  UIADD3 UR56, UPT, UPT, UR40, 0x12800, URZ ;  /* 0x0001280028387890 */ /* 0x004fe2000fffe0ff */
[----:B------:R-:W-:Y:S01]  /*22240*/  UMOV UR66, UR47 ;  /* 0x0000002f00427c82 */ /* 0x000fe20008000000 */
[----:B------:R-:W-:Y:S01]  /*22250*/  UMOV UR57, 0x80 ;  /* 0x0000008000397882 */ /* 0x000fe20000000000 */
[----:B------:R-:W-:-:S04]  /*22260*/  UMOV UR58, UR46 ;  /* 0x0000002e003a7c82 */ /* 0x000fc80008000000 */
[----:B------:R1:W-:Y:S01]  /*22270*/  UTMASTG.5D [UR64], [UR4] ;  /* 0x00000040040073b5 */ /* 0x0003e20008020000 */
[----:B---3--:R-:W-:Y:S01]  /*22280*/  UIADD3 UR48, UPT, UPT, UR40, 0x13800, URZ ;  /* 0x0001380028307890 */ /* 0x008fe2000fffe0ff */
[----:B------:R-:W-:Y:S01]  /*22290*/  UMOV UR49, 0x80 ;  /* 0x0000008000317882 */ /* 0x000fe20000000000 */
[----:B------:R-:W-:Y:S01]  /*222a0*/  UMOV UR50, UR41 ;  /* 0x0000002900327c82 */ /* 0x000fe20008000000 */
[----:B------:R2:W-:Y:S01]  /*222b0*/  UTMASTG.5D [UR56], [UR4] ;  /* 0x00000038040073b5 */ /* 0x0005e20008020000 */
[----:B------:R-:W-:-:S05]  /*222c0*/  UMOV UR25, 0x80 ;  /* 0x0000008000197882 */ /* 0x000fca0000000000 */
        /* <DEDUP_REMOVED lines=11> */
[----:B------:R-:W-:-:S06]  /*22380*/  UMOV UR17, 0x80 ;  /* 0x0000008000117882 */ /* 0x000fcc0000000000 */
[----:B------:R3:W-:Y:S01]  /*22390*/  UTMASTG.5D [UR48], [UR4] ;  /* 0x00000030040073b5 */ /* 0x0007e20008020000 */
[----:B------:R-:W-:Y:S02]  /*223a0*/  UIADD3 UR8, UPT, UPT, UR40, 0x1c800, URZ ;  /* 0x0001c80028087890 */ /* 0x000fe4000fffe0ff */
        /* <DEDUP_REMOVED lines=12> */
[----:B------:R-:W-:Y:S01]  /*22470*/  UMOV UR33, 0xc0 ;  /* 0x000000c000217882 */ /* 0x000fe20000000000 */
        /* <DEDUP_REMOVED lines=9> */
[----:B------:R-:W-:-:S07]  /*22510*/  UMOV UR50, UR7 ;  /* 0x0000000700327c82 */ /* 0x000fce0008000000 */
[----:B------:R3:W-:Y:S01]  /*22520*/  UTMASTG.5D [UR48], [UR4] ;  /* 0x00000030040073b5 */ /* 0x0007e20008020000 */
[----:B------:R4:W-:Y:S01]  /*22530*/  UTMASTG.5D [UR32], [UR4] ;  /* 0x00000020040073b5 */ /* 0x0009e20008020000 */
[----:B------:R-:W-:Y:S01]  /*22540*/  UMOV UR25, 0xc0 ;  /* 0x000000c000197882 */ /* 0x000fe20000000000 */
[----:B-1----:R-:W-:Y:S01]  /*22550*/  UIADD3 UR64, UPT, UPT, UR40, 0x11c00, URZ ;  /* 0x00011c0028407890 */ /* 0x002fe2000fffe0ff */
[----:B------:R-:W-:Y:S01]  /*22560*/  UMOV UR65, 0xc0 ;  /* 0x000000c000417882 */ /* 0x000fe20000000000 */
[----:B--2---:R-:W-:Y:S01]  /*22570*/  UIADD3 UR56, UPT, UPT, UR40, 0x12c00, URZ ;  /* 0x00012c0028387890 */ /* 0x004fe2000fffe0ff */
[----:B------:R-:W-:Y:S01]  /*22580*/  UMOV UR66, UR47 ;  /* 0x0000002f00427c82 */ /* 0x000fe20008000000 */
[----:B------:R-:W-:Y:S01]  /*22590*/  UMOV UR57, 0xc0 ;  /* 0x000000c000397882 */ /* 0x000fe20000000000 */
[----:B------:R-:W-:-:S04]  /*225a0*/  UMOV UR58, UR46 ;  /* 0x0000002e003a7c82 */ /* 0x000fc80008000000 */
[----:B------:R-:W-:Y:S01]  /*225b0*/  UTMASTG.5D [UR64], [UR4] ;  /* 0x00000040040073b5 */ /* 0x000fe20008020000 */
[----:B---3--:R-:W-:Y:S01]  /*225c0*/  UIADD3 UR48, UPT, UPT, UR40, 0x13c00, URZ ;  /* 0x00013c0028307890 */ /* 0x008fe2000fffe0ff */
[----:B------:R-:W-:Y:S01]  /*225d0*/  UMOV UR49, 0xc0 ;  /* 0x000000c000317882 */ /* 0x000fe20000000000 */
[----:B------:R-:W-:Y:S01]  /*225e0*/  UMOV UR50, UR41 ;  /* 0x0000002900327c82 */ /* 0x000fe20008000000 */
[----:B------:R1:W-:Y:S01]  /*225f0*/  UTMASTG.5D [UR56], [UR4] ;  /* 0x00000038040073b5 */ /* 0x0003e20008020000 */
[----:B----4-:R-:W-:Y:S01]  /*22600*/  UIADD3 UR32, UPT, UPT, UR40, 0x14c00, URZ ;  /* 0x00014c0028207890 */ /* 0x010fe2000fffe0ff */
[----:B------:R-:W-:Y:S01]  /*22610*/  UMOV UR34, UR26 ;  /* 0x0000001a00227c82 */ /* 0x000fe20008000000 */
[----:B------:R-:W-:-:S03]  /*22620*/  UMOV UR26, UR39 ;  /* 0x00000027001a7c82 */ /* 0x000fc60008000000 */
[----:B------:R2:W-:Y:S01]  /*22630*/  UTMASTG.5D [UR48], [UR4] ;  /* 0x00000030040073b5 */ /* 0x0005e20008020000 */
[----:B------:R-:W-:-:S03]  /*22640*/  UIADD3 UR16, UPT, UPT, UR40, 0x1ac00, URZ ;  /* 0x0001ac0028107890 */ /* 0x000fc6000fffe0ff */
[----:B------:R3:W-:Y:S01]  /*22650*/  UTMASTG.5D [UR32], [UR4] ;  /* 0x00000020040073b5 */ /* 0x0007e20008020000 */
[----:B------:R4:W-:Y:S01]  /*22660*/  UTMASTG.5D [UR24], [UR4] ;  /* 0x00000018040073b5 */ /* 0x0009e20008020000 */
[----:B------:R-:W-:Y:S01]  /*22670*/  UMOV UR17, 0xc0 ;  /* 0x000000c000117882 */ /* 0x000fe20000000000 */
        /* <DEDUP_REMOVED lines=8> */
[----:B----4-:R-:W-:-:S06]  /*22700*/  UIADD3 UR24, UPT, UPT, UR40, 0x19c00, URZ ;  /* 0x00019c0028187890 */ /* 0x010fcc000fffe0ff */
[----:B------:R2:W-:Y:S01]  /*22710*/  UTMASTG.5D [UR32], [UR4] ;  /* 0x00000020040073b5 */ /* 0x0005e20008020000 */
[----:B------:R-:W-:Y:S01]  /*22720*/  UMOV UR26, UR30 ;  /* 0x0000001e001a7c82 */ /* 0x000fe20008000000 */
[----:B------:R-:W-:Y:S01]  /*22730*/  UMOV UR18, UR23 ;  /* 0x0000001700127c82 */ /* 0x000fe20008000000 */
[----:B------:R-:W-:Y:S01]  /*22740*/  UIADD3 UR8, UPT, UPT, UR40, 0x1fc00, URZ ;  /* 0x0001fc0028087890 */ /* 0x000fe2000fffe0ff */
[----:B------:R3:W-:Y:S01]  /*22750*/  UTMASTG.5D [UR24], [UR4] ;  /* 0x00000018040073b5 */ /* 0x0007e20008020000 */
[----:B------:R4:W-:Y:S01]  /*22760*/  UTMASTG.5D [UR16], [UR4] ;  /* 0x00000010040073b5 */ /* 0x0009e20008020000 */
[----:B------:R-:W-:Y:S01]  /*22770*/  UMOV UR9, 0xc0 ;  /* 0x000000c000097882 */ /* 0x000fe20000000000 */
        /* <DEDUP_REMOVED lines=12> */
[----:B------:R2:W-:Y:S01]  /*22840*/  UTMASTG.5D [UR16], [UR4] ;  /* 0x00000010040073b5 */ /* 0x0005e20008020000 */
[----:B------:R2:W-:Y:S02]  /*22850*/  UTMASTG.5D [UR8], [UR4] ;  /* 0x00000008040073b5 */ /* 0x0005e40008020000 */
[----:B--2---:R-:W-:-:S15]  /*22860*/  R2UR.FILL UR42, R6 ;  /* 0x00000000062a72ca */ /* 0x004fde00004e0000 */
.L_x_393:
[----:B------:R-:W-:Y:S05]  /*22870*/  BSYNC.RECONVERGENT B0 ;  /* 0x0000000000007941 */ /* 0x000fea0003800200 */
.L_x_392:
[----:B------:R0:W-:Y:S01]  /*22880*/  UTMACMDFLUSH ;  /* 0x00000000000079b7 */ /* 0x0001e20000000000 */
[----:B------:R-:W-:-:S04]  /*22890*/  DEPBAR.LE SB0, 0x1 ;  /* 0x000080400000791a */ /* 0x000fc80000000000 */
[----:B------:R-:W-:Y:S05]  /*228a0*/  BRA.U UP6, `(.L_x_394) ;  /* 0x0000000106047547 */ /* 0x000fea000b800000 */
[----:B------:R-:W-:Y:S05]  /*228b0*/  BPT.TRAP 0x1 ;  /* 0x000000040000795c */ /* 0x000fea0000300000 */
.L_x_394:
[----:B------:R-:W-:-:S04]  /*228c0*/  UIADD3 UR4, UPT, UPT, UR40, 0x380c0, URZ ;  /* 0x000380c028047890 */ /* 0x000fc8000fffe0ff */
[----:B------:R-:W-:-:S09]  /*228d0*/  UPRMT UR4, UR6, 0x654, UR4 ;  /* 0x0000065406047896 */ /* 0x000fd20008000004 */
[----:B------:R-:W-:Y:S01]  /*228e0*/  SYNCS.ARRIVE.TRANS64.RED.A1T0 RZ, [UR4], RZ ;  /* 0x000000ffffff79a7 */ /* 0x000fe20008100404 */
[----:B------:R-:W-:-:S04]  /*228f0*/  DEPBAR.LE SB0, 0x0 ;  /* 0x000080000000791a */ /* 0x000fc80000000000 */
[----:B------:R-:W-:Y:S05]  /*22900*/  BRA.U UP6, `(.L_x_395) ;  /* 0x0000000106047547 */ /* 0x000fea000b800000 */
[----:B------:R-:W-:Y:S05]  /*22910*/  BPT.TRAP 0x1 ;  /* 0x000000040000795c */ /* 0x000fea0000300000 */
.L_x_395:
[----:B------:R-:W-:Y:S01]  /*22920*/  UIADD3 UR4, UPT, UPT, UR40, 0x380c8, URZ ;  /* 0x000380c828047890 */ /* 0x000fe2000fffe0ff */
[----:B------:R-:W-:Y:S02]  /*22930*/  IMAD.MOV.U32 R2, RZ, RZ, 0xffff ;  /* 0x0000ffffff027424 */ /* 0x000fe400078e00ff */
[----:B-1----:R-:W-:Y:S01]  /*22940*/  IMAD.MOV.U32 R0, RZ, RZ, 0x1 ;  /* 0x00000001ff007424 */ /* 0x002fe200078e00ff */
[----:B------:R-:W-:-:S09]  /*22950*/  UPRMT UR4, UR6, 0x654, UR4 ;  /* 0x0000065406047896 */ /* 0x000fd20008000004 */
[----:B------:R-:W-:Y:S01]  /*22960*/  SYNCS.ARRIVE.TRANS64.RED.A1T0 RZ, [UR4], RZ ;  /* 0x000000ffffff79a7 */ /* 0x000fe20008100404 */
[----:B------:R-:W1:Y:S01]  /*22970*/  LDS R3, [UR40+0x380e0] ;  /* 0x0380e028ff037984 */ /* 0x000e620008000800 */
[----:B------:R-:W-:Y:S02]  /*22980*/  UMOV UR4, 0x40 ;  /* 0x0000004000047882 */ /* 0x000fe40000000000 */
[----:B------:R-:W-:Y:S01]  /*22990*/  ULEA UR5, UR6, UR4, 0x18 ;  /* 0x0000000406057291 */ /* 0x000fe2000f8ec0ff */
[----:B------:R-:W-:-:S08]  /*229a0*/  NOP ;  /* 0x0000000000007918 */ /* 0x000fd00000000000 */
[----:B------:R-:W2:Y:S01]  /*229b0*/  LDS R5, [UR5+0x14] ;  /* 0x00001405ff057984 */ /* 0x000ea20008000800 */
[----:B-1----:R-:W-:-:S04]  /*229c0*/  LOP3.LUT R3, R3, 0xffff, RZ, 0xc0, !PT ;  /* 0x0000ffff03037812 */ /* 0x002fc800078ec0ff */
[----:B------:R-:W-:-:S04]  /*229d0*/  SHF.R.U32.HI R3, RZ, 0x5, R3 ;  /* 0x00000005ff037819 */ /* 0x000fc80000011603 */
[-C--:B------:R-:W-:Y:S02]  /*229e0*/  SHF.L.U32 R2, R2, R3.reuse, RZ ;  /* 0x0000000302027219 */ /* 0x080fe400000006ff */
[----:B------:R-:W-:Y:S02]  /*229f0*/  SHF.L.U32 R0, R0, R3, RZ ;  /* 0x0000000300007219 */ /* 0x000fe400000006ff */
[----:B--2---:R-:W-:-:S04]  /*22a00*/  LOP3.LUT R5, R5, R2, RZ, 0xc0, !PT ;  /* 0x0000000205057212 */ /* 0x004fc800078ec0ff */
[----:B------:R-:W-:-:S13]  /*22a10*/  ISETP.NE.AND P0, PT, R5, R2, PT ;  /* 0x000000020500720c */ /* 0x000fda0003f05270 */
[----:B------:R-:W-:Y:S05]  /*22a20*/  @P0 BRA `(.L_x_396) ;  /* 0x00000000005c0947 */ /* 0x000fea0003800000 */
[----:B------:R-:W1:Y:S02]  /*22a30*/  LDS R3, [UR5+0x18] ;  /* 0x00001805ff037984 */ /* 0x000e640008000800 */
[----:B-1----:R-:W-:-:S04]  /*22a40*/  LOP3.LUT R3, R3, R0, RZ, 0xc0, !PT ;  /* 0x0000000003037212 */ /* 0x002fc800078ec0ff */
[----:B------:R-:W-:-:S13]  /*22a50*/  ISETP.NE.AND P0, PT, R3, R0, PT ;  /* 0x000000000300720c */ /* 0x000fda0003f05270 */
[----:B------:R-:W-:Y:S05]  /*22a60*/  @P0 BRA `(.L_x_397) ;  /* 0x0000000000400947 */ /* 0x000fea0003800000 */
[----:B------:R-:W-:Y:S01]  /*22a70*/  R2UR UR4, R2 ;  /* 0x00000000020472ca */ /* 0x000fe200000e0000 */
[----:B------:R-:W1:Y:S01]  /*22a80*/  S2R R3, SR_LANEID ;  /* 0x0000000000037919 */ /* 0x000e620000000000 */
[----:B------:R-:W-:-:S04]  /*22a90*/  LOP3.LUT R4, RZ, R0, RZ, 0x33, !PT ;  /* 0x00000000ff047212 */ /* 0x000fc800078e33ff */
[----:B------:R-:W2:Y:S07]  /*22aa0*/  REDUX UR7, R4 ;  /* 0x00000000040773c4 */ /* 0x000eae0000000000 */
[----:B------:R-:W-:-:S03]  /*22ab0*/  ULOP3.LUT UR6, URZ, UR4, URZ, 0x33, !UPT ;  /* 0x00000004ff067292 */ /* 0x000fc6000f8e33ff */
[----:B------:R-:W-:Y:S02]  /*22ac0*/  VOTEU.ANY UR4, UPT, PT ;  /* 0x0000000000047886 */ /* 0x000fe400038e0100 */
[----:B------:R-:W-:Y:S01]  /*22ad0*/  UFLO.U32 UR4, UR4 ;  /* 0x00000004000472bd */ /* 0x000fe200080e0000 */
[----:B------:R-:W-:-:S04]  /*22ae0*/  IMAD.U32 R2, RZ, RZ, UR6 ;  /* 0x00000006ff027e24 */ /* 0x000fc8000f8e00ff */
[----:B------:R-:W3:Y:S02]  /*22af0*/  REDUX UR8, R2 ;  /* 0x00000000020873c4 */ /* 0x000ee40000000000 */
[----:B------:R4:W-:Y:S01]  /*22b00*/  UTCATOMSWS.AND URZ, UR6 ;  /* 0x0000000600ff79e3 */ /* 0x0009e20008000000 */
[----:B--2---:R-:W-:Y:S01]  /*22b10*/  IMAD.U32 R0, RZ, RZ, UR7 ;  /* 0x00000007ff007e24 */ /* 0x004fe2000f8e00ff */
[----:B-1----:R-:W-:Y:S01]  /*22b20*/  ISETP.EQ.U32.AND P0, PT, R3, UR4, PT ;  /* 0x0000000403007c0c */ /* 0x002fe2000bf02070 */
[----:B---3--:R-:W-:-:S12]  /*22b30*/  IMAD.U32 R3, RZ, RZ, UR8 ;  /* 0x00000008ff037e24 */ /* 0x008fd8000f8e00ff */
[----:B------:R4:W-:Y:S04]  /*22b40*/  @P0 ATOMS.AND RZ, [UR5+0x14], R3 ;  /* 0x00001403ffff098c */ /* 0x0009e8000a800005 */
[----:B------:R4:W-:Y:S01]  /*22b50*/  @P0 ATOMS.AND RZ, [UR5+0x18], R0 ;  /* 0x00001800ffff098c */ /* 0x0009e2000a800005 */
[----:B------:R-:W-:Y:S05]  /*22b60*/  BRA `(.L_x_398) ;  /* 0x0000000000147947 */ /* 0x000fea0003800000 */
.L_x_397:
[----:B------:R-:W-:Y:S02]  /*22b70*/  MOV R2, 0x22b90 ;  /* 0x00022b9000027802 */ /* 0x000fe40000000f00 */
[----:B------:R-:W-:Y:S05]  /*22b80*/  CALL.REL.NOINC `($__internal_0_$__cuda_sm10x_tcgen05_guardrail_trap_col_being_dealloced_not_returned_by_alloc) ;  /* 0x00000010008c7944 */ /* 0x000fea0003c00000 */
[----:B------:R-:W-:Y:S05]  /*22b90*/  BRA `(.L_x_398) ;  /* 0x0000000000087947 */ /* 0x000fea0003800000 */
.L_x_396:
[----:B------:R-:W-:Y:S02]  /*22ba0*/  MOV R2, 0x22bc0 ;  /* 0x00022bc000027802 */ /* 0x000fe40000000f00 */
[----:B------:R-:W-:Y:S05]  /*22bb0*/  CALL.REL.NOINC `($__internal_2_$__cuda_sm10x_tcgen05_guardrail_trap_unallocated_columns_being_dealloced) ;  /* 0x0000001000987944 */ /* 0x000fea0003c00000 */
.L_x_398:
[----:B------:R-:W-:Y:S01]  /*22bc0*/  NOP ;  /* 0x0000000000007918 */ /* 0x000fe20000000000 */
[----:B----4-:R-:W-:Y:S05]  /*22bd0*/  EXIT ;  /* 0x000000000000794d */ /* 0x010fea0003800000 */
.L_x_35:
[----:B------:R-:W-:-:S07]  /*22be0*/  MOV R0, UR18 ;  /* 0x0000001200007c02 */ /* 0x000fce0008000f00 */
.L_x_399:
[----:B-1----:R1:W2:Y:S02]  /*22bf0*/  SYNCS.PHASECHK.TRANS64.TRYWAIT P0, [R0+URZ+0x38000], R3 ;  /* 0x03800003000075a7 */ /* 0x0022a400080011ff */
[----:B--2---:R-:W-:Y:S05]  /*22c00*/  @!P0 NANOSLEEP.SYNCS 0x989680 ;  /* 0x009896800000895d */ /* 0x004fea0003900000 */
[----:B------:R-:W2:Y:S02]  /*22c10*/  @!P0 SYNCS.PHASECHK.TRANS64 P0, [R0+URZ+0x38000], R3 ;  /* 0x03800003000085a7 */ /* 0x000ea400080010ff */
[----:B--2---:R-:W-:Y:S05]  /*22c20*/  @!P0 BRA `(.L_x_399) ;  /* 0xfffffffc00f08947 */ /* 0x004fea000383ffff */
[----:B------:R-:W-:Y:S05]  /*22c30*/  BRA `(.L_x_400) ;  /* 0xfffffdec00c47947 */ /* 0x000fea000383ffff */
.L_x_37:
[----:B------:R-:W-:-:S07]  /*22c40*/  MOV R2, UR18 ;  /* 0x0000001200027c02 */ /* 0x000fce0008000f00 */
.L_x_401:
[----:B-1----:R1:W2:Y:S02]  /*22c50*/  SYNCS.PHASECHK.TRANS64.TRYWAIT P0, [R2+URZ+0x38020], R3 ;  /* 0x03802003020075a7 */ /* 0x0022a400080011ff */
[----:B--2---:R-:W-:Y:S05]  /*22c60*/  @!P0 NANOSLEEP.SYNCS 0x989680 ;  /* 0x009896800000895d */ /* 0x004fea0003900000 */
[----:B------:R-:W2:Y:S02]  /*22c70*/  @!P0 SYNCS.PHASECHK.TRANS64 P0, [R2+URZ+0x38020], R3 ;  /* 0x03802003020085a7 */ /* 0x000ea400080010ff */
[----:B--2---:R-:W-:Y:S05]  /*22c80*/  @!P0 BRA `(.L_x_401) ;  /* 0xfffffffc00f08947 */ /* 0x004fea000383ffff */
[----:B------:R-:W-:Y:S05]  /*22c90*/  BRA `(.L_x_402) ;  /* 0xfffffdec00c47947 */ /* 0x000fea000383ffff */
.L_x_39:
[----:B------:R-:W-:-:S07]  /*22ca0*/  MOV R7, UR18 ;  /* 0x0000001200077c02 */ /* 0x000fce0008000f00 */
.L_x_403:
[----:B-1----:R1:W2:Y:S02]  /*22cb0*/  SYNCS.PHASECHK.TRANS64.TRYWAIT P0, [R7+URZ+0x38058], R2 ;  /* 0x03805802070075a7 */ /* 0x0022a400080011ff */
[----:B--2---:R-:W-:Y:S05]  /*22cc0*/  @!P0 NANOSLEEP.SYNCS 0x989680 ;  /* 0x009896800000895d */ /* 0x004fea0003900000 */
[----:B------:R-:W2:Y:S02]  /*22cd0*/  @!P0 SYNCS.PHASECHK.TRANS64 P0, [R7+URZ+0x38058], R2 ;  /* 0x03805802070085a7 */ /* 0x000ea400080010ff */
[----:B--2---:R-:W-:Y:S05]  /*22ce0*/  @!P0 BRA `(.L_x_403) ;  /* 0xfffffffc00f08947 */ /* 0x004fea000383ffff */
[----:B------:R-:W-:Y:S05]  /*22cf0*/  BRA `(.L_x_404) ;  /* 0xfffffdec00d47947 */ /* 0x000fea000383ffff */
.L_x_43:
[----:B------:R-:W-:-:S07]  /*22d00*/  MOV R4, UR18 ;  /* 0x0000001200047c02 */ /* 0x000fce0008000f00 */
.L_x_405:
[----:B-1----:R1:W2:Y:S02]  /*22d10*/  SYNCS.PHASECHK.TRANS64.TRYWAIT P0, [R4+URZ+0x38008], R3 ;  /* 0x03800803040075a7 */ /* 0x0022a400080011ff */
[----:B--2---:R-:W-:Y:S05]  /*22d20*/  @!P0 NANOSLEEP.SYNCS 0x989680 ;  /* 0x009896800000895d */ /* 0x004fea0003900000 */
[----:B------:R-:W2:Y:S02]  /*22d30*/  @!P0 SYNCS.PHASECHK.TRANS64 P0, [R4+URZ+0x38008], R3 ;  /* 0x03800803040085a7 */ /* 0x000ea400080010ff */
[----:B--2---:R-:W-:Y:S05]  /*22d40*/  @!P0 BRA `(.L_x_405) ;  /* 0xfffffffc00f08947 */ /* 0x004fea000383ffff */
[----:B------:R-:W-:Y:S05]  /*22d50*/  BRA `(.L_x_406) ;  /* 0xfffffdf400ac7947 */ /* 0x000fea000383ffff */
.L_x_45:
[----:B------:R-:W-:-:S07]  /*22d60*/  MOV R7, UR18 ;  /* 0x0000001200077c02 */ /* 0x000fce0008000f00 */
.L_x_407:
[----:B-1----:R1:W2:Y:S02]  /*22d70*/  SYNCS.PHASECHK.TRANS64.TRYWAIT P0, [R7+URZ+0x38068], R2 ;  /* 0x03806802070075a7 */ /* 0x0022a400080011ff */
[----:B--2---:R-:W-:Y:S05]  /*22d80*/  @!P0 NANOSLEEP.SYNCS 0x989680 ;  /* 0x009896800000895d */ /* 0x004fea0003900000 */
[----:B------:R-:W2:Y:S02]  /*22d90*/  @!P0 SYNCS.PHASECHK.TRANS64 P0, [R7+URZ+0x38068], R2 ;  /* 0x03806802070085a7 */ /* 0x000ea400080010ff */
[----:B--2---:R-:W-:Y:S05]  /*22da0*/  @!P0 BRA `(.L_x_407) ;  /* 0xfffffffc00f08947 */ /* 0x004fea000383ffff */
[----:B------:R-:W-:Y:S05]  /*22db0*/  BRA `(.L_x_408) ;  /* 0xfffffdf400b87947 */ /* 0x000fea000383ffff */
.L_x_49:
[----:B------:R-:W-:-:S07]  /*22dc0*/  MOV R4, UR18 ;  /* 0x0000001200047c02 */ /* 0x000fce0008000f00 */
.L_x_409:
[----:B---3--:R3:W4:Y:S02]  /*22dd0*/  SYNCS.PHASECHK.TRANS64.TRYWAIT P0, [R4+URZ+0x38028], R3 ;  /* 0x03802803040075a7 */ /* 0x00872400080011ff */
[----:B----4-:R-:W-:Y:S05]  /*22de0*/  @!P0 NANOSLEEP.SYNCS 0x989680 ;  /* 0x009896800000895d */ /* 0x010fea0003900000 */
[----:B------:R-:W4:Y:S02]  /*22df0*/  @!P0 SYNCS.PHASECHK.TRANS64 P0, [R4+URZ+0x38028], R3 ;  /* 0x03802803040085a7 */ /* 0x000f2400080010ff */
[----:B----4-:R-:W-:Y:S05]  /*22e00*/  @!P0 BRA `(.L_x_409) ;  /* 0xfffffffc00f08947 */ /* 0x010fea000383ffff */
[----:B------:R-:W-:Y:S05]  /*22e10*/  BRA `(.L_x_410) ;  /* 0xfffffdfc00787947 */ /* 0x000fea000383ffff */
.L_x_51:
[----:B------:R-:W-:-:S07]  /*22e20*/  MOV R5, UR18 ;  /* 0x0000001200057c02 */ /* 0x000fce0008000f00 */
.L_x_411:
[----:B----4-:R4:W1:Y:S02]  /*22e30*/  SYNCS.PHASECHK.TRANS64.TRYWAIT P0, [R5+URZ+0x380a0], R2 ;  /* 0x0380a002050075a7 */ /* 0x01086400080011ff */
[----:B-1----:R-:W-:Y:S05]  /*22e40*/  @!P0 NANOSLEEP.SYNCS 0x989680 ;  /* 0x009896800000895d */ /* 0x002fea0003900000 */
[----:B------:R-:W1:Y:S02]  /*22e50*/  @!P0 SYNCS.PHASECHK.TRANS64 P0, [R5+URZ+0x380a0], R2 ;  /* 0x0380a002050085a7 */ /* 0x000e6400080010ff */
[----:B-1----:R-:W-:Y:S05]  /*22e60*/  @!P0 BRA `(.L_x_411) ;  /* 0xfffffffc00f08947 */ /* 0x002fea000383ffff */
[----:B------:R-:W-:Y:S05]  /*22e70*/  BRA `(.L_x_412) ;  /* 0xfffffdfc00707947 */ /* 0x000fea000383ffff */
.L_x_53:
[----:B------:R-:W-:-:S07]  /*22e80*/  MOV R6, UR18 ;  /* 0x0000001200067c02 */ /* 0x000fce0008000f00 */
.L_x_413:
[----:B-1----:R1:W3:Y:S02]  /*22e90*/  SYNCS.PHASECHK.TRANS64.TRYWAIT P0, [R6+URZ+0x38058], R3 ;  /* 0x03805803060075a7 */ /* 0x0022e400080011ff */
[----:B---3--:R-:W-:Y:S05]  /*22ea0*/  @!P0 NANOSLEEP.SYNCS 0x989680 ;  /* 0x009896800000895d */ /* 0x008fea0003900000 */
[----:B------:R-:W3:Y:S02]  /*22eb0*/  @!P0 SYNCS.PHASECHK.TRANS64 P0, [R6+URZ+0x38058], R3 ;  /* 0x03805803060085a7 */ /* 0x000ee400080010ff */
[----:B---3--:R-:W-:Y:S05]  /*22ec0*/  @!P0 BRA `(.L_x_413) ;  /* 0xfffffffc00f08947 */ /* 0x008fea000383ffff */
[----:B------:R-:W-:Y:S05]  /*22ed0*/  BRA `(.L_x_414) ;  /* 0xfffffdfc00707947 */ /* 0x000fea000383ffff */
.L_x_57:
[----:B------:R-:W-:Y:S07]  /*22ee0*/  MOV R4, UR5 ;  /* 0x0000000500047c02 */ /* 0x000fee0008000f00 */
.L_x_415:
[----:B-1----:R1:W2:Y:S02]  /*22ef0*/  SYNCS.PHASECHK.TRANS64.TRYWAIT P0, [R4+URZ+0x38020], R5 ;  /* 0x03802005040075a7 */ /* 0x0022a400080011ff */
[----:B--2---:R-:W-:Y:S05]  /*22f00*/  @!P0 NANOSLEEP.SYNCS 0x989680 ;  /* 0x009896800000895d */ /* 0x004fea0003900000 */
[----:B------:R-:W2:Y:S02]  /*22f10*/  @!P0 SYNCS.PHASECHK.TRANS64 P0, [R4+URZ+0x38020], R5 ;  /* 0x03802005040085a7 */ /* 0x000ea400080010ff */
[----:B--2---:R-:W-:Y:S05]  /*22f20*/  @!P0 BRA `(.L_x_415) ;  /* 0xfffffffc00f08947 */ /* 0x004fea000383ffff */
[----:B------:R-:W-:Y:S05]  /*22f30*/  BRA `(.L_x_416) ;  /* 0xfffffe00006c7947 */ /* 0x000fea000383ffff */
.L_x_60:
[----:B------:R-:W-:Y:S07]  /*22f40*/  MOV R2, UR38 ;  /* 0x0000002600027c02 */ /* 0x000fee0008000f00 */
.L_x_417:
[----:B-1----:R1:W3:Y:S02]  /*22f50*/  SYNCS.PHASECHK.TRANS64.TRYWAIT P0, [R2+URZ+0x380a8], R3 ;  /* 0x0380a803020075a7 */ /* 0x0022e400080011ff */
[----:B---3--:R-:W-:Y:S05]  /*22f60*/  @!P0 NANOSLEEP.SYNCS 0x989680 ;  /* 0x009896800000895d */ /* 0x008fea0003900000 */
[----:B------:R-:W3:Y:S02]  /*22f70*/  @!P0 SYNCS.PHASECHK.TRANS64 P0, [R2+URZ+0x380a8], R3 ;  /* 0x0380a803020085a7 */ /* 0x000ee400080010ff */
[----:B---3--:R-:W-:Y:S05]  /*22f80*/  @!P0 BRA `(.L_x_417) ;  /* 0xfffffffc00f08947 */ /* 0x008fea000383ffff */
[----:B------:R-:W-:Y:S05]  /*22f90*/  BRA `(.L_x_418) ;  /* 0xfffffe0800887947 */ /* 0x000fea000383ffff */
.L_x_62:
[----:B------:R-:W-:Y:S07]  /*22fa0*/  MOV R4, UR38 ;  /* 0x0000002600047c02 */ /* 0x000fee0008000f00 */
.L_x_419:
[----:B-1----:R1:W3:Y:S02]  /*22fb0*/  SYNCS.PHASECHK.TRANS64.TRYWAIT P0, [R4+URZ+0x38068], R5 ;  /* 0x03806805040075a7 */ /* 0x0022e400080011ff */
[----:B---3--:R-:W-:Y:S05]  /*22fc0*/  @!P0 NANOSLEEP.SYNCS 0x989680 ;  /* 0x009896800000895d */ /* 0x008fea0003900000 */
[----:B------:R-:W3:Y:S02]  /*22fd0*/  @!P0 SYNCS.PHASECHK.TRANS64 P0, [R4+URZ+0x38068], R5 ;  /* 0x03806805040085a7 */ /* 0x000ee400080010ff */
[----:B---3--:R-:W-:Y:S05]  /*22fe0*/  @!P0 BRA `(.L_x_419) ;  /* 0xfffffffc00f08947 */ /* 0x008fea000383ffff */
[----:B------:R-:W-:Y:S05]  /*22ff0*/  BRA `(.L_x_420) ;  /* 0xfffffe08008c7947 */ /* 0x000fea000383ffff */
.L_x_68:
[----:B------:R-:W-:Y:S07]  /*23000*/  MOV R2, UR4 ;  /* 0x0000000400027c02 */ /* 0x000fee0008000f00 */
.L_x_421:
[----:B--2---:R2:W3:Y:S02]  /*23010*/  SYNCS.PHASECHK.TRANS64.TRYWAIT P0, [R2+URZ+0x38020], R3 ;  /* 0x03802003020075a7 */ /* 0x0044e400080011ff */
[----:B---3--:R-:W-:Y:S05]  /*23020*/  @!P0 NANOSLEEP.SYNCS 0x989680 ;  /* 0x009896800000895d */ /* 0x008fea0003900000 */
[----:B------:R-:W3:Y:S02]  /*23030*/  @!P0 SYNCS.PHASECHK.TRANS64 P0, [R2+URZ+0x38020], R3 ;  /* 0x03802003020085a7 */ /* 0x000ee400080010ff */
[----:B---3--:R-:W-:Y:S05]  /*23040*/  @!P0 BRA `(.L_x_421) ;  /* 0xfffffffc00f08947 */ /* 0x008fea000383ffff */
[----:B------:R-:W-:Y:S05]  /*23050*/  BRA `(.L_x_422) ;  /* 0xfffffe1400507947 */ /* 0x000fea000383ffff */
.L_x_70:
[----:B------:R-:W-:Y:S07]  /*23060*/  MOV R2, UR38 ;  /* 0x0000002600027c02 */ /* 0x000fee0008000f00 */
.L_x_423:
[----:B--2---:R2:W3:Y:S02]  /*23070*/  SYNCS.PHASECHK.TRANS64.TRYWAIT P0, [R2+URZ+0x380a0], R3 ;  /* 0x0380a003020075a7 */ /* 0x0044e400080011ff */
[----:B---3--:R-:W-:Y:S05]  /*23080*/  @!P0 NANOSLEEP.SYNCS 0x989680 ;  /* 0x009896800000895d */ /* 0x008fea0003900000 */
[----:B------:R-:W3:Y:S02]  /*23090*/  @!P0 SYNCS.PHASECHK.TRANS64 P0, [R2+URZ+0x380a0], R3 ;  /* 0x0380a003020085a7 */ /* 0x000ee400080010ff */
[----:B---3--:R-:W-:Y:S05]  /*230a0*/  @!P0 BRA `(.L_x_423) ;  /* 0xfffffffc00f08947 */ /* 0x008fea000383ffff */
[----:B------:R-:W-:Y:S05]  /*230b0*/  BRA `(.L_x_424) ;  /* 0xfffffe14004c7947 */ /* 0x000fea000383ffff */
.L_x_72:
[----:B------:R-:W-:Y:S07]  /*230c0*/  MOV R2, UR38 ;  /* 0x0000002600027c02 */ /* 0x000fee0008000f00 */
.L_x_425:
[----:B--2---:R2:W3:Y:S02]  /*230d0*/  SYNCS.PHASECHK.TRANS64.TRYWAIT P0, [R2+URZ+0x38058], R3 ;  /* 0x03805803020075a7 */ /* 0x0044e400080011ff */
[----:B---3--:R-:W-:Y:S05]  /*230e0*/  @!P0 NANOSLEEP.SYNCS 0x989680 ;  /* 0x009896800000895d */ /* 0x008fea0003900000 */
[----:B------:R-:W3:Y:S02]  /*230f0*/  @!P0 SYNCS.PHASECHK.TRANS64 P0, [R2+URZ+0x38058], R3 ;  /* 0x03805803020085a7 */ /* 0x000ee400080010ff */
[----:B---3--:R-:W-:Y:S05]  /*23100*/  @!P0 BRA `(.L_x_425) ;  /* 0xfffffffc00f08947 */ /* 0x008fea000383ffff */
[----:B------:R-:W-:Y:S05]  /*23110*/  BRA `(.L_x_426) ;  /* 0xfffffe1400507947 */ /* 0x000fea000383ffff */
.L_x_80:
[----:B------:R-:W-:-:S07]  /*23120*/  MOV R0, UR12 ;  /* 0x0000000c00007c02 */ /* 0x000fce0008000f00 */
.L_x_427:
[----:B-1----:R1:W2:Y:S02]  /*23130*/  SYNCS.PHASECHK.TRANS64.TRYWAIT P0, [R0+URZ+0x380a8], R11 ;  /* 0x0380a80b000075a7 */ /* 0x0022a400080011ff */
[----:B--2---:R-:W-:Y:S05]  /*23140*/  @!P0 NANOSLEEP.SYNCS 0x989680 ;  /* 0x009896800000895d */ /* 0x004fea0003900000 */
[----:B------:R-:W2:Y:S02]  /*23150*/  @!P0 SYNCS.PHASECHK.TRANS64 P0, [R0+URZ+0x380a8], R11 ;  /* 0x0380a80b000085a7 */ /* 0x000ea400080010ff */
[----:B--2---:R-:W-:Y:S05]  /*23160*/  @!P0 BRA `(.L_x_427) ;  /* 0xfffffffc00f08947 */ /* 0x004fea000383ffff */
[----:B------:R-:W-:Y:S05]  /*23170*/  BRA `(.L_x_428) ;  /* 0xfffffe1800747947 */ /* 0x000fea000383ffff */
.L_x_82:
[----:B------:R-:W-:-:S07]  /*23180*/  MOV R4, UR12 ;  /* 0x0000000c00047c02 */ /* 0x000fce0008000f00 */
.L_x_429:
[----:B-1----:R1:W2:Y:S02]  /*23190*/  SYNCS.PHASECHK.TRANS64.TRYWAIT P0, [R4+URZ+0x38068], R5 ;  /* 0x03806805040075a7 */ /* 0x0022a400080011ff */
[----:B--2---:R-:W-:Y:S05]  /*231a0*/  @!P0 NANOSLEEP.SYNCS 0x989680 ;  /* 0x009896800000895d */ /* 0x004fea0003900000 */
[----:B------:R-:W2:Y:S02]  /*231b0*/  @!P0 SYNCS.PHASECHK.TRANS64 P0, [R4+URZ+0x38068], R5 ;  /* 0x03806805040085a7 */ /* 0x000ea400080010ff */
[----:B--2---:R-:W-:Y:S05]  /*231c0*/  @!P0 BRA `(.L_x_429) ;  /* 0xfffffffc00f08947 */ /* 0x004fea000383ffff */
[----:B------:R-:W-:Y:S05]  /*231d0*/  BRA `(.L_x_430) ;  /* 0xfffffe18007c7947 */ /* 0x000fea000383ffff */
.L_x_89:
[----:B-1----:R1:W2:Y:S02]  /*231e0*/  SYNCS.PHASECHK.TRANS64.TRYWAIT P0, [R16+URZ+0x380c0], R3 ;  /* 0x0380c003100075a7 */ /* 0x0022a400080011ff */
[----:B--2---:R-:W-:Y:S05]  /*231f0*/  @!P0 NANOSLEEP.SYNCS 0x989680 ;  /* 0x009896800000895d */ /* 0x004fea0003900000 */
[----:B------:R-:W2:Y:S02]  /*23200*/  @!P0 SYNCS.PHASECHK.TRANS64 P0, [R16+URZ+0x380c0], R3 ;  /* 0x0380c003100085a7 */ /* 0x000ea400080010ff */
[----:B--2---:R-:W-:Y:S05]  /*23210*/  @!P0 BRA `(.L_x_89) ;  /* 0xfffffffc00f08947 */ /* 0x004fea000383ffff */
[----:B------:R-:W-:Y:S05]  /*23220*/  BRA `(.L_x_431) ;  /* 0xfffffe1c009c7947 */ /* 0x000fea000383ffff */
.L_x_155:
[----:B--2---:R2:W3:Y:S02]  /*23230*/  SYNCS.PHASECHK.TRANS64.TRYWAIT P0, [R16+URZ+0x380c8], R3 ;  /* 0x0380c803100075a7 */ /* 0x0044e400080011ff */
[----:B---3--:R-:W-:Y:S05]  /*23240*/  @!P0 NANOSLEEP.SYNCS 0x989680 ;  /* 0x009896800000895d */ /* 0x008fea0003900000 */
[----:B------:R-:W3:Y:S02]  /*23250*/  @!P0 SYNCS.PHASECHK.TRANS64 P0, [R16+URZ+0x380c8], R3 ;  /* 0x0380c803100085a7 */ /* 0x000ee400080010ff */
[----:B---3--:R-:W-:Y:S05]  /*23260*/  @!P0 BRA `(.L_x_155) ;  /* 0xfffffffc00f08947 */ /* 0x008fea000383ffff */
[----:B------:R-:W-:Y:S05]  /*23270*/  BRA `(.L_x_432) ;  /* 0xfffffe98006c7947 */ /* 0x000fea000383ffff */
.L_x_160:
[----:B-1----:R-:W-:-:S04]  /*23280*/  MOV R0, UR36 ;  /* 0x0000002400007c02 */ /* 0x002fc80008000f00 */
[----:B------:R1:W2:Y:S03]  /*23290*/  SYNCS.PHASECHK.TRANS64.TRYWAIT P0, [R0+URZ+0x38070], R3 ;  /* 0x03807003000075a7 */ /* 0x0002a600080011ff */
[----:B--2---:R-:W-:Y:S05]  /*232a0*/  @!P0 NANOSLEEP.SYNCS 0x989680 ;  /* 0x009896800000895d */ /* 0x004fea0003900000 */
[----:B------:R-:W2:Y:S02]  /*232b0*/  @!P0 SYNCS.PHASECHK.TRANS64 P0, [R0+URZ+0x38070], R3 ;  /* 0x03807003000085a7 */ /* 0x000ea400080010ff */
[----:B--2---:R-:W-:Y:S05]  /*232c0*/  @!P0 BRA `(.L_x_160) ;  /* 0xfffffffc00ec8947 */ /* 0x004fea000383ffff */
[----:B------:R-:W-:Y:S05]  /*232d0*/  BRA `(.L_x_433) ;  /* 0xfffffe9c00407947 */ /* 0x000fea000383ffff */
.L_x_163:
[----:B-1----:R-:W-:-:S04]  /*232e0*/  MOV R0, UR36 ;  /* 0x0000002400007c02 */ /* 0x002fc80008000f00 */
[----:B------:R1:W2:Y:S03]  /*232f0*/  SYNCS.PHASECHK.TRANS64.TRYWAIT P0, [R0+URZ+0x38080], R3 ;  /* 0x03808003000075a7 */ /* 0x0002a600080011ff */
[----:B--2---:R-:W-:Y:S05]  /*23300*/  @!P0 NANOSLEEP.SYNCS 0x989680 ;  /* 0x009896800000895d */ /* 0x004fea0003900000 */
[----:B------:R-:W2:Y:S02]  /*23310*/  @!P0 SYNCS.PHASECHK.TRANS64 P0, [R0+URZ+0x38080], R3 ;  /* 0x03808003000085a7 */ /* 0x000ea400080010ff */
[----:B--2---:R-:W-:Y:S05]  /*23320*/  @!P0 BRA `(.L_x_163) ;  /* 0xfffffffc00ec8947 */ /* 0x004fea000383ffff */
[----:B------:R-:W-:Y:S05]  /*23330*/  BRA `(.L_x_434) ;  /* 0xfffffe9c00587947 */ /* 0x000fea000383ffff */
.L_x_166:
[----:B-1----:R-:W-:-:S04]  /*23340*/  MOV R0, UR36 ;  /* 0x0000002400007c02 */ /* 0x002fc80008000f00 */
[----:B------:R1:W2:Y:S03]  /*23350*/  SYNCS.PHASECHK.TRANS64.TRYWAIT P0, [R0+URZ+0x38070], R3 ;  /* 0x03807003000075a7 */ /* 0x0002a600080011ff */
[----:B--2---:R-:W-:Y:S05]  /*23360*/  @!P0 NANOSLEEP.SYNCS 0x989680 ;  /* 0x009896800000895d */ /* 0x004fea0003900000 */
[----:B------:R-:W2:Y:S02]  /*23370*/  @!P0 SYNCS.PHASECHK.TRANS64 P0, [R0+URZ+0x38070], R3 ;  /* 0x03807003000085a7 */ /* 0x000ea400080010ff */
[----:B--2---:R-:W-:Y:S05]  /*23380*/  @!P0 BRA `(.L_x_166) ;  /* 0xfffffffc00ec8947 */ /* 0x004fea000383ffff */
[----:B------:R-:W-:Y:S05]  /*23390*/  BRA `(.L_x_435) ;  /* 0xfffffea000187947 */ /* 0x000fea000383ffff */
.L_x_168:
[----:B-1----:R-:W-:-:S04]  /*233a0*/  MOV R0, UR36 ;  /* 0x0000002400007c02 */ /* 0x002fc80008000f00 */
[----:B------:R1:W2:Y:S03]  /*233b0*/  SYNCS.PHASECHK.TRANS64.TRYWAIT P0, [R0+URZ+0x38090], R3 ;  /* 0x03809003000075a7 */ /* 0x0002a600080011ff */
[----:B--2---:R-:W-:Y:S05]  /*233c0*/  @!P0 NANOSLEEP.SYNCS 0x989680 ;  /* 0x009896800000895d */ /* 0x004fea0003900000 */
[----:B------:R-:W2:Y:S02]  /*233d0*/  @!P0 SYNCS.PHASECHK.TRANS64 P0, [R0+URZ+0x38090], R3 ;  /* 0x03809003000085a7 */ /* 0x000ea400080010ff */
[----:B--2---:R-:W-:Y:S05]  /*233e0*/  @!P0 BRA `(.L_x_168) ;  /* 0xfffffffc00ec8947 */ /* 0x004fea000383ffff */
[----:B------:R-:W-:Y:S05]  /*233f0*/  BRA `(.L_x_436) ;  /* 0xfffffea000587947 */ /* 0x000fea000383ffff */
.L_x_205:
[----:B-1----:R-:W-:-:S04]  /*23400*/  MOV R0, UR36 ;  /* 0x0000002400007c02 */ /* 0x002fc80008000f00 */
[----:B------:R1:W3:Y:S03]  /*23410*/  SYNCS.PHASECHK.TRANS64.TRYWAIT P1, [R0+URZ+0x38080], R3 ;  /* 0x03808003000075a7 */ /* 0x0002e600080211ff */
[----:B---3--:R-:W-:Y:S05]  /*23420*/  @!P1 NANOSLEEP.SYNCS 0x989680 ;  /* 0x009896800000995d */ /* 0x008fea0003900000 */
[----:B------:R-:W3:Y:S02]  /*23430*/  @!P1 SYNCS.PHASECHK.TRANS64 P1, [R0+URZ+0x38080], R3 ;  /* 0x03808003000095a7 */ /* 0x000ee400080210ff */
[----:B---3--:R-:W-:Y:S05]  /*23440*/  @!P1 BRA `(.L_x_205) ;  /* 0xfffffffc00ec9947 */ /* 0x008fea000383ffff */
[----:B------:R-:W-:Y:S05]  /*23450*/  BRA `(.L_x_437) ;  /* 0xfffffed000347947 */ /* 0x000fea000383ffff */
.L_x_208:
[----:B-1----:R-:W-:-:S04]  /*23460*/  MOV R0, UR36 ;  /* 0x0000002400007c02 */ /* 0x002fc80008000f00 */
[----:B------:R1:W3:Y:S03]  /*23470*/  SYNCS.PHASECHK.TRANS64.TRYWAIT P0, [R0+URZ+0x38098], R3 ;  /* 0x03809803000075a7 */ /* 0x0002e600080011ff */
[----:B---3--:R-:W-:Y:S05]  /*23480*/  @!P0 NANOSLEEP.SYNCS 0x989680 ;  /* 0x009896800000895d */ /* 0x008fea0003900000 */
[----:B------:R-:W3:Y:S02]  /*23490*/  @!P0 SYNCS.PHASECHK.TRANS64 P0, [R0+URZ+0x38098], R3 ;  /* 0x03809803000085a7 */ /* 0x000ee400080010ff */
[----:B---3--:R-:W-:Y:S05]  /*234a0*/  @!P0 BRA `(.L_x_208) ;  /* 0xfffffffc00ec8947 */ /* 0x008fea000383ffff */
[----:B------:R-:W-:Y:S05]  /*234b0*/  BRA `(.L_x_438) ;  /* 0xfffffed000bc7947 */ /* 0x000fea000383ffff */
.L_x_247:
[----:B-1----:R-:W-:-:S04]  /*234c0*/  MOV R0, UR36 ;  /* 0x0000002400007c02 */ /* 0x002fc80008000f00 */
[----:B------:R1:W2:Y:S03]  /*234d0*/  SYNCS.PHASECHK.TRANS64.TRYWAIT P0, [R0+URZ+0x38070], R3 ;  /* 0x03807003000075a7 */ /* 0x0002a600080011ff */
[----:B--2---:R-:W-:Y:S05]  /*234e0*/  @!P0 NANOSLEEP.SYNCS 0x989680 ;  /* 0x009896800000895d */ /* 0x004fea0003900000 */
[----:B------:R-:W2:Y:S02]  /*234f0*/  @!P0 SYNCS.PHASECHK.TRANS64 P0, [R0+URZ+0x38070], R3 ;  /* 0x03807003000085a7 */ /* 0x000ea400080010ff */
[----:B--2---:R-:W-:Y:S05]  /*23500*/  @!P0 BRA `(.L_x_247) ;  /* 0xfffffffc00ec8947 */ /* 0x004fea000383ffff */
[----:B------:R-:W-:Y:S05]  /*23510*/  BRA `(.L_x_439) ;  /* 0xffffff0000b87947 */ /* 0x000fea000383ffff */
.L_x_250:
[----:B-1----:R-:W-:-:S04]  /*23520*/  MOV R0, UR36 ;  /* 0x0000002400007c02 */ /* 0x002fc80008000f00 */
[----:B------:R1:W2:Y:S03]  /*23530*/  SYNCS.PHASECHK.TRANS64.TRYWAIT P0, [R0+URZ+0x38090], R3 ;  /* 0x03809003000075a7 */ /* 0x0002a600080011ff */
[----:B--2---:R-:W-:Y:S05]  /*23540*/  @!P0 NANOSLEEP.SYNCS 0x989680 ;  /* 0x009896800000895d */ /* 0x004fea0003900000 */
[----:B------:R-:W2:Y:S02]  /*23550*/  @!P0 SYNCS.PHASECHK.TRANS64 P0, [R0+URZ+0x38090], R3 ;  /* 0x03809003000085a7 */ /* 0x000ea400080010ff */
[----:B--2---:R-:W-:Y:S05]  /*23560*/  @!P0 BRA `(.L_x_250) ;  /* 0xfffffffc00ec8947 */ /* 0x004fea000383ffff */
[----:B------:R-:W-:Y:S05]  /*23570*/  BRA `(.L_x_440) ;  /* 0xffffff0000d47947 */ /* 0x000fea000383ffff */
.L_x_252:
[----:B-1----:R-:W-:-:S04]  /*23580*/  MOV R0, UR36 ;  /* 0x0000002400007c02 */ /* 0x002fc80008000f00 */
[----:B------:R1:W2:Y:S03]  /*23590*/  SYNCS.PHASECHK.TRANS64.TRYWAIT P0, [R0+URZ+0x380c0], R5 ;  /* 0x0380c005000075a7 */ /* 0x0002a600080011ff */
[----:B--2---:R-:W-:Y:S05]  /*235a0*/  @!P0 NANOSLEEP.SYNCS 0x989680 ;  /* 0x009896800000895d */ /* 0x004fea0003900000 */
[----:B------:R-:W2:Y:S02]  /*235b0*/  @!P0 SYNCS.PHASECHK.TRANS64 P0, [R0+URZ+0x380c0], R5 ;  /* 0x0380c005000085a7 */ /* 0x000ea400080010ff */
[----:B--2---:R-:W-:Y:S05]  /*235c0*/  @!P0 BRA `(.L_x_252) ;  /* 0xfffffffc00ec8947 */ /* 0x004fea000383ffff */
[----:B------:R-:W-:Y:S05]  /*235d0*/  BRA `(.L_x_441) ;  /* 0xffffff0000dc7947 */ /* 0x000fea000383ffff */
.L_x_276:
[----:B-1----:R-:W-:-:S04]  /*235e0*/  MOV R0, UR36 ;  /* 0x0000002400007c02 */ /* 0x002fc80008000f00 */
[----:B------:R1:W3:Y:S03]  /*235f0*/  SYNCS.PHASECHK.TRANS64.TRYWAIT P1, [R0+URZ+0x38080], R3 ;  /* 0x03808003000075a7 */ /* 0x0002e600080211ff */
[----:B---3--:R-:W-:Y:S05]  /*23600*/  @!P1 NANOSLEEP.SYNCS 0x989680 ;  /* 0x009896800000995d */ /* 0x008fea0003900000 */
[----:B------:R-:W3:Y:S02]  /*23610*/  @!P1 SYNCS.PHASECHK.TRANS64 P1, [R0+URZ+0x38080], R3 ;  /* 0x03808003000095a7 */ /* 0x000ee400080210ff */
[----:B---3--:R-:W-:Y:S05]  /*23620*/  @!P1 BRA `(.L_x_276) ;  /* 0xfffffffc00ec9947 */ /* 0x008fea000383ffff */
[----:B------:R-:W-:Y:S05]  /*23630*/  BRA `(.L_x_442) ;  /* 0xffffff3800f87947 */ /* 0x000fea000383ffff */
.L_x_280:
[----:B-1----:R-:W-:-:S04]  /*23640*/  MOV R0, UR36 ;  /* 0x0000002400007c02 */ /* 0x002fc80008000f00 */
[----:B------:R1:W2:Y:S03]  /*23650*/  SYNCS.PHASECHK.TRANS64.TRYWAIT P0, [R0+URZ+0x38098], R3 ;  /* 0x03809803000075a7 */ /* 0x0002a600080011ff */
[----:B--2---:R-:W-:Y:S05]  /*23660*/  @!P0 NANOSLEEP.SYNCS 0x989680 ;  /* 0x009896800000895d */ /* 0x004fea0003900000 */
[----:B------:R-:W2:Y:S02]  /*23670*/  @!P0 SYNCS.PHASECHK.TRANS64 P0, [R0+URZ+0x38098], R3 ;  /* 0x03809803000085a7 */ /* 0x000ea400080010ff */
[----:B--2---:R-:W-:Y:S05]  /*23680*/  @!P0 BRA `(.L_x_280) ;  /* 0xfffffffc00ec8947 */ /* 0x004fea000383ffff */
[----:B------:R-:W-:Y:S05]  /*23690*/  BRA `(.L_x_443) ;  /* 0xffffff3c00607947 */ /* 0x000fea000383ffff */
.L_x_282:
[----:B-1----:R-:W-:-:S04]  /*236a0*/  MOV R0, UR36 ;  /* 0x0000002400007c02 */ /* 0x002fc80008000f00 */
[----:B------:R1:W2:Y:S03]  /*236b0*/  SYNCS.PHASECHK.TRANS64.TRYWAIT P0, [R0+URZ+0x380c8], R3 ;  /* 0x0380c803000075a7 */ /* 0x0002a600080011ff */
[----:B--2---:R-:W-:Y:S05]  /*236c0*/  @!P0 NANOSLEEP.SYNCS 0x989680 ;  /* 0x009896800000895d */ /* 0x004fea0003900000 */
[----:B------:R-:W2:Y:S02]  /*236d0*/  @!P0 SYNCS.PHASECHK.TRANS64 P0, [R0+URZ+0x380c8], R3 ;  /* 0x0380c803000085a7 */ /* 0x000ea400080010ff */
[----:B--2---:R-:W-:Y:S05]  /*236e0*/  @!P0 BRA `(.L_x_282) ;  /* 0xfffffffc00ec8947 */ /* 0x004fea000383ffff */
[----:B------:R-:W-:Y:S05]  /*236f0*/  BRA `(.L_x_444) ;  /* 0xffffff3c00687947 */ /* 0x000fea000383ffff */
.L_x_306:
[----:B-1----:R-:W-:-:S04]  /*23700*/  MOV R0, UR51 ;  /* 0x0000003300007c02 */ /* 0x002fc80008000f00 */
[----:B------:R1:W2:Y:S03]  /*23710*/  SYNCS.PHASECHK.TRANS64.TRYWAIT P0, [R0+URZ], R3 ;  /* 0x00000003000075a7 */ /* 0x0002a600080011ff */
[----:B--2---:R-:W-:Y:S05]  /*23720*/  @!P0 NANOSLEEP.SYNCS 0x989680 ;  /* 0x009896800000895d */ /* 0x004fea0003900000 */
[----:B------:R-:W2:Y:S02]  /*23730*/  @!P0 SYNCS.PHASECHK.TRANS64 P0, [R0+URZ], R3 ;  /* 0x00000003000085a7 */ /* 0x000ea400080010ff */
[----:B--2---:R-:W-:Y:S05]  /*23740*/  @!P0 BRA `(.L_x_306) ;  /* 0xfffffffc00ec8947 */ /* 0x004fea000383ffff */
[----:B------:R-:W-:Y:S05]  /*23750*/  BRA `(.L_x_445) ;  /* 0xffffff74004c7947 */ /* 0x000fea000383ffff */
.L_x_309:
[----:B-1----:R-:W-:-:S04]  /*23760*/  MOV R0, UR50 ;  /* 0x0000003200007c02 */ /* 0x002fc80008000f00 */
[----:B------:R1:W3:Y:S03]  /*23770*/  SYNCS.PHASECHK.TRANS64.TRYWAIT P1, [R0+URZ], R3 ;  /* 0x00000003000075a7 */ /* 0x0002e600080211ff */
[----:B---3--:R-:W-:Y:S05]  /*23780*/  @!P1 NANOSLEEP.SYNCS 0x989680 ;  /* 0x009896800000995d */ /* 0x008fea0003900000 */
[----:B------:R-:W3:Y:S02]  /*23790*/  @!P1 SYNCS.PHASECHK.TRANS64 P1, [R0+URZ], R3 ;  /* 0x00000003000095a7 */ /* 0x000ee400080210ff */
[----:B---3--:R-:W-:Y:S05]  /*237a0*/  @!P1 BRA `(.L_x_309) ;  /* 0xfffffffc00ec9947 */ /* 0x008fea000383ffff */
[----:B------:R-:W-:Y:S05]  /*237b0*/  BRA `(.L_x_446) ;  /* 0xffffff7400f07947 */ /* 0x000fea000383ffff */
.L_x_314:
[----:B-1----:R-:W-:-:S04]  /*237c0*/  MOV R4, UR52 ;  /* 0x0000003400047c02 */ /* 0x002fc80008000f00 */
[----:B------:R1:W2:Y:S03]  /*237d0*/  SYNCS.PHASECHK.TRANS64.TRYWAIT P2, [R4+URZ], R3 ;  /* 0x00000003040075a7 */ /* 0x0002a600080411ff */
[----:B--2---:R-:W-:Y:S05]  /*237e0*/  @!P2 NANOSLEEP.SYNCS 0x989680 ;  /* 0x009896800000a95d */ /* 0x004fea0003900000 */
[----:B------:R-:W2:Y:S02]  /*237f0*/  @!P2 SYNCS.PHASECHK.TRANS64 P2, [R4+URZ], R3 ;  /* 0x000000030400a5a7 */ /* 0x000ea400080410ff */
[----:B--2---:R-:W-:Y:S05]  /*23800*/  @!P2 BRA `(.L_x_314) ;  /* 0xfffffffc00eca947 */ /* 0x004fea000383ffff */
[----:B------:R-:W-:Y:S05]  /*23810*/  BRA `(.L_x_447) ;  /* 0xffffff7c00e07947 */ /* 0x000fea000383ffff */
.L_x_318:
[----:B-1----:R-:W-:-:S04]  /*23820*/  MOV R3, UR51 ;  /* 0x0000003300037c02 */ /* 0x002fc80008000f00 */
[----:B------:R1:W3:Y:S03]  /*23830*/  SYNCS.PHASECHK.TRANS64.TRYWAIT P2, [R3+URZ], R0 ;  /* 0x00000000030075a7 */ /* 0x0002e600080411ff */
[----:B---3--:R-:W-:Y:S05]  /*23840*/  @!P2 NANOSLEEP.SYNCS 0x989680 ;  /* 0x009896800000a95d */ /* 0x008fea0003900000 */
[----:B------:R-:W3:Y:S02]  /*23850*/  @!P2 SYNCS.PHASECHK.TRANS64 P2, [R3+URZ], R0 ;  /* 0x000000000300a5a7 */ /* 0x000ee400080410ff */
[----:B---3--:R-:W-:Y:S05]  /*23860*/  @!P2 BRA `(.L_x_318) ;  /* 0xfffffffc00eca947 */ /* 0x008fea000383ffff */
[----:B------:R-:W-:Y:S05]  /*23870*/  BRA `(.L_x_448) ;  /* 0xffffff9400587947 */ /* 0x000fea000383ffff */
.L_x_323:
[----:B-1----:R-:W-:-:S04]  /*23880*/  MOV R0, UR50 ;  /* 0x0000003200007c02 */ /* 0x002fc80008000f00 */
[----:B------:R1:W3:Y:S03]  /*23890*/  SYNCS.PHASECHK.TRANS64.TRYWAIT P1, [R0+URZ], R3 ;  /* 0x00000003000075a7 */ /* 0x0002e600080211ff */
[----:B---3--:R-:W-:Y:S05]  /*238a0*/  @!P1 NANOSLEEP.SYNCS 0x989680 ;  /* 0x009896800000995d */ /* 0x008fea0003900000 */
[----:B------:R-:W3:Y:S02]  /*238b0*/  @!P1 SYNCS.PHASECHK.TRANS64 P1, [R0+URZ], R3 ;  /* 0x00000003000095a7 */ /* 0x000ee400080210ff */
[----:B---3--:R-:W-:Y:S05]  /*238c0*/  @!P1 BRA `(.L_x_323) ;  /* 0xfffffffc00ec9947 */ /* 0x008fea000383ffff */
[----:B------:R-:W-:Y:S05]  /*238d0*/  BRA `(.L_x_449) ;  /* 0xffffff9800047947 */ /* 0x000fea000383ffff */
.L_x_328:
[----:B-1----:R-:W-:-:S04]  /*238e0*/  MOV R0, UR51 ;  /* 0x0000003300007c02 */ /* 0x002fc80008000f00 */
[----:B------:R1:W4:Y:S03]  /*238f0*/  SYNCS.PHASECHK.TRANS64.TRYWAIT P0, [R0+URZ], R3 ;  /* 0x00000003000075a7 */ /* 0x00032600080011ff */
[----:B----4-:R-:W-:Y:S05]  /*23900*/  @!P0 NANOSLEEP.SYNCS 0x989680 ;  /* 0x009896800000895d */ /* 0x010fea0003900000 */
[----:B------:R-:W4:Y:S02]  /*23910*/  @!P0 SYNCS.PHASECHK.TRANS64 P0, [R0+URZ], R3 ;  /* 0x00000003000085a7 */ /* 0x000f2400080010ff */
[----:B----4-:R-:W-:Y:S05]  /*23920*/  @!P0 BRA `(.L_x_328) ;  /* 0xfffffffc00ec8947 */ /* 0x010fea000383ffff */
[----:B------:R-:W-:Y:S05]  /*23930*/  BRA `(.L_x_450) ;  /* 0xffffff9800a07947 */ /* 0x000fea000383ffff */
.L_x_332:
[----:B------:R-:W-:-:S07]  /*23940*/  MOV R0, UR8 ;  /* 0x0000000800007c02 */ /* 0x000fce0008000f00 */
.L_x_451:
[----:B-1----:R1:W2:Y:S02]  /*23950*/  SYNCS.PHASECHK.TRANS64.TRYWAIT P1, [R0+URZ+0x38010], R5 ;  /* 0x03801005000075a7 */ /* 0x0022a400080211ff */
[----:B--2---:R-:W-:Y:S05]  /*23960*/  @!P1 NANOSLEEP.SYNCS 0x989680 ;  /* 0x009896800000995d */ /* 0x004fea0003900000 */
[----:B------:R-:W2:Y:S02]  /*23970*/  @!P1 SYNCS.PHASECHK.TRANS64 P1, [R0+URZ+0x38010], R5 ;  /* 0x03801005000095a7 */ /* 0x000ea400080210ff */
[----:B--2---:R-:W-:Y:S05]  /*23980*/  @!P1 BRA `(.L_x_451) ;  /* 0xfffffffc00f09947 */ /* 0x004fea000383ffff */
[----:B------:R-:W-:Y:S05]  /*23990*/  BRA `(.L_x_452) ;  /* 0xffffff9c00a07947 */ /* 0x000fea000383ffff */
.L_x_338:
[----:B-1----:R-:W-:-:S07]  /*239a0*/  MOV R0, UR8 ;  /* 0x0000000800007c02 */ /* 0x002fce0008000f00 */
.L_x_453:
[----:B-1----:R1:W2:Y:S02]  /*239b0*/  SYNCS.PHASECHK.TRANS64.TRYWAIT P1, [R0+URZ+0x38038], R5 ;  /* 0x03803805000075a7 */ /* 0x0022a400080211ff */
[----:B--2---:R-:W-:Y:S05]  /*239c0*/  @!P1 NANOSLEEP.SYNCS 0x989680 ;  /* 0x009896800000995d */ /* 0x004fea0003900000 */
[----:B------:R-:W2:Y:S02]  /*239d0*/  @!P1 SYNCS.PHASECHK.TRANS64 P1, [R0+URZ+0x38038], R5 ;  /* 0x03803805000095a7 */ /* 0x000ea400080210ff */
[----:B--2---:R-:W-:Y:S05]  /*239e0*/  @!P1 BRA `(.L_x_453) ;  /* 0xfffffffc00f09947 */ /* 0x004fea000383ffff */
[----:B------:R-:W-:Y:S05]  /*239f0*/  BRA `(.L_x_454) ;  /* 0xffffffa000547947 */ /* 0x000fea000383ffff */
.L_x_344:
[----:B-1----:R-:W-:-:S07]  /*23a00*/  MOV R0, UR8 ;  /* 0x0000000800007c02 */ /* 0x002fce0008000f00 */
.L_x_455:
[----:B-1----:R1:W2:Y:S02]  /*23a10*/  SYNCS.PHASECHK.TRANS64.TRYWAIT P1, [R0+URZ+0x38018], R5 ;  /* 0x03801805000075a7 */ /* 0x0022a400080211ff */
[----:B--2---:R-:W-:Y:S05]  /*23a20*/  @!P1 NANOSLEEP.SYNCS 0x989680 ;  /* 0x009896800000995d */ /* 0x004fea0003900000 */
[----:B------:R-:W2:Y:S02]  /*23a30*/  @!P1 SYNCS.PHASECHK.TRANS64 P1, [R0+URZ+0x38018], R5 ;  /* 0x03801805000095a7 */ /* 0x000ea400080210ff */
[----:B--2---:R-:W-:Y:S05]  /*23a40*/  @!P1 BRA `(.L_x_455) ;  /* 0xfffffffc00f09947 */ /* 0x004fea000383ffff */
[----:B------:R-:W-:Y:S05]  /*23a50*/  BRA `(.L_x_456) ;  /* 0xffffffa000fc7947 */ /* 0x000fea000383ffff */
.L_x_350:
[----:B-1----:R-:W-:-:S07]  /*23a60*/  MOV R0, UR8 ;  /* 0x0000000800007c02 */ /* 0x002fce0008000f00 */
.L_x_457:
[----:B-1----:R1:W2:Y:S02]  /*23a70*/  SYNCS.PHASECHK.TRANS64.TRYWAIT P1, [R0+URZ+0x38040], R5 ;  /* 0x03804005000075a7 */ /* 0x0022a400080211ff */
[----:B--2---:R-:W-:Y:S05]  /*23a80*/  @!P1 NANOSLEEP.SYNCS 0x989680 ;  /* 0x009896800000995d */ /* 0x004fea0003900000 */
[----:B------:R-:W2:Y:S02]  /*23a90*/  @!P1 SYNCS.PHASECHK.TRANS64 P1, [R0+URZ+0x38040], R5 ;  /* 0x03804005000095a7 */ /* 0x000ea400080210ff */
[----:B--2---:R-:W-:Y:S05]  /*23aa0*/  @!P1 BRA `(.L_x_457) ;  /* 0xfffffffc00f09947 */ /* 0x004fea000383ffff */
[----:B------:R-:W-:Y:S05]  /*23ab0*/  BRA `(.L_x_458) ;  /* 0xffffffa400b47947 */ /* 0x000fea000383ffff */
.L_x_356:
[----:B-1----:R-:W-:-:S07]  /*23ac0*/  MOV R0, UR49 ;  /* 0x0000003100007c02 */ /* 0x002fce0008000f00 */
.L_x_459:
[----:B-1----:R1:W2:Y:S02]  /*23ad0*/  SYNCS.PHASECHK.TRANS64.TRYWAIT P1, [R0+URZ+0x38038], R3 ;  /* 0x03803803000075a7 */ /* 0x0022a400080211ff */
[----:B--2---:R-:W-:Y:S05]  /*23ae0*/  @!P1 NANOSLEEP.SYNCS 0x989680 ;  /* 0x009896800000995d */ /* 0x004fea0003900000 */
[----:B------:R-:W2:Y:S02]  /*23af0*/  @!P1 SYNCS.PHASECHK.TRANS64 P1, [R0+URZ+0x38038], R3 ;  /* 0x03803803000095a7 */ /* 0x000ea400080210ff */
[----:B--2---:R-:W-:Y:S05]  /*23b00*/  @!P1 BRA `(.L_x_459) ;  /* 0xfffffffc00f09947 */ /* 0x004fea000383ffff */
[----:B------:R-:W-:Y:S05]  /*23b10*/  BRA `(.L_x_460) ;  /* 0xffffffa800b87947 */ /* 0x000fea000383ffff */
.L_x_361:
[----:B------:R-:W-:-:S07]  /*23b20*/  MOV R0, UR49 ;  /* 0x0000003100007c02 */ /* 0x000fce0008000f00 */
.L_x_461:
[----:B-1----:R1:W2:Y:S02]  /*23b30*/  SYNCS.PHASECHK.TRANS64.TRYWAIT P1, [R0+URZ+0x38038], R3 ;  /* 0x03803803000075a7 */ /* 0x0022a400080211ff */
[----:B--2---:R-:W-:Y:S05]  /*23b40*/  @!P1 NANOSLEEP.SYNCS 0x989680 ;  /* 0x009896800000995d */ /* 0x004fea0003900000 */
[----:B------:R-:W2:Y:S02]  /*23b50*/  @!P1 SYNCS.PHASECHK.TRANS64 P1, [R0+URZ+0x38038], R3 ;  /* 0x03803803000095a7 */ /* 0x000ea400080210ff */
[----:B--2---:R-:W-:Y:S05]  /*23b60*/  @!P1 BRA `(.L_x_461) ;  /* 0xfffffffc00f09947 */ /* 0x004fea000383ffff */
[----:B------:R-:W-:Y:S05]  /*23b70*/  BRA `(.L_x_462) ;  /* 0xffffffac006c7947 */ /* 0x000fea000383ffff */
.L_x_366:
[----:B------:R-:W-:-:S07]  /*23b80*/  MOV R0, UR41 ;  /* 0x0000002900007c02 */ /* 0x000fce0008000f00 */
.L_x_463:
[----:B-1----:R1:W2:Y:S02]  /*23b90*/  SYNCS.PHASECHK.TRANS64.TRYWAIT P1, [R0+URZ+0x38038], R3 ;  /* 0x03803803000075a7 */ /* 0x0022a400080211ff */
[----:B--2---:R-:W-:Y:S05]  /*23ba0*/  @!P1 NANOSLEEP.SYNCS 0x989680 ;  /* 0x009896800000995d */ /* 0x004fea0003900000 */
[----:B------:R-:W2:Y:S02]  /*23bb0*/  @!P1 SYNCS.PHASECHK.TRANS64 P1, [R0+URZ+0x38038], R3 ;  /* 0x03803803000095a7 */ /* 0x000ea400080210ff */
[----:B--2---:R-:W-:Y:S05]  /*23bc0*/  @!P1 BRA `(.L_x_463) ;  /* 0xfffffffc00f09947 */ /* 0x004fea000383ffff */
[----:B------:R-:W-:Y:S05]  /*23bd0*/  BRA `(.L_x_464) ;  /* 0xffffffb000207947 */ /* 0x000fea000383ffff */
.L_x_371:
[----:B------:R-:W-:-:S07]  /*23be0*/  MOV R0, UR41 ;  /* 0x0000002900007c02 */ /* 0x000fce0008000f00 */
.L_x_465:
[----:B-1----:R1:W2:Y:S02]  /*23bf0*/  SYNCS.PHASECHK.TRANS64.TRYWAIT P1, [R0+URZ+0x38038], R3 ;  /* 0x03803803000075a7 */ /* 0x0022a400080211ff */
[----:B--2---:R-:W-:Y:S05]  /*23c00*/  @!P1 NANOSLEEP.SYNCS 0x989680 ;  /* 0x009896800000995d */ /* 0x004fea0003900000 */
[----:B------:R-:W2:Y:S02]  /*23c10*/  @!P1 SYNCS.PHASECHK.TRANS64 P1, [R0+URZ+0x38038], R3 ;  /* 0x03803803000095a7 */ /* 0x000ea400080210ff */
[----:B--2---:R-:W-:Y:S05]  /*23c20*/  @!P1 BRA `(.L_x_465) ;  /* 0xfffffffc00f09947 */ /* 0x004fea000383ffff */
[----:B------:R-:W-:Y:S05]  /*23c30*/  BRA `(.L_x_466) ;  /* 0xffffffb000d87947 */ /* 0x000fea000383ffff */
.L_x_377:
[----:B------:R-:W-:-:S07]  /*23c40*/  MOV R0, UR41 ;  /* 0x0000002900007c02 */ /* 0x000fce0008000f00 */
.L_x_467:
[----:B-1----:R1:W2:Y:S02]  /*23c50*/  SYNCS.PHASECHK.TRANS64.TRYWAIT P1, [R0+URZ+0x38038], R3 ;  /* 0x03803803000075a7 */ /* 0x0022a400080211ff */
[----:B--2---:R-:W-:Y:S05]  /*23c60*/  @!P1 NANOSLEEP.SYNCS 0x989680 ;  /* 0x009896800000995d */ /* 0x004fea0003900000 */
[----:B------:R-:W2:Y:S02]  /*23c70*/  @!P1 SYNCS.PHASECHK.TRANS64 P1, [R0+URZ+0x38038], R3 ;  /* 0x03803803000095a7 */ /* 0x000ea400080210ff */
[----:B--2---:R-:W-:Y:S05]  /*23c80*/  @!P1 BRA `(.L_x_467) ;  /* 0xfffffffc00f09947 */ /* 0x004fea000383ffff */
[----:B------:R-:W-:Y:S05]  /*23c90*/  BRA `(.L_x_468) ;  /* 0xffffffb400b47947 */ /* 0x000fea000383ffff */
.L_x_382:
[----:B------:R-:W-:-:S07]  /*23ca0*/  MOV R0, UR33 ;  /* 0x0000002100007c02 */ /* 0x000fce0008000f00 */
.L_x_469:
[----:B-1----:R1:W2:Y:S02]  /*23cb0*/  SYNCS.PHASECHK.TRANS64.TRYWAIT P1, [R0+URZ+0x38038], R3 ;  /* 0x03803803000075a7 */ /* 0x0022a400080211ff */
[----:B--2---:R-:W-:Y:S05]  /*23cc0*/  @!P1 NANOSLEEP.SYNCS 0x989680 ;  /* 0x009896800000995d */ /* 0x004fea0003900000 */
[----:B------:R-:W2:Y:S02]  /*23cd0*/  @!P1 SYNCS.PHASECHK.TRANS64 P1, [R0+URZ+0x38038], R3 ;  /* 0x03803803000095a7 */ /* 0x000ea400080210ff */
[----:B--2---:R-:W-:Y:S05]  /*23ce0*/  @!P1 BRA `(.L_x_469) ;  /* 0xfffffffc00f09947 */ /* 0x004fea000383ffff */
[----:B------:R-:W-:Y:S05]  /*23cf0*/  BRA `(.L_x_470) ;  /* 0xffffffb8006c7947 */ /* 0x000fea000383ffff */
.L_x_387:
[----:B------:R-:W-:-:S07]  /*23d00*/  MOV R3, UR40 ;  /* 0x0000002800037c02 */ /* 0x000fce0008000f00 */
.L_x_471:
[----:B-1----:R1:W2:Y:S02]  /*23d10*/  SYNCS.PHASECHK.TRANS64.TRYWAIT P0, [R3+URZ+0x380b0], R0 ;  /* 0x0380b000030075a7 */ /* 0x0022a400080011ff */
[----:B--2---:R-:W-:Y:S05]  /*23d20*/  @!P0 NANOSLEEP.SYNCS 0x989680 ;  /* 0x009896800000895d */ /* 0x004fea0003900000 */
[----:B------:R-:W2:Y:S02]  /*23d30*/  @!P0 SYNCS.PHASECHK.TRANS64 P0, [R3+URZ+0x380b0], R0 ;  /* 0x0380b000030085a7 */ /* 0x000ea400080010ff */
[----:B--2---:R-:W-:Y:S05]  /*23d40*/  @!P0 BRA `(.L_x_471) ;  /* 0xfffffffc00f08947 */ /* 0x004fea000383ffff */
[----:B------:R-:W-:Y:S05]  /*23d50*/  BRA `(.L_x_472) ;  /* 0xffffffbc00a87947 */ /* 0x000fea000383ffff */
.L_x_391:
[----:B-1----:R-:W-:-:S07]  /*23d60*/  MOV R3, UR40 ;  /* 0x0000002800037c02 */ /* 0x002fce0008000f00 */
.L_x_473:
[----:B-1----:R1:W2:Y:S02]  /*23d70*/  SYNCS.PHASECHK.TRANS64.TRYWAIT P0, [R3+URZ+0x380b8], R0 ;  /* 0x0380b800030075a7 */ /* 0x0022a400080011ff */
[----:B--2---:R-:W-:Y:S05]  /*23d80*/  @!P0 NANOSLEEP.SYNCS 0x989680 ;  /* 0x009896800000895d */ /* 0x004fea0003900000 */
[----:B------:R-:W2:Y:S02]  /*23d90*/  @!P0 SYNCS.PHASECHK.TRANS64 P0, [R3+URZ+0x380b8], R0 ;  /* 0x0380b800030085a7 */ /* 0x000ea400080010ff */
[----:B--2---:R-:W-:Y:S05]  /*23da0*/  @!P0 BRA `(.L_x_473) ;  /* 0xfffffffc00f08947 */ /* 0x004fea000383ffff */
[----:B------:R-:W-:Y:S05]  /*23db0*/  BRA `(.L_x_474) ;  /* 0xffffffd000487947 */ /* 0x000fea000383ffff */
        .weak           $__internal_0_$__cuda_sm10x_tcgen05_guardrail_trap_col_being_dealloced_not_returned_by_alloc
        .type           $__internal_0_$__cuda_sm10x_tcgen05_guardrail_trap_col_being_dealloced_not_returned_by_alloc,@function
        .size           $__internal_0_$__cuda_sm10x_tcgen05_guardrail_trap_col_being_dealloced_not_returned_by_alloc,($__internal_1_$__cuda_sm10x_tcgen05_guardrail_trap_phase_invalid_during_alloc - $__internal_0_$__cuda_sm10x_tcgen05_guardrail_trap_col_being_dealloced_not_returned_by_alloc)
$__internal_0_$__cuda_sm10x_tcgen05_guardrail_trap_col_being_dealloced_not_returned_by_alloc:
[----:B------:R-:W-:Y:S05]  /*23dc0*/  BPT.TRAP 0x1 ;  /* 0x000000040000795c */ /* 0x000fea0000300000 */
[----:B------:R-:W-:-:S04]  /*23dd0*/  HFMA2 R3, -RZ, RZ, 0, 0 ;  /* 0x00000000ff037431 */ /* 0x000fc800000001ff */
[----:B------:R-:W-:Y:S05]  /*23de0*/  RET.REL.NODEC R2 `(_ZN7cutlass13device_kernelINS_4fmha6kernel36Sm100FmhaFwdKernelTmaWarpspecializedIN4cute5tupleIJiiiNS5_IJNS5_IJiiEEEiEEEEEENS1_10collective38Sm100FmhaFwdMainloopTmaWarpspecializedINS_6half_tEffNS5_IJNS4_1CILi256EEENSC_ILi64EEESD_EEENS5_IJiNSC_ILi1EEES7_EEENS5_IJiSG_NS5_IJNS5_IJNSC_ILi0EEEiEEEiEEEEEESL_NS9_6NoMaskENS5_IJNSC_ILi2EEESG_SG_EEENSC_ILb0EEEEENS9_38Sm100FmhaFwdEpilogueTmaWarpspecializedISB_fNS5_IJNSC_ILi128EEESD_SE_EEESH_NS5_IJSG_S7_EEESP_EENS2_23IndividualTileSchedulerENS2_41Sm100FmhaCtxKernelWarpspecializedScheduleEEEEEvNT_6ParamsE) ;  /* 0xfffffdc002847950 */ /* 0x000fea0003c3ffff */
        .weak           $__internal_1_$__cuda_sm10x_tcgen05_guardrail_trap_phase_invalid_during_alloc
        .type           $__internal_1_$__cuda_sm10x_tcgen05_guardrail_trap_phase_invalid_during_alloc,@function
        .size           $__internal_1_$__cuda_sm10x_tcgen05_guardrail_trap_phase_invalid_during_alloc,($__internal_2_$__cuda_sm10x_tcgen05_guardrail_trap_unallocated_columns_being_dealloced - $__internal_1_$__cuda_sm10x_tcgen05_guardrail_trap_phase_invalid_during_alloc)
$__internal_1_$__cuda_sm10x_tcgen05_guardrail_trap_phase_invalid_during_alloc:
[----:B------:R-:W-:Y:S05]  /*23df0*/  BPT.TRAP 0x1 ;  /* 0x000000040000795c */ /* 0x000fea0000300000 */
[----:B------:R-:W-:-:S04]  /*23e00*/  MOV R3, 0x0 ;  /* 0x0000000000037802 */ /* 0x000fc80000000f00 */
[----:B------:R-:W-:Y:S05]  /*23e10*/  RET.REL.NODEC R2 `(_ZN7cutlass13device_kernelINS_4fmha6kernel36Sm100FmhaFwdKernelTmaWarpspecializedIN4cute5tupleIJiiiNS5_IJNS5_IJiiEEEiEEEEEENS1_10collective38Sm100FmhaFwdMainloopTmaWarpspecializedINS_6half_tEffNS5_IJNS4_1CILi256EEENSC_ILi64EEESD_EEENS5_IJiNSC_ILi1EEES7_EEENS5_IJiSG_NS5_IJNS5_IJNSC_ILi0EEEiEEEiEEEEEESL_NS9_6NoMaskENS5_IJNSC_ILi2EEESG_SG_EEENSC_ILb0EEEEENS9_38Sm100FmhaFwdEpilogueTmaWarpspecializedISB_fNS5_IJNSC_ILi128EEESD_SE_EEESH_NS5_IJSG_S7_EEESP_EENS2_23IndividualTileSchedulerENS2_41Sm100FmhaCtxKernelWarpspecializedScheduleEEEEEvNT_6ParamsE) ;  /* 0xfffffdc002787950 */ /* 0x000fea0003c3ffff */
        .weak           $__internal_2_$__cuda_sm10x_tcgen05_guardrail_trap_unallocated_columns_being_dealloced
        .type           $__internal_2_$__cuda_sm10x_tcgen05_guardrail_trap_unallocated_columns_being_dealloced,@function
        .size           $__internal_2_$__cuda_sm10x_tcgen05_guardrail_trap_unallocated_columns_being_dealloced,($__internal_3_$__cuda_sm3x_div_rn_noftz_f32_slowpath - $__internal_2_$__cuda_sm10x_tcgen05_guardrail_trap_unallocated_columns_being_dealloced)
$__internal_2_$__cuda_sm10x_tcgen05_guardrail_trap_unallocated_columns_being_dealloced:
[----:B------:R-:W-:Y:S05]  /*23e20*/  BPT.TRAP 0x1 ;  /* 0x000000040000795c */ /* 0x000fea0000300000 */
[----:B------:R-:W-:-:S04]  /*23e30*/  HFMA2 R3, -RZ, RZ, 0, 0 ;  /* 0x00000000ff037431 */ /* 0x000fc800000001ff */
[----:B------:R-:W-:Y:S05]  /*23e40*/  RET.REL.NODEC R2 `(_ZN7cutlass13device_kernelINS_4fmha6kernel36Sm100FmhaFwdKernelTmaWarpspecializedIN4cute5tupleIJiiiNS5_IJNS5_IJiiEEEiEEEEEENS1_10collective38Sm100FmhaFwdMainloopTmaWarpspecializedINS_6half_tEffNS5_IJNS4_1CILi256EEENSC_ILi64EEESD_EEENS5_IJiNSC_ILi1EEES7_EEENS5_IJiSG_NS5_IJNS5_IJNSC_ILi0EEEiEEEiEEEEEESL_NS9_6NoMaskENS5_IJNSC_ILi2EEESG_SG_EEENSC_ILb0EEEEENS9_38Sm100FmhaFwdEpilogueTmaWarpspecializedISB_fNS5_IJNSC_ILi128EEESD_SE_EEESH_NS5_IJSG_S7_EEESP_EENS2_23IndividualTileSchedulerENS2_41Sm100FmhaCtxKernelWarpspecializedScheduleEEEEEvNT_6ParamsE) ;  /* 0xfffffdc0026c7950 */ /* 0x000fea0003c3ffff */
        .weak           $__internal_3_$__cuda_sm3x_div_rn_noftz_f32_slowpath
        .type           $__internal_3_$__cuda_sm3x_div_rn_noftz_f32_slowpath,@function
        .size           $__internal_3_$__cuda_sm3x_div_rn_noftz_f32_slowpath,(.L_x_491 - $__internal_3_$__cuda_sm3x_div_rn_noftz_f32_slowpath)
$__internal_3_$__cuda_sm3x_div_rn_noftz_f32_slowpath:
[--C-:B------:R-:W-:Y:S01]  /*23e50*/  SHF.R.U32.HI R3, RZ, 0x17, R24.reuse ;  /* 0x00000017ff037819 */ /* 0x100fe20000011618 */
[----:B------:R-:W-:Y:S01]  /*23e60*/  BSSY.RECONVERGENT B1, `(.L_x_475) ;  /* 0x0000065000017945 */ /* 0x000fe20003800200 */
[--C-:B------:R-:W-:Y:S01]  /*23e70*/  SHF.R.U32.HI R8, RZ, 0x17, R33.reuse ;  /* 0x00000017ff087819 */ /* 0x100fe20000011621 */
[----:B------:R-:W-:Y:S01]  /*23e80*/  IMAD.MOV.U32 R7, RZ, RZ, R33 ;  /* 0x000000ffff077224 */ /* 0x000fe200078e0021 */
[----:B------:R-:W-:Y:S01]  /*23e90*/  LOP3.LUT R3, R3, 0xff, RZ, 0xc0, !PT ;  /* 0x000000ff03037812 */ /* 0x000fe200078ec0ff */
[----:B------:R-:W-:Y:S01]  /*23ea0*/  IMAD.MOV.U32 R6, RZ, RZ, R24 ;  /* 0x000000ffff067224 */ /* 0x000fe200078e0018 */
[----:B------:R-:W-:-:S03]  /*23eb0*/  LOP3.LUT R8, R8, 0xff, RZ, 0xc0, !PT ;  /* 0x000000ff08087812 */ /* 0x000fc600078ec0ff */
[----:B------:R-:W-:Y:S02]  /*23ec0*/  VIADD R0, R3, 0xffffffff ;  /* 0xffffffff03007836 */ /* 0x000fe40000000000 */
[----:B------:R-:W-:-:S03]  /*23ed0*/  VIADD R5, R8, 0xffffffff ;  /* 0xffffffff08057836 */ /* 0x000fc60000000000 */
[----:B------:R-:W-:-:S04]  /*23ee0*/  ISETP.GT.U32.AND P0, PT, R0, 0xfd, PT ;  /* 0x000000fd0000780c */ /* 0x000fc80003f04070 */
[----:B------:R-:W-:-:S13]  /*23ef0*/  ISETP.GT.U32.OR P0, PT, R5, 0xfd, P0 ;  /* 0x000000fd0500780c */ /* 0x000fda0000704470 */
[----:B------:R-:W-:Y:S01]  /*23f00*/  @!P0 IMAD.MOV.U32 R10, RZ, RZ, RZ ;  /* 0x000000ffff0a8224 */ /* 0x000fe200078e00ff */
[----:B------:R-:W-:Y:S06]  /*23f10*/  @!P0 BRA `(.L_x_476) ;  /* 0x00000000005c8947 */ /* 0x000fec0003800000 */
[----:B------:R-:W-:Y:S02]  /*23f20*/  FSETP.GTU.FTZ.AND P2, PT, |R33|, +INF , PT ;  /* 0x7f8000002100780b */ /* 0x000fe40003f5c200 */
[----:B------:R-:W-:-:S04]  /*23f30*/  FSETP.GTU.FTZ.AND P0, PT, |R24|, +INF , PT ;  /* 0x7f8000001800780b */ /* 0x000fc80003f1c200 */
[----:B------:R-:W-:-:S13]  /*23f40*/  PLOP3.LUT P0, PT, P2, P0, PT, 0xf8, 0x8f ;  /* 0x00000000008f781c */ /* 0x000fda0001701f70 */
[----:B------:R-:W-:Y:S05]  /*23f50*/  @P0 BRA `(.L_x_477) ;  /* 0x0000000400500947 */ /* 0x000fea0003800000 */
[----:B------:R-:W-:-:S13]  /*23f60*/  LOP3.LUT P0, RZ, R6, 0x7fffffff, R7, 0xc8, !PT ;  /* 0x7fffffff06ff7812 */ /* 0x000fda000780c807 */
[----:B------:R-:W-:Y:S05]  /*23f70*/  @!P0 BRA `(.L_x_478) ;  /* 0x0000000400408947 */ /* 0x000fea0003800000 */
[C---:B------:R-:W-:Y:S02]  /*23f80*/  FSETP.NEU.FTZ.AND P0, PT, |R33|.reuse, +INF , PT ;  /* 0x7f8000002100780b */ /* 0x040fe40003f1d200 */
[----:B------:R-:W-:Y:S02]  /*23f90*/  FSETP.NEU.FTZ.AND P2, PT, |R24|, +INF , PT ;  /* 0x7f8000001800780b */ /* 0x000fe40003f5d200 */
[----:B------:R-:W-:-:S11]  /*23fa0*/  FSETP.NEU.FTZ.AND P3, PT, |R33|, +INF , PT ;  /* 0x7f8000002100780b */ /* 0x000fd60003f7d200 */
[----:B------:R-:W-:Y:S05]  /*23fb0*/  @!P2 BRA !P0, `(.L_x_478) ;  /* 0x000000040030a947 */ /* 0x000fea0004000000 */
[----:B------:R-:W-:-:S04]  /*23fc0*/  LOP3.LUT P0, RZ, R7, 0x7fffffff, RZ, 0xc0, !PT ;  /* 0x7fffffff07ff7812 */ /* 0x000fc8000780c0ff */
[----:B------:R-:W-:-:S13]  /*23fd0*/  PLOP3.LUT P0, PT, P2, P0, PT, 0x2f, 0xf2 ;  /* 0x0000000000f2781c */ /* 0x000fda0001700577 */
[----:B------:R-:W-:Y:S05]  /*23fe0*/  @P0 BRA `(.L_x_479) ;  /* 0x00000004001c0947 */ /* 0x000fea0003800000 */
[----:B------:R-:W-:-:S04]  /*23ff0*/  LOP3.LUT P0, RZ, R6, 0x7fffffff, RZ, 0xc0, !PT ;  /* 0x7fffffff06ff7812 */ /* 0x000fc8000780c0ff */
[----:B------:R-:W-:-:S13]  /*24000*/  PLOP3.LUT P0, PT, P3, P0, PT, 0x2f, 0xf2 ;  /* 0x0000000000f2781c */ /* 0x000fda0001f00577 */
[----:B------:R-:W-:Y:S05]  /*24010*/  @P0 BRA `(.L_x_480) ;  /* 0x0000000400040947 */ /* 0x000fea0003800000 */
[----:B------:R-:W-:Y:S02]  /*24020*/  ISETP.GE.AND P2, PT, R5, RZ, PT ;  /* 0x000000ff0500720c */ /* 0x000fe40003f46270 */
[----:B------:R-:W-:-:S11]  /*24030*/  ISETP.GE.AND P0, PT, R0, RZ, PT ;  /* 0x000000ff0000720c */ /* 0x000fd60003f06270 */
[----:B------:R-:W-:Y:S01]  /*24040*/  @P2 MOV R10, RZ ;  /* 0x000000ff000a2202 */ /* 0x000fe20000000f00 */
[----:B------:R-:W-:Y:S01]  /*24050*/  @!P2 FFMA R7, R33, 1.84467440737095516160e+19, RZ ;  /* 0x5f8000002107a823 */ /* 0x000fe200000000ff */
[----:B------:R-:W-:Y:S01]  /*24060*/  @!P2 MOV R10, 0xffffffc0 ;  /* 0xffffffc0000aa802 */ /* 0x000fe20000000f00 */
[----:B------:R-:W-:-:S03]  /*24070*/  @!P0 FFMA R6, R24, 1.84467440737095516160e+19, RZ ;  /* 0x5f80000018068823 */ /* 0x000fc600000000ff */
[----:B------:R-:W-:-:S07]  /*24080*/  @!P0 IADD3 R10, PT, PT, R10, 0x40, RZ ;  /* 0x000000400a0a8810 */ /* 0x000fce0007ffe0ff */
.L_x_476:
[----:B------:R-:W-:Y:S01]  /*24090*/  LEA R11, R3, 0xc0800000, 0x17 ;  /* 0xc0800000030b7811 */ /* 0x000fe200078eb8ff */
[----:B------:R-:W-:Y:S01]  /*240a0*/  BSSY.RECONVERGENT B0, `(.L_x_481) ;  /* 0x0000036000007945 */ /* 0x000fe20003800200 */
[----:B------:R-:W-:Y:S02]  /*240b0*/  IADD3 R8, PT, PT, R8, -0x7f, RZ ;  /* 0xffffff8108087810 */ /* 0x000fe40007ffe0ff */
[----:B------:R-:W-:-:S03]  /*240c0*/  IADD3 R11, PT, PT, -R11, R6, RZ ;  /* 0x000000060b0b7210 */ /* 0x000fc60007ffe1ff */
[----:B------:R-:W-:Y:S01]  /*240d0*/  IMAD R9, R8, -0x800000, R7 ;  /* 0xff80000008097824 */ /* 0x000fe200078e0207 */
[----:B------:R-:W1:Y:S01]  /*240e0*/  MUFU.RCP R5, R11 ;  /* 0x0000000b00057308 */ /* 0x000e620000001000 */
[----:B------:R-:W-:-:S04]  /*240f0*/  FADD.FTZ R6, -R11, -RZ ;  /* 0x800000ff0b067221 */ /* 0x000fc80000010100 */
[----:B-1----:R-:W-:-:S04]  /*24100*/  FFMA R0, R5, R6, 1 ;  /* 0x3f80000005007423 */ /* 0x002fc80000000006 */
[----:B------:R-:W-:-:S04]  /*24110*/  FFMA R0, R5, R0, R5 ;  /* 0x0000000005007223 */ /* 0x000fc80000000005 */
[----:B------:R-:W-:-:S04]  /*24120*/  FFMA R7, R9, R0, RZ ;  /* 0x0000000009077223 */ /* 0x000fc800000000ff */
[----:B------:R-:W-:-:S04]  /*24130*/  FFMA R5, R6, R7, R9 ;  /* 0x0000000706057223 */ /* 0x000fc80000000009 */
[----:B------:R-:W-:-:S04]  /*24140*/  FFMA R5, R0, R5, R7 ;  /* 0x0000000500057223 */ /* 0x000fc80000000007 */
[----:B------:R-:W-:Y:S01]  /*24150*/  FFMA R6, R6, R5, R9 ;  /* 0x0000000506067223 */ /* 0x000fe20000000009 */
[----:B------:R-:W-:-:S03]  /*24160*/  IADD3 R9, PT, PT, R8, 0x7f, -R3 ;  /* 0x0000007f08097810 */ /* 0x000fc60007ffe803 */
[----:B------:R-:W-:Y:S01]  /*24170*/  FFMA R7, R0, R6, R5 ;  /* 0x0000000600077223 */ /* 0x000fe20000000005 */
[----:B------:R-:W-:-:S04]  /*24180*/  IADD3 R10, PT, PT, R9, R10, RZ ;  /* 0x0000000a090a7210 */ /* 0x000fc80007ffe0ff */
[----:B------:R-:W-:-:S04]  /*24190*/  SHF.R.U32.HI R3, RZ, 0x17, R7 ;  /* 0x00000017ff037819 */ /* 0x000fc80000011607 */
[----:B------:R-:W-:-:S04]  /*241a0*/  LOP3.LUT R3, R3, 0xff, RZ, 0xc0, !PT ;  /* 0x000000ff03037812 */ /* 0x000fc800078ec0ff */
[----:B------:R-:W-:-:S04]  /*241b0*/  IADD3 R3, PT, PT, R3, R10, RZ ;  /* 0x0000000a03037210 */ /* 0x000fc80007ffe0ff */
[----:B------:R-:W-:-:S04]  /*241c0*/  IADD3 R8, PT, PT, R3, -0x1, RZ ;  /* 0xffffffff03087810 */ /* 0x000fc80007ffe0ff */
[----:B------:R-:W-:-:S13]  /*241d0*/  ISETP.GE.U32.AND P0, PT, R8, 0xfe, PT ;  /* 0x000000fe0800780c */ /* 0x000fda0003f06070 */
[----:B------:R-:W-:Y:S05]  /*241e0*/  @!P0 BRA `(.L_x_482) ;  /* 0x0000000000808947 */ /* 0x000fea0003800000 */
[----:B------:R-:W-:-:S13]  /*241f0*/  ISETP.GT.AND P0, PT, R3, 0xfe, PT ;  /* 0x000000fe0300780c */ /* 0x000fda0003f04270 */
[----:B------:R-:W-:Y:S05]  /*24200*/  @P0 BRA `(.L_x_483) ;  /* 0x00000000006c0947 */ /* 0x000fea0003800000 */
[----:B------:R-:W-:-:S13]  /*24210*/  ISETP.GE.AND P0, PT, R3, 0x1, PT ;  /* 0x000000010300780c */ /* 0x000fda0003f06270 */
[----:B------:R-:W-:Y:S05]  /*24220*/  @P0 BRA `(.L_x_484) ;  /* 0x0000000000740947 */ /* 0x000fea0003800000 */
[----:B------:R-:W-:Y:S02]  /*24230*/  ISETP.GE.AND P0, PT, R3, -0x18, PT ;  /* 0xffffffe80300780c */ /* 0x000fe40003f06270 */
[----:B------:R-:W-:-:S11]  /*24240*/  LOP3.LUT R7, R7, 0x80000000, RZ, 0xc0, !PT ;  /* 0x8000000007077812 */ /* 0x000fd600078ec0ff */
[----:B------:R-:W-:Y:S05]  /*24250*/  @!P0 BRA `(.L_x_484) ;  /* 0x0000000000688947 */ /* 0x000fea0003800000 */
[CCC-:B------:R-:W-:Y:S01]  /*24260*/  FFMA.RZ R8, R0.reuse, R6.reuse, R5.reuse ;  /* 0x0000000600087223 */ /* 0x1c0fe2000000c005 */
[CCC-:B------:R-:W-:Y:S01]  /*24270*/  FFMA.RP R9, R0.reuse, R6.reuse, R5.reuse ;  /* 0x0000000600097223 */ /* 0x1c0fe20000008005 */
[----:B------:R-:W-:Y:S01]  /*24280*/  FFMA.RM R6, R0, R6, R5 ;  /* 0x0000000600067223 */ /* 0x000fe20000004005 */
[C---:B------:R-:W-:Y:S01]  /*24290*/  VIADD R0, R3.reuse, 0x20 ;  /* 0x0000002003007836 */ /* 0x040fe20000000000 */
[C---:B------:R-:W-:Y:S02]  /*242a0*/  ISETP.NE.AND P0, PT, R3.reuse, RZ, PT ;  /* 0x000000ff0300720c */ /* 0x040fe40003f05270 */
[----:B------:R-:W-:Y:S02]  /*242b0*/  LOP3.LUT R8, R8, 0x7fffff, RZ, 0xc0, !PT ;  /* 0x007fffff08087812 */ /* 0x000fe400078ec0ff */
[----:B------:R-:W-:Y:S01]  /*242c0*/  ISETP.NE.AND P2, PT, R3, RZ, PT ;  /* 0x000000ff0300720c */ /* 0x000fe20003f45270 */
[----:B------:R-:W-:Y:S01]  /*242d0*/  IMAD.MOV R3, RZ, RZ, -R3 ;  /* 0x000000ffff037224 */ /* 0x000fe200078e0a03 */
[----:B------:R-:W-:-:S02]  /*242e0*/  LOP3.LUT R5, R8, 0x800000, RZ, 0xfc, !PT ;  /* 0x0080000008057812 */ /* 0x000fc400078efcff */
[----:B------:R-:W-:Y:S02]  /*242f0*/  FSETP.NEU.FTZ.AND P3, PT, R9, R6, PT ;  /* 0x000000060900720b */ /* 0x000fe40003f7d000 */
[----:B------:R-:W-:Y:S02]  /*24300*/  SHF.L.U32 R0, R5, R0, RZ ;  /* 0x0000000005007219 */ /* 0x000fe400000006ff */
[----:B------:R-:W-:Y:S02]  /*24310*/  SEL R6, R3, RZ, P0 ;  /* 0x000000ff03067207 */ /* 0x000fe40000000000 */
[----:B------:R-:W-:Y:S02]  /*24320*/  ISETP.NE.AND P2, PT, R0, RZ, P2 ;  /* 0x000000ff0000720c */ /* 0x000fe40001745270 */
[----:B------:R-:W-:Y:S02]  /*24330*/  SHF.R.U32.HI R5, RZ, R6, R5 ;  /* 0x00000006ff057219 */ /* 0x000fe40000011605 */
[----:B------:R-:W-:-:S02]  /*24340*/  PLOP3.LUT P2, PT, P3, P2, PT, 0xf8, 0x8f ;  /* 0x00000000008f781c */ /* 0x000fc40001f45f70 */
[----:B------:R-:W-:Y:S02]  /*24350*/  SHF.R.U32.HI R3, RZ, 0x1, R5 ;  /* 0x00000001ff037819 */ /* 0x000fe40000011605 */
[----:B------:R-:W-:-:S04]  /*24360*/  SEL R0, RZ, 0x1, !P2 ;  /* 0x00000001ff007807 */ /* 0x000fc80005000000 */
[----:B------:R-:W-:-:S04]  /*24370*/  LOP3.LUT R0, R0, 0x1, R3, 0xf8, !PT ;  /* 0x0000000100007812 */ /* 0x000fc800078ef803 */
[----:B------:R-:W-:-:S05]  /*24380*/  LOP3.LUT R0, R0, R5, RZ, 0xc0, !PT ;  /* 0x0000000500007212 */ /* 0x000fca00078ec0ff */
[----:B------:R-:W-:-:S05]  /*24390*/  IMAD.IADD R0, R3, 0x1, R0 ;  /* 0x0000000103007824 */ /* 0x000fca00078e0200 */
[----:B------:R-:W-:Y:S01]  /*243a0*/  LOP3.LUT R7, R0, R7, RZ, 0xfc, !PT ;  /* 0x0000000700077212 */ /* 0x000fe200078efcff */
[----:B------:R-:W-:Y:S05]  /*243b0*/  BRA `(.L_x_484) ;  /* 0x0000000000107947 */ /* 0x000fea0003800000 */
.L_x_483:
[----:B------:R-:W-:-:S04]  /*243c0*/  LOP3.LUT R7, R7, 0x80000000, RZ, 0xc0, !PT ;  /* 0x8000000007077812 */ /* 0x000fc800078ec0ff */
[----:B------:R-:W-:Y:S01]  /*243d0*/  LOP3.LUT R7, R7, 0x7f800000, RZ, 0xfc, !PT ;  /* 0x7f80000007077812 */ /* 0x000fe200078efcff */
[----:B------:R-:W-:Y:S05]  /*243e0*/  BRA `(.L_x_484) ;  /* 0x0000000000047947 */ /* 0x000fea0003800000 */
.L_x_482:
[----:B------:R-:W-:Y:S02]  /*243f0*/  LEA R7, R10, R7, 0x17 ;  /* 0x000000070a077211 */ /* 0x000fe400078eb8ff */
.L_x_484:
[----:B------:R-:W-:Y:S05]  /*24400*/  BSYNC.RECONVERGENT B0 ;  /* 0x0000000000007941 */ /* 0x000fea0003800200 */
.L_x_481:
[----:B------:R-:W-:Y:S01]  /*24410*/  MOV R32, R7 ;  /* 0x0000000700207202 */ /* 0x000fe20000000f00 */
[----:B------:R-:W-:Y:S05]  /*24420*/  BRA `(.L_x_485) ;  /* 0x0000000000207947 */ /* 0x000fea0003800000 */
.L_x_480:
[----:B------:R-:W-:-:S04]  /*24430*/  LOP3.LUT R6, R6, 0x80000000, R7, 0x48, !PT ;  /* 0x8000000006067812 */ /* 0x000fc800078e4807 */
[----:B------:R-:W-:Y:S01]  /*24440*/  LOP3.LUT R32, R6, 0x7f800000, RZ, 0xfc, !PT ;  /* 0x7f80000006207812 */ /* 0x000fe200078efcff */
[----:B------:R-:W-:Y:S05]  /*24450*/  BRA `(.L_x_485) ;  /* 0x0000000000147947 */ /* 0x000fea0003800000 */
.L_x_479:
[----:B------:R-:W-:Y:S01]  /*24460*/  LOP3.LUT R32, R6, 0x80000000, R7, 0x48, !PT ;  /* 0x8000000006207812 */ /* 0x000fe200078e4807 */
[----:B------:R-:W-:Y:S05]  /*24470*/  BRA `(.L_x_485) ;  /* 0x00000000000c7947 */ /* 0x000fea0003800000 */
.L_x_478:
[----:B------:R-:W1:Y:S01]  /*24480*/  MUFU.RSQ R32, -QNAN ;  /* 0xffc0000000207908 */ /* 0x000e620000001400 */
[----:B------:R-:W-:Y:S05]  /*24490*/  BRA `(.L_x_485) ;  /* 0x0000000000047947 */ /* 0x000fea0003800000 */
.L_x_477:
[----:B------:R-:W-:-:S07]  /*244a0*/  FADD.FTZ R32, R33, R24 ;  /* 0x0000001821207221 */ /* 0x000fce0000010000 */
.L_x_485:
[----:B------:R-:W-:Y:S05]  /*244b0*/  BSYNC.RECONVERGENT B1 ;  /* 0x0000000000017941 */ /* 0x000fea0003800200 */
.L_x_475:
[----:B------:R-:W-:-:S04]  /*244c0*/  HFMA2 R5, -RZ, RZ, 0, 0 ;  /* 0x00000000ff057431 */ /* 0x000fc800000001ff */
[----:B-1----:R-:W-:Y:S05]  /*244d0*/  RET.REL.NODEC R4 `(_ZN7cutlass13device_kernelINS_4fmha6kernel36Sm100FmhaFwdKernelTmaWarpspecializedIN4cute5tupleIJiiiNS5_IJNS5_IJiiEEEiEEEEEENS1_10collective38Sm100FmhaFwdMainloopTmaWarpspecializedINS_6half_tEffNS5_IJNS4_1CILi256EEENSC_ILi64EEESD_EEENS5_IJiNSC_ILi1EEES7_EEENS5_IJiSG_NS5_IJNS5_IJNSC_ILi0EEEiEEEiEEEEEESL_NS9_6NoMaskENS5_IJNSC_ILi2EEESG_SG_EEENSC_ILb0EEEEENS9_38Sm100FmhaFwdEpilogueTmaWarpspecializedISB_fNS5_IJNSC_ILi128EEESD_SE_EEESH_NS5_IJSG_S7_EEESP_EENS2_23IndividualTileSchedulerENS2_41Sm100FmhaCtxKernelWarpspecializedScheduleEEEEEvNT_6ParamsE) ;  /* 0xfffffdb804c87950 */ /* 0x002fea0003c3ffff */
.L_x_486:
[----:B------:R-:W-:-:S00]  /*244e0*/  BRA `(.L_x_486) ;  /* 0xfffffffc00fc7947 */ /* 0x000fc0000383ffff */
[----:B------:R-:W-:-:S00]  /*244f0*/  NOP ;  /* 0x0000000000007918 */ /* 0x000fc00000000000 */
        /* <DEDUP_REMOVED lines=8> */
.L_x_491:


//--------------------- .nv.global.init           --------------------------
	.section	.nv.global.init,"aw",@progbits
.nv.global.init:
	.type		$str$23,@object
	.size		$str$23,($str$37 - $str$23)
$str$23:
        /*0000*/ 	.byte	0x0a, 0x00
	.type		$str$37,@object
	.size		$str$37,($str$32 - $str$37)
$str$37:
        /*0002*/ 	.byte	0x3a, 0x00
	.type		$str$32,@object
	.size		$str$32,($str$29 - $str$32)
$str$32:
        /*0004*/ 	.byte	0x5f, 0x00
	.type		$str$29,@object
	.size		$str$29,($str$28 - $str$29)
$str$29:
        /*0006*/ 	.byte	0x25, 0x64, 0x00
	.type		$str$28,@object
	.size		$str$28,($str$30 - $str$28)
$str$28:
        /*0009*/ 	.byte	0x25, 0x63, 0x00
	.type		$str$30,@object
	.size		$str$30,($str$31 - $str$30)
$str$30:
        /*000c*/ 	.byte	0x25, 0x73, 0x00
	.type		$str$31,@object
	.size		$str$31,($str$35 - $str$31)
$str$31:
        /*000f*/ 	.byte	0x20, 0x6f, 0x20, 0x00
	.type		$str$35,@object
	.size		$str$35,($str$22 - $str$35)
$str$35:
        /*0013*/ 	.byte	0x70, 0x74, 0x72, 0x5b, 0x00
	.type		$str$22,@object
	.size		$str$22,($str$34 - $str$22)
$str$22:
        /*0018*/ 	.byte	0x73, 0x4f, 0x3a, 0x20, 0x00
	.type		$str$34,@object
	.size		$str$34,($str$36 - $str$34)
$str$34:
        /*001d*/ 	.byte	0x73, 0x6d, 0x65, 0x6d, 0x5f, 0x00
	.type		$str$36,@object
	.size		$str$36,($str$33 - $str$36)
$str$36:
        /*0023*/ 	.byte	0x62, 0x5d, 0x28, 0x25, 0x70, 0x29, 0x00
	.type		$str$33,@object
	.size		$str$33,($str$27 - $str$33)
$str$33:
        /*002a*/ 	.byte	0x53, 0x77, 0x3c, 0x25, 0x64, 0x2c, 0x25, 0x64, 0x2c, 0x25, 0x64, 0x3e, 0x00
	.type		$str$27,@object
	.size		$str$27,($str$26 - $str$27)
$str$27:
        /*0037*/ 	.byte	0x2f, 0x74, 0x6d, 0x70, 0x2f, 0x63, 0x75, 0x74, 0x6c, 0x61, 0x73, 0x73, 0x5f, 0x73, 0x77, 0x65
        /*0047*/ 	.byte	0x65, 0x70, 0x5f, 0x73, 0x72, 0x63, 0x2f, 0x69, 0x6e, 0x63, 0x6c, 0x75, 0x64, 0x65, 0x2f, 0x63
        /*0057*/ 	.byte	0x75, 0x74, 0x65, 0x2f, 0x61, 0x74, 0x6f, 0x6d, 0x2f, 0x63, 0x6f, 0x70, 0x79, 0x5f, 0x74, 0x72
        /*0067*/ 	.byte	0x61, 0x69, 0x74, 0x73, 0x5f, 0x73, 0x6d, 0x31, 0x30, 0x30, 0x2e, 0x68, 0x70, 0x70, 0x00
	.type		$str$26,@object
	.size		$str$26,(__unnamed_4 - $str$26)
$str$26:
        /*0076*/ 	.byte	0x28, 0x28, 0x75, 0x69, 0x6e, 0x74, 0x33, 0x32, 0x5f, 0x74, 0x28, 0x74, 0x68, 0x72, 0x65, 0x61
        /*0086*/ 	.byte	0x64, 0x49, 0x64, 0x78, 0x2e, 0x78, 0x29, 0x20, 0x2f, 0x20, 0x33, 0x32, 0x29, 0x20, 0x25, 0x20
        /*0096*/ 	.byte	0x34, 0x29, 0x20, 0x3d, 0x3d, 0x20, 0x28, 0x28, 0x28, 0x74, 0x6d, 0x65, 0x6d, 0x5f, 0x61, 0x64
        /*00a6*/ 	.byte	0x64, 0x72, 0x20, 0x3e, 0x3e, 0x20, 0x31, 0x36, 0x29, 0x20, 0x2f, 0x20, 0x33, 0x32, 0x29, 0x20
        /*00b6*/ 	.byte	0x25, 0x20, 0x34, 0x29, 0x00
	.type		__unnamed_4,@object
	.size		__unnamed_4,(__unnamed_1 - __unnamed_4)
__unnamed_4:
        /* <DEDUP_REMOVED lines=37> */
        /*030b*/ 	.byte	0x30, 0x3e, 0x3e, 0x3e, 0x3e, 0x5d, 0x00
	.type		__unnamed_1,@object
	.size		__unnamed_1,(__unnamed_5 - __unnamed_1)
__unnamed_1:
        /* <DEDUP_REMOVED lines=37> */
        /*0562*/ 	.byte	0x3a, 0x43, 0x3c, 0x30, 0x3e, 0x3e, 0x3e, 0x3e, 0x5d, 0x00
	.type		__unnamed_5,@object
	.size		__unnamed_5,(__unnamed_6 - __unnamed_5)
__unnamed_5:
        /* <DEDUP_REMOVED lines=38> */
	.type		__unnamed_6,@object
	.size		__unnamed_6,(__unnamed_7 - __unnamed_6)
__unnamed_6:
        /* <DEDUP_REMOVED lines=37> */
        /*0a16*/ 	.byte	0x74, 0x65, 0x3a, 0x3a, 0x43, 0x3c, 0x30, 0x3e, 0x3e, 0x3e, 0x3e, 0x5d, 0x00
	.type		__unnamed_7,@object
	.size		__unnamed_7,(__unnamed_2 - __unnamed_7)
__unnamed_7:
        /* <DEDUP_REMOVED lines=37> */
        /*0c73*/ 	.byte	0x63, 0x75, 0x74, 0x65, 0x3a, 0x3a, 0x43, 0x3c, 0x30, 0x3e, 0x3e, 0x3e, 0x3e, 0x5d, 0x00
	.type		__unnamed_2,@object
	.size		__unnamed_2,(__unnamed_3 - __unnamed_2)
__unnamed_2:
        /* <DEDUP_REMOVED lines=38> */
	.type		__unnamed_3,@object
	.size		__unnamed_3,(.L_3 - __unnamed_3)
__unnamed_3:
        /* <DEDUP_REMOVED lines=39> */
.L_3:


//--------------------- .nv.shared._ZN7cutlass13device_kernelINS_4fmha6kernel36Sm100FmhaFwdKernelTmaWarpspecializedIN4cute5tupleIJiiiNS5_IJNS5_IJiiEEEiEEEEEENS1_10collective38Sm100FmhaFwdMainloopTmaWarpspecializedINS_6half_tEffNS5_IJNS4_1CILi256EEENSC_ILi64EEESD_EEENS5_IJiNSC_ILi1EEES7_EEENS5_IJiSG_NS5_IJNS5_IJNSC_ILi0EEEiEEEiEEEEEESL_NS9_6NoMaskENS5_IJNSC_ILi2EEESG_SG_EEENSC_ILb0EEEEENS9_38Sm100FmhaFwdEpilogueTmaWarpspecializedISB_fNS5_IJNSC_ILi128EEESD_SE_EEESH_NS5_IJSG_S7_EEESP_EENS2_23IndividualTileSchedulerENS2_41Sm100FmhaCtxKernelWarpspecializedScheduleEEEEEvNT_6ParamsE --------------------------
	.section	.nv.shared._ZN7cutlass13device_kernelINS_4fmha6kernel36Sm100FmhaFwdKernelTmaWarpspecializedIN4cute5tupleIJiiiNS5_IJNS5_IJiiEEEiEEEEEENS1_10collective38Sm100FmhaFwdMainloopTmaWarpspecializedINS_6half_tEffNS5_IJNS4_1CILi256EEENSC_ILi64EEESD_EEENS5_IJiNSC_ILi1EEES7_EEENS5_IJiSG_NS5_IJNS5_IJNSC_ILi0EEEiEEEiEEEEEESL_NS9_6NoMaskENS5_IJNSC_ILi2EEESG_SG_EEENSC_ILb0EEEEENS9_38Sm100FmhaFwdEpilogueTmaWarpspecializedISB_fNS5_IJNSC_ILi128EEESD_SE_EEESH_NS5_IJSG_S7_EEESP_EENS2_23IndividualTileSchedulerENS2_41Sm100FmhaCtxKernelWarpspecializedScheduleEEEEEvNT_6ParamsE,"aw",@nobits
	.sectionflags	@""
	.align	16
	.zero		1024


//--------------------- .nv.shared.reserved.0     --------------------------
	.section	.nv.shared.reserved.0,"aw",@nobits
	.weak		__nv_reservedSMEM_offset_0_alias
	.size		__nv_reservedSMEM_offset_0_alias, 0, 64
	.other		__nv_reservedSMEM_offset_0_alias,@"STO_CUDA_RESERVED_SHARED STV_DEFAULT"
__nv_reservedSMEM_offset_0_alias:
	.zero		0
.nv.shared.reserved.0:
	.zero		64
	.weak		__nv_reservedSMEM_tcgen05_partition
	.type		__nv_reservedSMEM_tcgen05_partition,@object
	.size		__nv_reservedSMEM_tcgen05_partition,(.L_0 - __nv_reservedSMEM_tcgen05_partition)
__nv_reservedSMEM_tcgen05_partition:
	.zero		32
.L_0:


//--------------------- .nv.global                --------------------------
	.section	.nv.global,"aw",@nobits
.nv.global:
	.type		_ZN39_INTERNAL_2304142a_4_k_cu_023502db_37954cute1_E,@object
	.size		_ZN39_INTERNAL_2304142a_4_k_cu_023502db_37954cute1_E,(_ZN39_INTERNAL_2304142a_4_k_cu_023502db_37954cuda3std3__45__cpo6cbeginE - _ZN39_INTERNAL_2304142a_4_k_cu_023502db_37954cute1_E)
_ZN39_INTERNAL_2304142a_4_k_cu_023502db_37954cute1_E:
	.zero		1
	.type		_ZN39_INTERNAL_2304142a_4_k_cu_023502db_37954cuda3std3__45__cpo6cbeginE,@object
	.size		_ZN39_INTERNAL_2304142a_4_k_cu_023502db_37954cuda3std3__45__cpo6cbeginE,(_ZN39_INTERNAL_2304142a_4_k_cu_023502db_37954cuda3std3__48in_placeE - _ZN39_INTERNAL_2304142a_4_k_cu_023502db_37954cuda3std3__45__cpo6cbeginE)
_ZN39_INTERNAL_2304142a_4_k_cu_023502db_37954cuda3std3__45__cpo6cbeginE:
	.zero		1
	.type		_ZN39_INTERNAL_2304142a_4_k_cu_023502db_37954cuda3std3__48in_placeE,@object
	.size		_ZN39_INTERNAL_2304142a_4_k_cu_023502db_37954cuda3std3__48in_placeE,(_ZN39_INTERNAL_2304142a_4_k_cu_023502db_37954cuda3std6ranges3__45__cpo9iter_moveE - _ZN39_INTERNAL_2304142a_4_k_cu_023502db_37954cuda3std3__48in_placeE)
_ZN39_INTERNAL_2304142a_4_k_cu_023502db_37954cuda3std3__48in_placeE:
	.zero		1
	.type		_ZN39_INTERNAL_2304142a_4_k_cu_023502db_37954cuda3std6ranges3__45__cpo9iter_moveE,@object
	.size		_ZN39_INTERNAL_2304142a_4_k_cu_023502db_37954cuda3std6ranges3__45__cpo9iter_moveE,(_ZN39_INTERNAL_2304142a_4_k_cu_023502db_37954cuda3std3__45__cpo5beginE - _ZN39_INTERNAL_2304142a_4_k_cu_023502db_37954cuda3std6ranges3__45__cpo9iter_moveE)
_ZN39_INTERNAL_2304142a_4_k_cu_023502db_37954cuda3std6ranges3__45__cpo9iter_moveE:
	.zero		1
	.type		_ZN39_INTERNAL_2304142a_4_k_cu_023502db_37954cuda3std3__45__cpo5beginE,@object
	.size		_ZN39_INTERNAL_2304142a_4_k_cu_023502db_37954cuda3std3__45__cpo5beginE,(_ZN39_INTERNAL_2304142a_4_k_cu_023502db_37954cuda3std3__441_GLOBAL__N__2304142a_4_k_cu_023502db_37956ignoreE - _ZN39_INTERNAL_2304142a_4_k_cu_023502db_37954cuda3std3__45__cpo5beginE)
_ZN39_INTERNAL_2304142a_4_k_cu_023502db_37954cuda3std3__45__cpo5beginE:
	.zero		1
	.type		_ZN39_INTERNAL_2304142a_4_k_cu_023502db_37954cuda3std3__441_GLOBAL__N__2304142a_4_k_cu_023502db_37956ignoreE,@object
	.size		_ZN39_INTERNAL_2304142a_4_k_cu_023502db_37954cuda3std3__441_GLOBAL__N__2304142a_4_k_cu_023502db_37956ignoreE,(_ZN39_INTERNAL_2304142a_4_k_cu_023502db_37954cute7productE - _ZN39_INTERNAL_2304142a_4_k_cu_023502db_37954cuda3std3__441_GLOBAL__N__2304142a_4_k_cu_023502db_37956ignoreE)
_ZN39_INTERNAL_2304142a_4_k_cu_023502db_37954cuda3std3__441_GLOBAL__N__2304142a_4_k_cu_023502db_37956ignoreE:
	.zero		1
	.type		_ZN39_INTERNAL_2304142a_4_k_cu_023502db_37954cute7productE,@object
	.size		_ZN39_INTERNAL_2304142a_4_k_cu_023502db_37954cute7productE,(_ZN39_INTERNAL_2304142a_4_k_cu_023502db_37954cuda3std3__45__cpo3endE - _ZN39_INTERNAL_2304142a_4_k_cu_023502db_37954cute7productE)
_ZN39_INTERNAL_2304142a_4_k_cu_023502db_37954cute7productE:
	.zero		1
	.type		_ZN39_INTERNAL_2304142a_4_k_cu_023502db_37954cuda3std3__45__cpo3endE,@object
	.size		_ZN39_INTERNAL_2304142a_4_k_cu_023502db_37954cuda3std3__45__cpo3endE,(_ZN39_INTERNAL_2304142a_4_k_cu_023502db_37954cuda3std3__419piecewise_constructE - _ZN39_INTERNAL_2304142a_4_k_cu_023502db_37954cuda3std3__45__cpo3endE)
_ZN39_INTERNAL_2304142a_4_k_cu_023502db_37954cuda3std3__45__cpo3endE:
	.zero		1
	.type		_ZN39_INTERNAL_2304142a_4_k_cu_023502db_37954cuda3std3__419piecewise_constructE,@object
	.size		_ZN39_INTERNAL_2304142a_4_k_cu_023502db_37954cuda3std3__419piecewise_constructE,(_ZN39_INTERNAL_2304142a_4_k_cu_023502db_37954cuda3std3__45__cpo4cendE - _ZN39_INTERNAL_2304142a_4_k_cu_023502db_37954cuda3std3__419piecewise_constructE)
_ZN39_INTERNAL_2304142a_4_k_cu_023502db_37954cuda3std3__419piecewise_constructE:
	.zero		1
	.type		_ZN39_INTERNAL_2304142a_4_k_cu_023502db_37954cuda3std3__45__cpo4cendE,@object
	.size		_ZN39_INTERNAL_2304142a_4_k_cu_023502db_37954cuda3std3__45__cpo4cendE,(_ZN39_INTERNAL_2304142a_4_k_cu_023502db_37954cuda3std6ranges3__45__cpo4swapE - _ZN39_INTERNAL_2304142a_4_k_cu_023502db_37954cuda3std3__45__cpo4cendE)
_ZN39_INTERNAL_2304142a_4_k_cu_023502db_37954cuda3std3__45__cpo4cendE:
	.zero		1
	.type		_ZN39_INTERNAL_2304142a_4_k_cu_023502db_37954cuda3std6ranges3__45__cpo4swapE,@object
	.size		_ZN39_INTERNAL_2304142a_4_k_cu_023502db_37954cuda3std6ranges3__45__cpo4swapE,(.L_15 - _ZN39_INTERNAL_2304142a_4_k_cu_023502db_37954cuda3std6ranges3__45__cpo4swapE)
_ZN39_INTERNAL_2304142a_4_k_cu_023502db_37954cuda3std6ranges3__45__cpo4swapE:
	.zero		1
.L_15:


//--------------------- .nv.constant0._ZN7cutlass13device_kernelINS_4fmha6kernel36Sm100FmhaFwdKernelTmaWarpspecializedIN4cute5tupleIJiiiNS5_IJNS5_IJiiEEEiEEEEEENS1_10collective38Sm100FmhaFwdMainloopTmaWarpspecializedINS_6half_tEffNS5_IJNS4_1CILi256EEENSC_ILi64EEESD_EEENS5_IJiNSC_ILi1EEES7_EEENS5_IJiSG_NS5_IJNS5_IJNSC_ILi0EEEiEEEiEEEEEESL_NS9_6NoMaskENS5_IJNSC_ILi2EEESG_SG_EEENSC_ILb0EEEEENS9_38Sm100FmhaFwdEpilogueTmaWarpspecializedISB_fNS5_IJNSC_ILi128EEESD_SE_EEESH_NS5_IJSG_S7_EEESP_EENS2_23IndividualTileSchedulerENS2_41Sm100FmhaCtxKernelWarpspecializedScheduleEEEEEvNT_6ParamsE --------------------------
	.section	.nv.constant0._ZN7cutlass13device_kernelINS_4fmha6kernel36Sm100FmhaFwdKernelTmaWarpspecializedIN4cute5tupleIJiiiNS5_IJNS5_IJiiEEEiEEEEEENS1_10collective38Sm100FmhaFwdMainloopTmaWarpspecializedINS_6half_tEffNS5_IJNS4_1CILi256EEENSC_ILi64EEESD_EEENS5_IJiNSC_ILi1EEES7_EEENS5_IJiSG_NS5_IJNS5_IJNSC_ILi0EEEiEEEiEEEEEESL_NS9_6NoMaskENS5_IJNSC_ILi2EEESG_SG_EEENSC_ILb0EEEEENS9_38Sm100FmhaFwdEpilogueTmaWarpspecializedISB_fNS5_IJNSC_ILi128EEESD_SE_EEESH_NS5_IJSG_S7_EEESP_EENS2_23IndividualTileSchedulerENS2_41Sm100FmhaCtxKernelWarpspecializedScheduleEEEEEvNT_6ParamsE,"a",@progbits
	.sectionflags	@""
	.align	4
.nv.constant0._ZN7cutlass13device_kernelINS_4fmha6kernel36Sm100FmhaFwdKernelTmaWarpspecializedIN4cute5tupleIJiiiNS5_IJNS5_IJiiEEEiEEEEEENS1_10collective38Sm100FmhaFwdMainloopTmaWarpspecializedINS_6half_tEffNS5_IJNS4_1CILi256EEENSC_ILi64EEESD_EEENS5_IJiNSC_ILi1EEES7_EEENS5_IJiSG_NS5_IJNS5_IJNSC_ILi0EEEiEEEiEEEEEESL_NS9_6NoMaskENS5_IJNSC_ILi2EEESG_SG_EEENSC_ILb0EEEEENS9_38Sm100FmhaFwdEpilogueTmaWarpspecializedISB_fNS5_IJNSC_ILi128EEESD_SE_EEESH_NS5_IJSG_S7_EEESP_EENS2_23IndividualTileSchedulerENS2_41Sm100FmhaCtxKernelWarpspecializedScheduleEEEEEvNT_6ParamsE:
	.zero		2432


//--------------------- SYMBOLS --------------------------

	.type		.nv.reservedSmem.offset0,@object
	.size		.nv.reservedSmem.offset0,0x4
	.type		.nv.reservedSmem.cap,@object
	.size		.nv.reservedSmem.cap,0x4
	.type		vprintf,@function
	.type		__assertfail,@function
